// auto-generated by cutlass_sweep.gemm — config: {"arch": "sm_100", "cluster_m": 4, "cluster_n": 1, "dtype": "e5m2", "dtype_b": "e5m2", "layout": "nt", "stages": 0, "tile_k": 32, "tile_m": 128, "tile_n": 128}
#include "cutlass/cutlass.h"
#include "cutlass/gemm/collective/collective_builder.hpp"
#include "cutlass/gemm/device/gemm_universal_adapter.h"
#include "cutlass/gemm/kernel/gemm_universal.hpp"
#include "cutlass/epilogue/collective/collective_builder.hpp"

using ElemA = cutlass::float_e5m2_t;
using ElemB = cutlass::float_e5m2_t;
using ElemCD = cutlass::float_e5m2_t;
using Acc  = float;
using TileShape    = cute::Shape<cute::_128, cute::_128, cute::_32>;
using ClusterShape = cute::Shape<cute::_4, cute::_1, cute::_1>;

using CollectiveEpilogue = typename cutlass::epilogue::collective::CollectiveBuilder<
    cutlass::arch::Sm100, cutlass::arch::OpClassTensorOp,
    TileShape, ClusterShape,
    cutlass::epilogue::collective::EpilogueTileAuto,
    Acc, Acc,
    ElemCD, cutlass::layout::RowMajor, 128 / cutlass::sizeof_bits<ElemCD>::value,
    ElemCD, cutlass::layout::RowMajor, 128 / cutlass::sizeof_bits<ElemCD>::value,
    cutlass::epilogue::collective::EpilogueScheduleAuto
  >::CollectiveOp;

using CollectiveMainloop = typename cutlass::gemm::collective::CollectiveBuilder<
    cutlass::arch::Sm100, cutlass::arch::OpClassTensorOp,
    ElemA, cutlass::layout::RowMajor, 128 / cutlass::sizeof_bits<ElemA>::value,
    ElemB, cutlass::layout::ColumnMajor, 128 / cutlass::sizeof_bits<ElemB>::value,
    Acc,
    TileShape, ClusterShape,
    cutlass::gemm::collective::StageCountAutoCarveout<static_cast<int>(sizeof(typename CollectiveEpilogue::SharedStorage))>,
    cutlass::gemm::collective::KernelScheduleAuto
  >::CollectiveOp;

using GemmKernel = cutlass::gemm::kernel::GemmUniversal<
    cute::Shape<int,int,int,int>,
    CollectiveMainloop,
    CollectiveEpilogue
>;
using Gemm = cutlass::gemm::device::GemmUniversalAdapter<GemmKernel>;

// Force the device kernel symbol into the cubin without needing a host main.
auto* _anchor = &cutlass::device_kernel<GemmKernel>;


// ===== COMPILED SASS (sm_100a) =====

	.target	sm_100a

	.elftype	@"ET_EXEC"


//--------------------- .note.nv.tkinfo           --------------------------
	.section	.note.nv.tkinfo,"",@"SHT_NOTE"
	.sectionflags	@"SHF_NOTE_NV_TKINFO"
	.tkinfo
        /*0018*/ 	.word	0x00000002
        /*0030*/ 	.string	""
        /*0030*/ 	.string	"ptxas"
        /*0030*/ 	.string	"Cuda compilation tools, release 13.0, V13.0.88"
        /*0030*/ 	.string	"Build cuda_13.0.r13.0/compiler.36424714_0"
        /*0030*/ 	.string	"-arch sm_100a -m 64 "



//--------------------- .note.nv.cuinfo           --------------------------
	.section	.note.nv.cuinfo,"",@"SHT_NOTE"
	.sectionflags	@"SHF_NOTE_NV_CUINFO"
        /*0018*/ 	.short	0x0002
        /*001a*/ 	.short	0x0064
        /*001c*/ 	.short	0x0082
	.zero		2


//--------------------- .nv.info                  --------------------------
	.section	.nv.info,"",@"SHT_CUDA_INFO"
	.align	4


	//----- nvinfo : EIATTR_REGCOUNT
	.align		4
        /*0000*/ 	.byte	0x04, 0x2f
        /*0002*/ 	.short	(.L_19 - .L_18)
	.align		4
.L_18:
        /*0004*/ 	.word	index@(_ZN7cutlass13device_kernelINS_4gemm6kernel13GemmUniversalIN4cute5tupleIJiiiiEEENS1_10collective13CollectiveMmaINS1_35MainloopSm100TmaUmmaWarpSpecializedILi52ELi2ELi4ENS5_IJNS4_1CILi4EEENSA_ILi1EEESC_EEEEENS5_IJNSA_ILi128EEESF_NSA_ILi32EEEEEENS_12float_e5m2_tENS5_IJlSC_lEEESI_SJ_NS4_8TiledMMAINS4_8MMA_AtomIJNS4_10MMA_TraitsINS4_25SM100_MMA_F8F6F4_2x1SM_SSEJSI_SI_fSF_SF_NS4_17integral_constantINS4_4UMMA5MajorELSQ_0EEESR_NSO_INSP_7ScaleInELSS_0EEEST_EEEEEENS4_6LayoutINS5_IJSC_SC_SC_EEENS5_IJNSA_ILi0EEESY_SY_EEEEENS5_IJNS4_10UnderscoreES11_S11_EEEEENS4_18SM100_TMA_2SM_LOADENS4_14ComposedLayoutINS4_7SwizzleILi1ELi4ELi3EEENS4_18smem_ptr_flag_bitsILi8EEENSW_INS5_IJNSA_ILi8EEESG_EEENS5_IJSG_SC_EEEEEEEvNS4_8identityENS4_28SM100_TMA_2SM_LOAD_MULTICASTES1E_vS1F_EENS_8epilogue10collective18CollectiveEpilogueINS1I_23Sm100TmaWarpSpecializedILi2ELi2ELi32ELb0ELb0EEEJNS5_IJNSA_ILi64EEESF_SG_EEENS5_IJNSW_IS1N_SC_EENSW_INS5_IJSG_NSA_ILi2EEEEEENS5_IJSC_S1N_EEEEEEEESI_SJ_SI_SJ_NS1I_6fusion15FusionCallbacksIS1M_NS1V_17LinearCombinationISI_fSI_fLNS_15FloatRoundStyleE2EEES1O_S1U_JEEENS4_5SM1004TMEM4LOAD26SM100_TMEM_LOAD_32dp32b32xENS4_13SM90_TMA_LOADES1E_NS4_39AutoVectorizingCopyWithAssumedAlignmentILi128EEENS4_14SM90_TMA_STOREES1E_S27_S27_EEEvvEEEEvNT_6ParamsE)
        /*0008*/ 	.word	0x00000072


	//----- nvinfo : EIATTR_FRAME_SIZE
	.align		4
.L_19:
        /*000c*/ 	.byte	0x04, 0x11
        /*000e*/ 	.short	(.L_21 - .L_20)
	.align		4
.L_20:
        /*0010*/ 	.word	index@($__internal_2_$__cuda_sm10x_tcgen05_guardrail_trap_unallocated_columns_being_dealloced)
        /*0014*/ 	.word	0x00000000


	//----- nvinfo : EIATTR_FRAME_SIZE
	.align		4
.L_21:
        /*0018*/ 	.byte	0x04, 0x11
        /*001a*/ 	.short	(.L_23 - .L_22)
	.align		4
.L_22:
        /*001c*/ 	.word	index@($__internal_1_$__cuda_sm10x_tcgen05_guardrail_trap_phase_invalid_during_alloc)
        /*0020*/ 	.word	0x00000000


	//----- nvinfo : EIATTR_FRAME_SIZE
	.align		4
.L_23:
        /*0024*/ 	.byte	0x04, 0x11
        /*0026*/ 	.short	(.L_25 - .L_24)
	.align		4
.L_24:
        /*0028*/ 	.word	index@($__internal_0_$__cuda_sm10x_tcgen05_guardrail_trap_col_being_dealloced_not_returned_by_alloc)
        /*002c*/ 	.word	0x00000000


	//----- nvinfo : EIATTR_FRAME_SIZE
	.align		4
.L_25:
        /*0030*/ 	.byte	0x04, 0x11
        /*0032*/ 	.short	(.L_27 - .L_26)
	.align		4
.L_26:
        /*0034*/ 	.word	index@(_ZN7cutlass13device_kernelINS_4gemm6kernel13GemmUniversalIN4cute5tupleIJiiiiEEENS1_10collective13CollectiveMmaINS1_35MainloopSm100TmaUmmaWarpSpecializedILi52ELi2ELi4ENS5_IJNS4_1CILi4EEENSA_ILi1EEESC_EEEEENS5_IJNSA_ILi128EEESF_NSA_ILi32EEEEEENS_12float_e5m2_tENS5_IJlSC_lEEESI_SJ_NS4_8TiledMMAINS4_8MMA_AtomIJNS4_10MMA_TraitsINS4_25SM100_MMA_F8F6F4_2x1SM_SSEJSI_SI_fSF_SF_NS4_17integral_constantINS4_4UMMA5MajorELSQ_0EEESR_NSO_INSP_7ScaleInELSS_0EEEST_EEEEEENS4_6LayoutINS5_IJSC_SC_SC_EEENS5_IJNSA_ILi0EEESY_SY_EEEEENS5_IJNS4_10UnderscoreES11_S11_EEEEENS4_18SM100_TMA_2SM_LOADENS4_14ComposedLayoutINS4_7SwizzleILi1ELi4ELi3EEENS4_18smem_ptr_flag_bitsILi8EEENSW_INS5_IJNSA_ILi8EEESG_EEENS5_IJSG_SC_EEEEEEEvNS4_8identityENS4_28SM100_TMA_2SM_LOAD_MULTICASTES1E_vS1F_EENS_8epilogue10collective18CollectiveEpilogueINS1I_23Sm100TmaWarpSpecializedILi2ELi2ELi32ELb0ELb0EEEJNS5_IJNSA_ILi64EEESF_SG_EEENS5_IJNSW_IS1N_SC_EENSW_INS5_IJSG_NSA_ILi2EEEEEENS5_IJSC_S1N_EEEEEEEESI_SJ_SI_SJ_NS1I_6fusion15FusionCallbacksIS1M_NS1V_17LinearCombinationISI_fSI_fLNS_15FloatRoundStyleE2EEES1O_S1U_JEEENS4_5SM1004TMEM4LOAD26SM100_TMEM_LOAD_32dp32b32xENS4_13SM90_TMA_LOADES1E_NS4_39AutoVectorizingCopyWithAssumedAlignmentILi128EEENS4_14SM90_TMA_STOREES1E_S27_S27_EEEvvEEEEvNT_6ParamsE)
        /*0038*/ 	.word	0x00000000


	//----- nvinfo : EIATTR_MIN_STACK_SIZE
	.align		4
.L_27:
        /*003c*/ 	.byte	0x04, 0x12
        /*003e*/ 	.short	(.L_29 - .L_28)
	.align		4
.L_28:
        /*0040*/ 	.word	index@(_ZN7cutlass13device_kernelINS_4gemm6kernel13GemmUniversalIN4cute5tupleIJiiiiEEENS1_10collective13CollectiveMmaINS1_35MainloopSm100TmaUmmaWarpSpecializedILi52ELi2ELi4ENS5_IJNS4_1CILi4EEENSA_ILi1EEESC_EEEEENS5_IJNSA_ILi128EEESF_NSA_ILi32EEEEEENS_12float_e5m2_tENS5_IJlSC_lEEESI_SJ_NS4_8TiledMMAINS4_8MMA_AtomIJNS4_10MMA_TraitsINS4_25SM100_MMA_F8F6F4_2x1SM_SSEJSI_SI_fSF_SF_NS4_17integral_constantINS4_4UMMA5MajorELSQ_0EEESR_NSO_INSP_7ScaleInELSS_0EEEST_EEEEEENS4_6LayoutINS5_IJSC_SC_SC_EEENS5_IJNSA_ILi0EEESY_SY_EEEEENS5_IJNS4_10UnderscoreES11_S11_EEEEENS4_18SM100_TMA_2SM_LOADENS4_14ComposedLayoutINS4_7SwizzleILi1ELi4ELi3EEENS4_18smem_ptr_flag_bitsILi8EEENSW_INS5_IJNSA_ILi8EEESG_EEENS5_IJSG_SC_EEEEEEEvNS4_8identityENS4_28SM100_TMA_2SM_LOAD_MULTICASTES1E_vS1F_EENS_8epilogue10collective18CollectiveEpilogueINS1I_23Sm100TmaWarpSpecializedILi2ELi2ELi32ELb0ELb0EEEJNS5_IJNSA_ILi64EEESF_SG_EEENS5_IJNSW_IS1N_SC_EENSW_INS5_IJSG_NSA_ILi2EEEEEENS5_IJSC_S1N_EEEEEEEESI_SJ_SI_SJ_NS1I_6fusion15FusionCallbacksIS1M_NS1V_17LinearCombinationISI_fSI_fLNS_15FloatRoundStyleE2EEES1O_S1U_JEEENS4_5SM1004TMEM4LOAD26SM100_TMEM_LOAD_32dp32b32xENS4_13SM90_TMA_LOADES1E_NS4_39AutoVectorizingCopyWithAssumedAlignmentILi128EEENS4_14SM90_TMA_STOREES1E_S27_S27_EEEvvEEEEvNT_6ParamsE)
        /*0044*/ 	.word	0x00000000
.L_29:


//--------------------- .nv.compat                --------------------------
	.section	.nv.compat,"",@"SHT_CUDA_COMPAT_INFO"
	.align	4
        /*0000*/ 	.byte	0x02, 0x09, 0x01, 0x00, 0x02, 0x02, 0x02, 0x00, 0x02, 0x05, 0x05, 0x00, 0x03, 0x07, 0x01, 0x01
        /*0010*/ 	.byte	0x02, 0x03, 0x01, 0x00, 0x02, 0x06, 0x01, 0x00, 0x04, 0x0b, 0x08, 0x00, 0x09, 0x00, 0x00, 0x00
        /*0020*/ 	.byte	0x00, 0x00, 0x00, 0x00


//--------------------- .nv.info._ZN7cutlass13device_kernelINS_4gemm6kernel13GemmUniversalIN4cute5tupleIJiiiiEEENS1_10collective13CollectiveMmaINS1_35MainloopSm100TmaUmmaWarpSpecializedILi52ELi2ELi4ENS5_IJNS4_1CILi4EEENSA_ILi1EEESC_EEEEENS5_IJNSA_ILi128EEESF_NSA_ILi32EEEEEENS_12float_e5m2_tENS5_IJlSC_lEEESI_SJ_NS4_8TiledMMAINS4_8MMA_AtomIJNS4_10MMA_TraitsINS4_25SM100_MMA_F8F6F4_2x1SM_SSEJSI_SI_fSF_SF_NS4_17integral_constantINS4_4UMMA5MajorELSQ_0EEESR_NSO_INSP_7ScaleInELSS_0EEEST_EEEEEENS4_6LayoutINS5_IJSC_SC_SC_EEENS5_IJNSA_ILi0EEESY_SY_EEEEENS5_IJNS4_10UnderscoreES11_S11_EEEEENS4_18SM100_TMA_2SM_LOADENS4_14ComposedLayoutINS4_7SwizzleILi1ELi4ELi3EEENS4_18smem_ptr_flag_bitsILi8EEENSW_INS5_IJNSA_ILi8EEESG_EEENS5_IJSG_SC_EEEEEEEvNS4_8identityENS4_28SM100_TMA_2SM_LOAD_MULTICASTES1E_vS1F_EENS_8epilogue10collective18CollectiveEpilogueINS1I_23Sm100TmaWarpSpecializedILi2ELi2ELi32ELb0ELb0EEEJNS5_IJNSA_ILi64EEESF_SG_EEENS5_IJNSW_IS1N_SC_EENSW_INS5_IJSG_NSA_ILi2EEEEEENS5_IJSC_S1N_EEEEEEEESI_SJ_SI_SJ_NS1I_6fusion15FusionCallbacksIS1M_NS1V_17LinearCombinationISI_fSI_fLNS_15FloatRoundStyleE2EEES1O_S1U_JEEENS4_5SM1004TMEM4LOAD26SM100_TMEM_LOAD_32dp32b32xENS4_13SM90_TMA_LOADES1E_NS4_39AutoVectorizingCopyWithAssumedAlignmentILi128EEENS4_14SM90_TMA_STOREES1E_S27_S27_EEEvvEEEEvNT_6ParamsE --------------------------
	.section	.nv.info._ZN7cutlass13device_kernelINS_4gemm6kernel13GemmUniversalIN4cute5tupleIJiiiiEEENS1_10collective13CollectiveMmaINS1_35MainloopSm100TmaUmmaWarpSpecializedILi52ELi2ELi4ENS5_IJNS4_1CILi4EEENSA_ILi1EEESC_EEEEENS5_IJNSA_ILi128EEESF_NSA_ILi32EEEEEENS_12float_e5m2_tENS5_IJlSC_lEEESI_SJ_NS4_8TiledMMAINS4_8MMA_AtomIJNS4_10MMA_TraitsINS4_25SM100_MMA_F8F6F4_2x1SM_SSEJSI_SI_fSF_SF_NS4_17integral_constantINS4_4UMMA5MajorELSQ_0EEESR_NSO_INSP_7ScaleInELSS_0EEEST_EEEEEENS4_6LayoutINS5_IJSC_SC_SC_EEENS5_IJNSA_ILi0EEESY_SY_EEEEENS5_IJNS4_10UnderscoreES11_S11_EEEEENS4_18SM100_TMA_2SM_LOADENS4_14ComposedLayoutINS4_7SwizzleILi1ELi4ELi3EEENS4_18smem_ptr_flag_bitsILi8EEENSW_INS5_IJNSA_ILi8EEESG_EEENS5_IJSG_SC_EEEEEEEvNS4_8identityENS4_28SM100_TMA_2SM_LOAD_MULTICASTES1E_vS1F_EENS_8epilogue10collective18CollectiveEpilogueINS1I_23Sm100TmaWarpSpecializedILi2ELi2ELi32ELb0ELb0EEEJNS5_IJNSA_ILi64EEESF_SG_EEENS5_IJNSW_IS1N_SC_EENSW_INS5_IJSG_NSA_ILi2EEEEEENS5_IJSC_S1N_EEEEEEEESI_SJ_SI_SJ_NS1I_6fusion15FusionCallbacksIS1M_NS1V_17LinearCombinationISI_fSI_fLNS_15FloatRoundStyleE2EEES1O_S1U_JEEENS4_5SM1004TMEM4LOAD26SM100_TMEM_LOAD_32dp32b32xENS4_13SM90_TMA_LOADES1E_NS4_39AutoVectorizingCopyWithAssumedAlignmentILi128EEENS4_14SM90_TMA_STOREES1E_S27_S27_EEEvvEEEEvNT_6ParamsE,"",@"SHT_CUDA_INFO"
	.sectionflags	@""
	.align	4


	//----- nvinfo : EIATTR_CUDA_API_VERSION
	.align		4
        /*0000*/ 	.byte	0x04, 0x37
        /*0002*/ 	.short	(.L_31 - .L_30)
.L_30:
        /*0004*/ 	.word	0x00000082


	//----- nvinfo : EIATTR_KPARAM_INFO
	.align		4
.L_31:
        /*0008*/ 	.byte	0x04, 0x17
        /*000a*/ 	.short	(.L_33 - .L_32)
.L_32:
        /*000c*/ 	.word	0x00000000
        /*0010*/ 	.short	0x0000
        /*0012*/ 	.short	0x0000
        /*0014*/ 	.byte	0x00, 0xf0, 0x01, 0x20


	//----- nvinfo : EIATTR_AT_ENTRY_FRAGMENTS
	.align		4
.L_33:
        /*0018*/ 	.byte	0x04, 0x4f
        /*001a*/ 	.short	(.L_35 - .L_34)


	//   ....[0]....
.L_34:
        /*001c*/ 	.word	0x00000007


	//----- nvinfo : EIATTR_RESERVED_SMEM_USED
	.align		4
.L_35:
        /*0020*/ 	.byte	0x01, 0x41
	.zero		2


	//----- nvinfo : EIATTR_SPARSE_MMA_MASK
	.align		4
        /*0024*/ 	.byte	0x03, 0x50
        /*0026*/ 	.short	0x0000


	//----- nvinfo : EIATTR_TCGEN05_2CTA_USED
	.align		4
        /*0028*/ 	.byte	0x01, 0x52
	.zero		2


	//----- nvinfo : EIATTR_MAXREG_COUNT
	.align		4
        /*002c*/ 	.byte	0x03, 0x1b
        /*002e*/ 	.short	0x00ff


	//----- nvinfo : EIATTR_NUM_BARRIERS
	.align		4
        /*0030*/ 	.byte	0x02, 0x4c
        /*0032*/ 	.byte	0x07
	.zero		1


	//----- nvinfo : EIATTR_EXTERNS
	.align		4
        /*0034*/ 	.byte	0x04, 0x0f
        /*0036*/ 	.short	(.L_37 - .L_36)


	//   ....[0]....
	.align		4
.L_36:
        /*0038*/ 	.word	index@(__assertfail)


	//----- nvinfo : EIATTR_MERCURY_ISA_VERSION
	.align		4
.L_37:
        /*003c*/ 	.byte	0x03, 0x5f
        /*003e*/ 	.short	0x0101


	//----- nvinfo : EIATTR_INT_WARP_WIDE_INSTR_OFFSETS
	.align		4
        /*0040*/ 	.byte	0x04, 0x31
        /*0042*/ 	.short	(.L_39 - .L_38)


	//   ....[0]....
.L_38:
        /*0044*/ 	.word	0x00001360


	//   ....[1]....
        /*0048*/ 	.word	0x00001400


	//   ....[2]....
        /*004c*/ 	.word	0x00006210


	//   ....[3]....
        /*0050*/ 	.word	0x00006230


	//   ....[4]....
        /*0054*/ 	.word	0x00006260


	//   ....[5]....
        /*0058*/ 	.word	0x00006e00


	//   ....[6]....
        /*005c*/ 	.word	0x00006eb0


	//   ....[7]....
        /*0060*/ 	.word	0x00006f60


	//   ....[8]....
        /*0064*/ 	.word	0x00007010


	//   ....[9]....
        /*0068*/ 	.word	0x00007100


	//   ....[10]....
        /*006c*/ 	.word	0x000071e0


	//----- nvinfo : EIATTR_COOP_GROUP_MASK_REGIDS
	.align		4
.L_39:
        /*0070*/ 	.byte	0x04, 0x29
        /*0072*/ 	.short	(.L_41 - .L_40)


	//   ....[0]....
.L_40:
        /*0074*/ 	.word	0xffffffff


	//   ....[1]....
        /*0078*/ 	.word	0xffffffff


	//   ....[2]....
        /*007c*/ 	.word	0xffffffff


	//   ....[3]....
        /*0080*/ 	.word	0xffffffff


	//   ....[4]....
        /*0084*/ 	.word	0xffffffff


	//   ....[5]....
        /*0088*/ 	.word	0xffffffff


	//   ....[6]....
        /*008c*/ 	.word	0xffffffff


	//   ....[7]....
        /*0090*/ 	.word	0xffffffff


	//   ....[8]....
        /*0094*/ 	.word	0xffffffff


	//   ....[9]....
        /*0098*/ 	.word	0xffffffff


	//   ....[10]....
        /*009c*/ 	.word	0xffffffff


	//   ....[11]....
        /*00a0*/ 	.word	0xffffffff


	//   ....[12]....
        /*00a4*/ 	.word	0xffffffff


	//   ....[13]....
        /*00a8*/ 	.word	0xffffffff


	//----- nvinfo : EIATTR_COOP_GROUP_INSTR_OFFSETS
	.align		4
.L_41:
        /*00ac*/ 	.byte	0x04, 0x28
        /*00ae*/ 	.short	(.L_43 - .L_42)


	//   ....[0]....
.L_42:
        /*00b0*/ 	.word	0x000000b0


	//   ....[1]....
        /*00b4*/ 	.word	0x00000520


	//   ....[2]....
        /*00b8*/ 	.word	0x00000d10


	//   ....[3]....
        /*00bc*/ 	.word	0x00000e60


	//   ....[4]....
        /*00c0*/ 	.word	0x00000f50


	//   ....[5]....
        /*00c4*/ 	.word	0x000010b0


	//   ....[6]....
        /*00c8*/ 	.word	0x00001240


	//   ....[7]....
        /*00cc*/ 	.word	0x00001480


	//   ....[8]....
        /*00d0*/ 	.word	0x00002790


	//   ....[9]....
        /*00d4*/ 	.word	0x00005140


	//   ....[10]....
        /*00d8*/ 	.word	0x00005610


	//   ....[11]....
        /*00dc*/ 	.word	0x00005640


	//   ....[12]....
        /*00e0*/ 	.word	0x00006110


	//   ....[13]....
        /*00e4*/ 	.word	0x00006320


	//----- nvinfo : EIATTR_VRC_CTA_INIT_COUNT
	.align		4
.L_43:
        /*00e8*/ 	.byte	0x02, 0x4a
        /*00ea*/ 	.byte	0x80
	.zero		1


	//----- nvinfo : EIATTR_SYSCALL_OFFSETS
	.align		4
        /*00ec*/ 	.byte	0x04, 0x46
        /*00ee*/ 	.short	(.L_45 - .L_44)


	//   ....[0]....
.L_44:
        /*00f0*/ 	.word	0x00007ce0


	//   ....[1]....
        /*00f4*/ 	.word	0x00007e20


	//   ....[2]....
        /*00f8*/ 	.word	0x00008640


	//   ....[3]....
        /*00fc*/ 	.word	0x00009430


	//----- nvinfo : EIATTR_MBARRIER_INSTR_OFFSETS
	.align		4
.L_45:
        /*0100*/ 	.byte	0x04, 0x39
        /*0102*/ 	.short	(.L_47 - .L_46)


	//   ....[0]....
.L_46:
        /*0104*/ 	.word	0x00000670
        /*0108*/ 	.word	0x000000ff
        /*010c*/ 	.word	0x00000000
        /*0110*/ 	.short	0x0100
        /*0112*/ 	.byte	0x04
	.zero		1


	//   ....[1]....
        /*0114*/ 	.word	0x00000680
        /*0118*/ 	.word	0x000000ff
        /*011c*/ 	.word	0x000001a0
        /*0120*/ 	.short	0x0100
        /*0122*/ 	.byte	0x04
	.zero		1


	//   ....[2]....
        /*0124*/ 	.word	0x00000690
        /*0128*/ 	.word	0x000000ff
        /*012c*/ 	.word	0x00000008
        /*0130*/ 	.short	0x0100
        /*0132*/ 	.byte	0x04
	.zero		1


	//   ....[3]....
        /*0134*/ 	.word	0x000006a0
        /*0138*/ 	.word	0x000000ff
        /*013c*/ 	.word	0x000001a8
        /*0140*/ 	.short	0x0100
        /*0142*/ 	.byte	0x04
	.zero		1


	//   ....[4]....
        /*0144*/ 	.word	0x000006b0
        /*0148*/ 	.word	0x000000ff
        /*014c*/ 	.word	0x00000010
        /*0150*/ 	.short	0x0100
        /*0152*/ 	.byte	0x04
	.zero		1


	//   ....[5]....
        /*0154*/ 	.word	0x000006c0
        /*0158*/ 	.word	0x000000ff
        /*015c*/ 	.word	0x000001b0
        /*0160*/ 	.short	0x0100
        /*0162*/ 	.byte	0x04
	.zero		1


	//   ....[6]....
        /*0164*/ 	.word	0x000006d0
        /*0168*/ 	.word	0x000000ff
        /*016c*/ 	.word	0x00000018
        /*0170*/ 	.short	0x0100
        /*0172*/ 	.byte	0x04
	.zero		1


	//   ....[7]....
        /*0174*/ 	.word	0x000006e0
        /*0178*/ 	.word	0x000000ff
        /*017c*/ 	.word	0x000001b8
        /*0180*/ 	.short	0x0100
        /*0182*/ 	.byte	0x04
	.zero		1


	//   ....[8]....
        /*0184*/ 	.word	0x000006f0
        /*0188*/ 	.word	0x000000ff
        /*018c*/ 	.word	0x00000020
        /*0190*/ 	.short	0x0100
        /*0192*/ 	.byte	0x04
	.zero		1


	//   ....[9]....
        /*0194*/ 	.word	0x00000700
        /*0198*/ 	.word	0x000000ff
        /*019c*/ 	.word	0x000001c0
        /*01a0*/ 	.short	0x0100
        /*01a2*/ 	.byte	0x04
	.zero		1


	//   ....[10]....
        /*01a4*/ 	.word	0x00000710
        /*01a8*/ 	.word	0x000000ff
        /*01ac*/ 	.word	0x00000028
        /*01b0*/ 	.short	0x0100
        /*01b2*/ 	.byte	0x04
	.zero		1


	//   ....[11]....
        /*01b4*/ 	.word	0x00000720
        /*01b8*/ 	.word	0x000000ff
        /*01bc*/ 	.word	0x000001c8
        /*01c0*/ 	.short	0x0100
        /*01c2*/ 	.byte	0x04
	.zero		1


	//   ....[12]....
        /*01c4*/ 	.word	0x00000730
        /*01c8*/ 	.word	0x000000ff
        /*01cc*/ 	.word	0x00000030
        /*01d0*/ 	.short	0x0100
        /*01d2*/ 	.byte	0x04
	.zero		1


	//   ....[13]....
        /*01d4*/ 	.word	0x00000740
        /*01d8*/ 	.word	0x000000ff
        /*01dc*/ 	.word	0x000001d0
        /*01e0*/ 	.short	0x0100
        /*01e2*/ 	.byte	0x04
	.zero		1


	//   ....[14]....
        /*01e4*/ 	.word	0x00000750
        /*01e8*/ 	.word	0x000000ff
        /*01ec*/ 	.word	0x00000038
        /*01f0*/ 	.short	0x0100
        /*01f2*/ 	.byte	0x04
	.zero		1


	//   ....[15]....
        /*01f4*/ 	.word	0x00000760
        /*01f8*/ 	.word	0x000000ff
        /*01fc*/ 	.word	0x000001d8
        /*0200*/ 	.short	0x0100
        /*0202*/ 	.byte	0x04
	.zero		1


	//   ....[16]....
        /*0204*/ 	.word	0x00000770
        /*0208*/ 	.word	0x000000ff
        /*020c*/ 	.word	0x00000040
        /*0210*/ 	.short	0x0100
        /*0212*/ 	.byte	0x04
	.zero		1


	//   ....[17]....
        /*0214*/ 	.word	0x00000780
        /*0218*/ 	.word	0x000000ff
        /*021c*/ 	.word	0x000001e0
        /*0220*/ 	.short	0x0100
        /*0222*/ 	.byte	0x04
	.zero		1


	//   ....[18]....
        /*0224*/ 	.word	0x00000790
        /*0228*/ 	.word	0x000000ff
        /*022c*/ 	.word	0x00000048
        /*0230*/ 	.short	0x0100
        /*0232*/ 	.byte	0x04
	.zero		1


	//   ....[19]....
        /*0234*/ 	.word	0x000007a0
        /*0238*/ 	.word	0x000000ff
        /*023c*/ 	.word	0x000001e8
        /*0240*/ 	.short	0x0100
        /*0242*/ 	.byte	0x04
	.zero		1


	//   ....[20]....
        /*0244*/ 	.word	0x000007b0
        /*0248*/ 	.word	0x000000ff
        /*024c*/ 	.word	0x00000050
        /*0250*/ 	.short	0x0100
        /*0252*/ 	.byte	0x04
	.zero		1


	//   ....[21]....
        /*0254*/ 	.word	0x000007c0
        /*0258*/ 	.word	0x000000ff
        /*025c*/ 	.word	0x000001f0
        /*0260*/ 	.short	0x0100
        /*0262*/ 	.byte	0x04
	.zero		1


	//   ....[22]....
        /*0264*/ 	.word	0x000007d0
        /*0268*/ 	.word	0x000000ff
        /*026c*/ 	.word	0x00000058
        /*0270*/ 	.short	0x0100
        /*0272*/ 	.byte	0x04
	.zero		1


	//   ....[23]....
        /*0274*/ 	.word	0x000007e0
        /*0278*/ 	.word	0x000000ff
        /*027c*/ 	.word	0x000001f8
        /*0280*/ 	.short	0x0100
        /*0282*/ 	.byte	0x04
	.zero		1


	//   ....[24]....
        /*0284*/ 	.word	0x000007f0
        /*0288*/ 	.word	0x000000ff
        /*028c*/ 	.word	0x00000060
        /*0290*/ 	.short	0x0100
        /*0292*/ 	.byte	0x04
	.zero		1


	//   ....[25]....
        /*0294*/ 	.word	0x00000800
        /*0298*/ 	.word	0x000000ff
        /*029c*/ 	.word	0x00000200
        /*02a0*/ 	.short	0x0100
        /*02a2*/ 	.byte	0x04
	.zero		1


	//   ....[26]....
        /*02a4*/ 	.word	0x00000810
        /*02a8*/ 	.word	0x000000ff
        /*02ac*/ 	.word	0x00000068
        /*02b0*/ 	.short	0x0100
        /*02b2*/ 	.byte	0x04
	.zero		1


	//   ....[27]....
        /*02b4*/ 	.word	0x00000820
        /*02b8*/ 	.word	0x000000ff
        /*02bc*/ 	.word	0x00000208
        /*02c0*/ 	.short	0x0100
        /*02c2*/ 	.byte	0x04
	.zero		1


	//   ....[28]....
        /*02c4*/ 	.word	0x00000830
        /*02c8*/ 	.word	0x000000ff
        /*02cc*/ 	.word	0x00000070
        /*02d0*/ 	.short	0x0100
        /*02d2*/ 	.byte	0x04
	.zero		1


	//   ....[29]....
        /*02d4*/ 	.word	0x00000840
        /*02d8*/ 	.word	0x000000ff
        /*02dc*/ 	.word	0x00000210
        /*02e0*/ 	.short	0x0100
        /*02e2*/ 	.byte	0x04
	.zero		1


	//   ....[30]....
        /*02e4*/ 	.word	0x00000850
        /*02e8*/ 	.word	0x000000ff
        /*02ec*/ 	.word	0x00000078
        /*02f0*/ 	.short	0x0100
        /*02f2*/ 	.byte	0x04
	.zero		1


	//   ....[31]....
        /*02f4*/ 	.word	0x00000860
        /*02f8*/ 	.word	0x000000ff
        /*02fc*/ 	.word	0x00000218
        /*0300*/ 	.short	0x0100
        /*0302*/ 	.byte	0x04
	.zero		1


	//   ....[32]....
        /*0304*/ 	.word	0x00000870
        /*0308*/ 	.word	0x000000ff
        /*030c*/ 	.word	0x00000080
        /*0310*/ 	.short	0x0100
        /*0312*/ 	.byte	0x04
	.zero		1


	//   ....[33]....
        /*0314*/ 	.word	0x00000880
        /*0318*/ 	.word	0x000000ff
        /*031c*/ 	.word	0x00000220
        /*0320*/ 	.short	0x0100
        /*0322*/ 	.byte	0x04
	.zero		1


	//   ....[34]....
        /*0324*/ 	.word	0x00000890
        /*0328*/ 	.word	0x000000ff
        /*032c*/ 	.word	0x00000088
        /*0330*/ 	.short	0x0100
        /*0332*/ 	.byte	0x04
	.zero		1


	//   ....[35]....
        /*0334*/ 	.word	0x000008a0
        /*0338*/ 	.word	0x000000ff
        /*033c*/ 	.word	0x00000228
        /*0340*/ 	.short	0x0100
        /*0342*/ 	.byte	0x04
	.zero		1


	//   ....[36]....
        /*0344*/ 	.word	0x000008b0
        /*0348*/ 	.word	0x000000ff
        /*034c*/ 	.word	0x00000090
        /*0350*/ 	.short	0x0100
        /*0352*/ 	.byte	0x04
	.zero		1


	//   ....[37]....
        /*0354*/ 	.word	0x000008c0
        /*0358*/ 	.word	0x000000ff
        /*035c*/ 	.word	0x00000230
        /*0360*/ 	.short	0x0100
        /*0362*/ 	.byte	0x04
	.zero		1


	//   ....[38]....
        /*0364*/ 	.word	0x000008d0
        /*0368*/ 	.word	0x000000ff
        /*036c*/ 	.word	0x00000098
        /*0370*/ 	.short	0x0100
        /*0372*/ 	.byte	0x04
	.zero		1


	//   ....[39]....
        /*0374*/ 	.word	0x000008e0
        /*0378*/ 	.word	0x000000ff
        /*037c*/ 	.word	0x00000238
        /*0380*/ 	.short	0x0100
        /*0382*/ 	.byte	0x04
	.zero		1


	//   ....[40]....
        /*0384*/ 	.word	0x000008f0
        /*0388*/ 	.word	0x000000ff
        /*038c*/ 	.word	0x000000a0
        /*0390*/ 	.short	0x0100
        /*0392*/ 	.byte	0x04
	.zero		1


	//   ....[41]....
        /*0394*/ 	.word	0x00000900
        /*0398*/ 	.word	0x000000ff
        /*039c*/ 	.word	0x00000240
        /*03a0*/ 	.short	0x0100
        /*03a2*/ 	.byte	0x04
	.zero		1


	//   ....[42]....
        /*03a4*/ 	.word	0x00000910
        /*03a8*/ 	.word	0x000000ff
        /*03ac*/ 	.word	0x000000a8
        /*03b0*/ 	.short	0x0100
        /*03b2*/ 	.byte	0x04
	.zero		1


	//   ....[43]....
        /*03b4*/ 	.word	0x00000920
        /*03b8*/ 	.word	0x000000ff
        /*03bc*/ 	.word	0x00000248
        /*03c0*/ 	.short	0x0100
        /*03c2*/ 	.byte	0x04
	.zero		1


	//   ....[44]....
        /*03c4*/ 	.word	0x00000930
        /*03c8*/ 	.word	0x000000ff
        /*03cc*/ 	.word	0x000000b0
        /*03d0*/ 	.short	0x0100
        /*03d2*/ 	.byte	0x04
	.zero		1


	//   ....[45]....
        /*03d4*/ 	.word	0x00000940
        /*03d8*/ 	.word	0x000000ff
        /*03dc*/ 	.word	0x00000250
        /*03e0*/ 	.short	0x0100
        /*03e2*/ 	.byte	0x04
	.zero		1


	//   ....[46]....
        /*03e4*/ 	.word	0x00000950
        /*03e8*/ 	.word	0x000000ff
        /*03ec*/ 	.word	0x000000b8
        /*03f0*/ 	.short	0x0100
        /*03f2*/ 	.byte	0x04
	.zero		1


	//   ....[47]....
        /*03f4*/ 	.word	0x00000960
        /*03f8*/ 	.word	0x000000ff
        /*03fc*/ 	.word	0x00000258
        /*0400*/ 	.short	0x0100
        /*0402*/ 	.byte	0x04
	.zero		1


	//   ....[48]....
        /*0404*/ 	.word	0x00000970
        /*0408*/ 	.word	0x000000ff
        /*040c*/ 	.word	0x000000c0
        /*0410*/ 	.short	0x0100
        /*0412*/ 	.byte	0x04
	.zero		1


	//   ....[49]....
        /*0414*/ 	.word	0x00000980
        /*0418*/ 	.word	0x000000ff
        /*041c*/ 	.word	0x00000260
        /*0420*/ 	.short	0x0100
        /*0422*/ 	.byte	0x04
	.zero		1


	//   ....[50]....
        /*0424*/ 	.word	0x00000990
        /*0428*/ 	.word	0x000000ff
        /*042c*/ 	.word	0x000000c8
        /*0430*/ 	.short	0x0100
        /*0432*/ 	.byte	0x04
	.zero		1


	//   ....[51]....
        /*0434*/ 	.word	0x000009a0
        /*0438*/ 	.word	0x000000ff
        /*043c*/ 	.word	0x00000268
        /*0440*/ 	.short	0x0100
        /*0442*/ 	.byte	0x04
	.zero		1


	//   ....[52]....
        /*0444*/ 	.word	0x000009b0
        /*0448*/ 	.word	0x000000ff
        /*044c*/ 	.word	0x000000d0
        /*0450*/ 	.short	0x0100
        /*0452*/ 	.byte	0x04
	.zero		1


	//   ....[53]....
        /*0454*/ 	.word	0x000009c0
        /*0458*/ 	.word	0x000000ff
        /*045c*/ 	.word	0x00000270
        /*0460*/ 	.short	0x0100
        /*0462*/ 	.byte	0x04
	.zero		1


	//   ....[54]....
        /*0464*/ 	.word	0x000009d0
        /*0468*/ 	.word	0x000000ff
        /*046c*/ 	.word	0x000000d8
        /*0470*/ 	.short	0x0100
        /*0472*/ 	.byte	0x04
	.zero		1


	//   ....[55]....
        /*0474*/ 	.word	0x000009e0
        /*0478*/ 	.word	0x000000ff
        /*047c*/ 	.word	0x00000278
        /*0480*/ 	.short	0x0100
        /*0482*/ 	.byte	0x04
	.zero		1


	//   ....[56]....
        /*0484*/ 	.word	0x000009f0
        /*0488*/ 	.word	0x000000ff
        /*048c*/ 	.word	0x000000e0
        /*0490*/ 	.short	0x0100
        /*0492*/ 	.byte	0x04
	.zero		1


	//   ....[57]....
        /*0494*/ 	.word	0x00000a00
        /*0498*/ 	.word	0x000000ff
        /*049c*/ 	.word	0x00000280
        /*04a0*/ 	.short	0x0100
        /*04a2*/ 	.byte	0x04
	.zero		1


	//   ....[58]....
        /*04a4*/ 	.word	0x00000a10
        /*04a8*/ 	.word	0x000000ff
        /*04ac*/ 	.word	0x000000e8
        /*04b0*/ 	.short	0x0100
        /*04b2*/ 	.byte	0x04
	.zero		1


	//   ....[59]....
        /*04b4*/ 	.word	0x00000a20
        /*04b8*/ 	.word	0x000000ff
        /*04bc*/ 	.word	0x00000288
        /*04c0*/ 	.short	0x0100
        /*04c2*/ 	.byte	0x04
	.zero		1


	//   ....[60]....
        /*04c4*/ 	.word	0x00000a30
        /*04c8*/ 	.word	0x000000ff
        /*04cc*/ 	.word	0x000000f0
        /*04d0*/ 	.short	0x0100
        /*04d2*/ 	.byte	0x04
	.zero		1


	//   ....[61]....
        /*04d4*/ 	.word	0x00000a40
        /*04d8*/ 	.word	0x000000ff
        /*04dc*/ 	.word	0x00000290
        /*04e0*/ 	.short	0x0100
        /*04e2*/ 	.byte	0x04
	.zero		1


	//   ....[62]....
        /*04e4*/ 	.word	0x00000a50
        /*04e8*/ 	.word	0x000000ff
        /*04ec*/ 	.word	0x000000f8
        /*04f0*/ 	.short	0x0100
        /*04f2*/ 	.byte	0x04
	.zero		1


	//   ....[63]....
        /*04f4*/ 	.word	0x00000a60
        /*04f8*/ 	.word	0x000000ff
        /*04fc*/ 	.word	0x00000298
        /*0500*/ 	.short	0x0100
        /*0502*/ 	.byte	0x04
	.zero		1


	//   ....[64]....
        /*0504*/ 	.word	0x00000a70
        /*0508*/ 	.word	0x000000ff
        /*050c*/ 	.word	0x00000100
        /*0510*/ 	.short	0x0100
        /*0512*/ 	.byte	0x04
	.zero		1


	//   ....[65]....
        /*0514*/ 	.word	0x00000a80
        /*0518*/ 	.word	0x000000ff
        /*051c*/ 	.word	0x000002a0
        /*0520*/ 	.short	0x0100
        /*0522*/ 	.byte	0x04
	.zero		1


	//   ....[66]....
        /*0524*/ 	.word	0x00000a90
        /*0528*/ 	.word	0x000000ff
        /*052c*/ 	.word	0x00000108
        /*0530*/ 	.short	0x0100
        /*0532*/ 	.byte	0x04
	.zero		1


	//   ....[67]....
        /*0534*/ 	.word	0x00000aa0
        /*0538*/ 	.word	0x000000ff
        /*053c*/ 	.word	0x000002a8
        /*0540*/ 	.short	0x0100
        /*0542*/ 	.byte	0x04
	.zero		1


	//   ....[68]....
        /*0544*/ 	.word	0x00000ab0
        /*0548*/ 	.word	0x000000ff
        /*054c*/ 	.word	0x00000110
        /*0550*/ 	.short	0x0100
        /*0552*/ 	.byte	0x04
	.zero		1


	//   ....[69]....
        /*0554*/ 	.word	0x00000ac0
        /*0558*/ 	.word	0x000000ff
        /*055c*/ 	.word	0x000002b0
        /*0560*/ 	.short	0x0100
        /*0562*/ 	.byte	0x04
	.zero		1


	//   ....[70]....
        /*0564*/ 	.word	0x00000ad0
        /*0568*/ 	.word	0x000000ff
        /*056c*/ 	.word	0x00000118
        /*0570*/ 	.short	0x0100
        /*0572*/ 	.byte	0x04
	.zero		1


	//   ....[71]....
        /*0574*/ 	.word	0x00000ae0
        /*0578*/ 	.word	0x000000ff
        /*057c*/ 	.word	0x000002b8
        /*0580*/ 	.short	0x0100
        /*0582*/ 	.byte	0x04
	.zero		1


	//   ....[72]....
        /*0584*/ 	.word	0x00000af0
        /*0588*/ 	.word	0x000000ff
        /*058c*/ 	.word	0x00000120
        /*0590*/ 	.short	0x0100
        /*0592*/ 	.byte	0x04
	.zero		1


	//   ....[73]....
        /*0594*/ 	.word	0x00000b00
        /*0598*/ 	.word	0x000000ff
        /*059c*/ 	.word	0x000002c0
        /*05a0*/ 	.short	0x0100
        /*05a2*/ 	.byte	0x04
	.zero		1


	//   ....[74]....
        /*05a4*/ 	.word	0x00000b10
        /*05a8*/ 	.word	0x000000ff
        /*05ac*/ 	.word	0x00000128
        /*05b0*/ 	.short	0x0100
        /*05b2*/ 	.byte	0x04
	.zero		1


	//   ....[75]....
        /*05b4*/ 	.word	0x00000b20
        /*05b8*/ 	.word	0x000000ff
        /*05bc*/ 	.word	0x000002c8
        /*05c0*/ 	.short	0x0100
        /*05c2*/ 	.byte	0x04
	.zero		1


	//   ....[76]....
        /*05c4*/ 	.word	0x00000b30
        /*05c8*/ 	.word	0x000000ff
        /*05cc*/ 	.word	0x00000130
        /*05d0*/ 	.short	0x0100
        /*05d2*/ 	.byte	0x04
	.zero		1


	//   ....[77]....
        /*05d4*/ 	.word	0x00000b40
        /*05d8*/ 	.word	0x000000ff
        /*05dc*/ 	.word	0x000002d0
        /*05e0*/ 	.short	0x0100
        /*05e2*/ 	.byte	0x04
	.zero		1


	//   ....[78]....
        /*05e4*/ 	.word	0x00000b50
        /*05e8*/ 	.word	0x000000ff
        /*05ec*/ 	.word	0x00000138
        /*05f0*/ 	.short	0x0100
        /*05f2*/ 	.byte	0x04
	.zero		1


	//   ....[79]....
        /*05f4*/ 	.word	0x00000b60
        /*05f8*/ 	.word	0x000000ff
        /*05fc*/ 	.word	0x000002d8
        /*0600*/ 	.short	0x0100
        /*0602*/ 	.byte	0x04
	.zero		1


	//   ....[80]....
        /*0604*/ 	.word	0x00000b70
        /*0608*/ 	.word	0x000000ff
        /*060c*/ 	.word	0x00000140
        /*0610*/ 	.short	0x0100
        /*0612*/ 	.byte	0x04
	.zero		1


	//   ....[81]....
        /*0614*/ 	.word	0x00000b80
        /*0618*/ 	.word	0x000000ff
        /*061c*/ 	.word	0x000002e0
        /*0620*/ 	.short	0x0100
        /*0622*/ 	.byte	0x04
	.zero		1


	//   ....[82]....
        /*0624*/ 	.word	0x00000b90
        /*0628*/ 	.word	0x000000ff
        /*062c*/ 	.word	0x00000148
        /*0630*/ 	.short	0x0100
        /*0632*/ 	.byte	0x04
	.zero		1


	//   ....[83]....
        /*0634*/ 	.word	0x00000ba0
        /*0638*/ 	.word	0x000000ff
        /*063c*/ 	.word	0x000002e8
        /*0640*/ 	.short	0x0100
        /*0642*/ 	.byte	0x04
	.zero		1


	//   ....[84]....
        /*0644*/ 	.word	0x00000bb0
        /*0648*/ 	.word	0x000000ff
        /*064c*/ 	.word	0x00000150
        /*0650*/ 	.short	0x0100
        /*0652*/ 	.byte	0x04
	.zero		1


	//   ....[85]....
        /*0654*/ 	.word	0x00000bc0
        /*0658*/ 	.word	0x000000ff
        /*065c*/ 	.word	0x000002f0
        /*0660*/ 	.short	0x0100
        /*0662*/ 	.byte	0x04
	.zero		1


	//   ....[86]....
        /*0664*/ 	.word	0x00000bd0
        /*0668*/ 	.word	0x000000ff
        /*066c*/ 	.word	0x00000158
        /*0670*/ 	.short	0x0100
        /*0672*/ 	.byte	0x04
	.zero		1


	//   ....[87]....
        /*0674*/ 	.word	0x00000be0
        /*0678*/ 	.word	0x000000ff
        /*067c*/ 	.word	0x000002f8
        /*0680*/ 	.short	0x0100
        /*0682*/ 	.byte	0x04
	.zero		1


	//   ....[88]....
        /*0684*/ 	.word	0x00000bf0
        /*0688*/ 	.word	0x000000ff
        /*068c*/ 	.word	0x00000160
        /*0690*/ 	.short	0x0100
        /*0692*/ 	.byte	0x04
	.zero		1


	//   ....[89]....
        /*0694*/ 	.word	0x00000c00
        /*0698*/ 	.word	0x000000ff
        /*069c*/ 	.word	0x00000300
        /*06a0*/ 	.short	0x0100
        /*06a2*/ 	.byte	0x04
	.zero		1


	//   ....[90]....
        /*06a4*/ 	.word	0x00000c10
        /*06a8*/ 	.word	0x000000ff
        /*06ac*/ 	.word	0x00000168
        /*06b0*/ 	.short	0x0100
        /*06b2*/ 	.byte	0x04
	.zero		1


	//   ....[91]....
        /*06b4*/ 	.word	0x00000c20
        /*06b8*/ 	.word	0x000000ff
        /*06bc*/ 	.word	0x00000308
        /*06c0*/ 	.short	0x0100
        /*06c2*/ 	.byte	0x04
	.zero		1


	//   ....[92]....
        /*06c4*/ 	.word	0x00000c30
        /*06c8*/ 	.word	0x000000ff
        /*06cc*/ 	.word	0x00000170
        /*06d0*/ 	.short	0x0100
        /*06d2*/ 	.byte	0x04
	.zero		1


	//   ....[93]....
        /*06d4*/ 	.word	0x00000c40
        /*06d8*/ 	.word	0x000000ff
        /*06dc*/ 	.word	0x00000310
        /*06e0*/ 	.short	0x0100
        /*06e2*/ 	.byte	0x04
	.zero		1


	//   ....[94]....
        /*06e4*/ 	.word	0x00000c50
        /*06e8*/ 	.word	0x000000ff
        /*06ec*/ 	.word	0x00000178
        /*06f0*/ 	.short	0x0100
        /*06f2*/ 	.byte	0x04
	.zero		1


	//   ....[95]....
        /*06f4*/ 	.word	0x00000c60
        /*06f8*/ 	.word	0x000000ff
        /*06fc*/ 	.word	0x00000318
        /*0700*/ 	.short	0x0100
        /*0702*/ 	.byte	0x04
	.zero		1


	//   ....[96]....
        /*0704*/ 	.word	0x00000c70
        /*0708*/ 	.word	0x000000ff
        /*070c*/ 	.word	0x00000180
        /*0710*/ 	.short	0x0100
        /*0712*/ 	.byte	0x04
	.zero		1


	//   ....[97]....
        /*0714*/ 	.word	0x00000c80
        /*0718*/ 	.word	0x000000ff
        /*071c*/ 	.word	0x00000320
        /*0720*/ 	.short	0x0100
        /*0722*/ 	.byte	0x04
	.zero		1


	//   ....[98]....
        /*0724*/ 	.word	0x00000c90
        /*0728*/ 	.word	0x000000ff
        /*072c*/ 	.word	0x00000188
        /*0730*/ 	.short	0x0100
        /*0732*/ 	.byte	0x04
	.zero		1


	//   ....[99]....
        /*0734*/ 	.word	0x00000ca0
        /*0738*/ 	.word	0x000000ff
        /*073c*/ 	.word	0x00000328
        /*0740*/ 	.short	0x0100
        /*0742*/ 	.byte	0x04
	.zero		1


	//   ....[100]....
        /*0744*/ 	.word	0x00000cb0
        /*0748*/ 	.word	0x000000ff
        /*074c*/ 	.word	0x00000190
        /*0750*/ 	.short	0x0100
        /*0752*/ 	.byte	0x04
	.zero		1


	//   ....[101]....
        /*0754*/ 	.word	0x00000cc0
        /*0758*/ 	.word	0x000000ff
        /*075c*/ 	.word	0x00000330
        /*0760*/ 	.short	0x0100
        /*0762*/ 	.byte	0x04
	.zero		1


	//   ....[102]....
        /*0764*/ 	.word	0x00000cd0
        /*0768*/ 	.word	0x000000ff
        /*076c*/ 	.word	0x00000198
        /*0770*/ 	.short	0x0100
        /*0772*/ 	.byte	0x04
	.zero		1


	//   ....[103]....
        /*0774*/ 	.word	0x00000ce0
        /*0778*/ 	.word	0x000000ff
        /*077c*/ 	.word	0x00000338
        /*0780*/ 	.short	0x0100
        /*0782*/ 	.byte	0x04
	.zero		1


	//   ....[104]....
        /*0784*/ 	.word	0x00000e10
        /*0788*/ 	.word	0x000000ff
        /*078c*/ 	.word	0x00000340
        /*0790*/ 	.short	0x0100
        /*0792*/ 	.byte	0x04
	.zero		1


	//   ....[105]....
        /*0794*/ 	.word	0x00000e20
        /*0798*/ 	.word	0x000000ff
        /*079c*/ 	.word	0x00000350
        /*07a0*/ 	.short	0x0100
        /*07a2*/ 	.byte	0x04
	.zero		1


	//   ....[106]....
        /*07a4*/ 	.word	0x00000e30
        /*07a8*/ 	.word	0x000000ff
        /*07ac*/ 	.word	0x00000348
        /*07b0*/ 	.short	0x0100
        /*07b2*/ 	.byte	0x04
	.zero		1


	//   ....[107]....
        /*07b4*/ 	.word	0x00000e40
        /*07b8*/ 	.word	0x000000ff
        /*07bc*/ 	.word	0x00000358
        /*07c0*/ 	.short	0x0100
        /*07c2*/ 	.byte	0x04
	.zero		1


	//   ....[108]....
        /*07c4*/ 	.word	0x00000f20
        /*07c8*/ 	.word	0x000000ff
        /*07cc*/ 	.word	0x00000360
        /*07d0*/ 	.short	0x0100
        /*07d2*/ 	.byte	0x06
	.zero		1


	//   ....[109]....
        /*07d4*/ 	.word	0x00000f30
        /*07d8*/ 	.word	0x000000ff
        /*07dc*/ 	.word	0x00000368
        /*07e0*/ 	.short	0x0100
        /*07e2*/ 	.byte	0x06
	.zero		1


	//   ....[110]....
        /*07e4*/ 	.word	0x00001060
        /*07e8*/ 	.word	0x000000ff
        /*07ec*/ 	.word	0x00000370
        /*07f0*/ 	.short	0x0100
        /*07f2*/ 	.byte	0x06
	.zero		1


	//   ....[111]....
        /*07f4*/ 	.word	0x00001070
        /*07f8*/ 	.word	0x000000ff
        /*07fc*/ 	.word	0x00000380
        /*0800*/ 	.short	0x0100
        /*0802*/ 	.byte	0x06
	.zero		1


	//   ....[112]....
        /*0804*/ 	.word	0x00001080
        /*0808*/ 	.word	0x000000ff
        /*080c*/ 	.word	0x00000378
        /*0810*/ 	.short	0x0100
        /*0812*/ 	.byte	0x06
	.zero		1


	//   ....[113]....
        /*0814*/ 	.word	0x00001090
        /*0818*/ 	.word	0x000000ff
        /*081c*/ 	.word	0x00000388
        /*0820*/ 	.short	0x0100
        /*0822*/ 	.byte	0x06
	.zero		1


	//   ....[114]....
        /*0824*/ 	.word	0x000011b0
        /*0828*/ 	.word	0x000000ff
        /*082c*/ 	.word	0x00000390
        /*0830*/ 	.short	0x0100
        /*0832*/ 	.byte	0x04
	.zero		1


	//   ....[115]....
        /*0834*/ 	.word	0x000011c0
        /*0838*/ 	.word	0x000000ff
        /*083c*/ 	.word	0x000003b0
        /*0840*/ 	.short	0x0100
        /*0842*/ 	.byte	0x04
	.zero		1


	//   ....[116]....
        /*0844*/ 	.word	0x000011d0
        /*0848*/ 	.word	0x000000ff
        /*084c*/ 	.word	0x00000398
        /*0850*/ 	.short	0x0100
        /*0852*/ 	.byte	0x04
	.zero		1


	//   ....[117]....
        /*0854*/ 	.word	0x000011e0
        /*0858*/ 	.word	0x000000ff
        /*085c*/ 	.word	0x000003b8
        /*0860*/ 	.short	0x0100
        /*0862*/ 	.byte	0x04
	.zero		1


	//   ....[118]....
        /*0864*/ 	.word	0x000011f0
        /*0868*/ 	.word	0x000000ff
        /*086c*/ 	.word	0x000003a0
        /*0870*/ 	.short	0x0100
        /*0872*/ 	.byte	0x04
	.zero		1


	//   ....[119]....
        /*0874*/ 	.word	0x00001200
        /*0878*/ 	.word	0x000000ff
        /*087c*/ 	.word	0x000003c0
        /*0880*/ 	.short	0x0100
        /*0882*/ 	.byte	0x04
	.zero		1


	//   ....[120]....
        /*0884*/ 	.word	0x00001210
        /*0888*/ 	.word	0x000000ff
        /*088c*/ 	.word	0x000003a8
        /*0890*/ 	.short	0x0100
        /*0892*/ 	.byte	0x04
	.zero		1


	//   ....[121]....
        /*0894*/ 	.word	0x00001220
        /*0898*/ 	.word	0x000000ff
        /*089c*/ 	.word	0x000003c8
        /*08a0*/ 	.short	0x0100
        /*08a2*/ 	.byte	0x04
	.zero		1


	//   ....[122]....
        /*08a4*/ 	.word	0x00001310
        /*08a8*/ 	.word	0x000000ff
        /*08ac*/ 	.word	0x000003d0
        /*08b0*/ 	.short	0x0100
        /*08b2*/ 	.byte	0x04
	.zero		1


	//   ....[123]....
        /*08b4*/ 	.word	0x00001320
        /*08b8*/ 	.word	0x000000ff
        /*08bc*/ 	.word	0x000003e0
        /*08c0*/ 	.short	0x0100
        /*08c2*/ 	.byte	0x04
	.zero		1


	//   ....[124]....
        /*08c4*/ 	.word	0x00001330
        /*08c8*/ 	.word	0x000000ff
        /*08cc*/ 	.word	0x000003d8
        /*08d0*/ 	.short	0x0100
        /*08d2*/ 	.byte	0x04
	.zero		1


	//   ....[125]....
        /*08d4*/ 	.word	0x00001340
        /*08d8*/ 	.word	0x000000ff
        /*08dc*/ 	.word	0x000003e8
        /*08e0*/ 	.short	0x0100
        /*08e2*/ 	.byte	0x04
	.zero		1


	//   ....[126]....
        /*08e4*/ 	.word	0x00001440
        /*08e8*/ 	.word	0x000000ff
        /*08ec*/ 	.word	0x000003f0
        /*08f0*/ 	.short	0x0100
        /*08f2*/ 	.byte	0x06
	.zero		1


	//   ....[127]....
        /*08f4*/ 	.word	0x00001fc0
        /*08f8*/ 	.word	0x00000003
        /*08fc*/ 	.word	0x000003e0
        /*0900*/ 	.short	0x010a
        /*0902*/ 	.byte	0xff
	.zero		1


	//   ....[128]....
        /*0904*/ 	.word	0x00001ff0
        /*0908*/ 	.word	0x00000003
        /*090c*/ 	.word	0x000003d0
        /*0910*/ 	.short	0x0101
        /*0912*/ 	.byte	0xff
	.zero		1


	//   ....[129]....
        /*0914*/ 	.word	0x000020b0
        /*0918*/ 	.word	0x000000ff
        /*091c*/ 	.word	0x000001a0
        /*0920*/ 	.short	0x010a
        /*0922*/ 	.byte	0x04
	.zero		1


	//   ....[130]....
        /*0924*/ 	.word	0x00002170
        /*0928*/ 	.word	0x000000ff
        /*092c*/ 	.word	0x000001a0
        /*0930*/ 	.short	0x010a
        /*0932*/ 	.byte	0x21
	.zero		1


	//   ....[131]....
        /*0934*/ 	.word	0x00002320
        /*0938*/ 	.word	0x000000ff
        /*093c*/ 	.word	0x000001a0
        /*0940*/ 	.short	0x010a
        /*0942*/ 	.byte	0x05
	.zero		1


	//   ....[132]....
        /*0944*/ 	.word	0x00002430
        /*0948*/ 	.word	0x000000ff
        /*094c*/ 	.word	0x00000368
        /*0950*/ 	.short	0x0101
        /*0952*/ 	.byte	0x06
	.zero		1


	//   ....[133]....
        /*0954*/ 	.word	0x00002450
        /*0958*/ 	.word	0x000000ff
        /*095c*/ 	.word	0x000001a0
        /*0960*/ 	.short	0x010a
        /*0962*/ 	.byte	0x04
	.zero		1


	//   ....[134]....
        /*0964*/ 	.word	0x000024d0
        /*0968*/ 	.word	0x000000ff
        /*096c*/ 	.word	0x000001a0
        /*0970*/ 	.short	0x010a
        /*0972*/ 	.byte	0x11
	.zero		1


	//   ....[135]....
        /*0974*/ 	.word	0x00002660
        /*0978*/ 	.word	0x000000ff
        /*097c*/ 	.word	0x000001a0
        /*0980*/ 	.short	0x010a
        /*0982*/ 	.byte	0x05
	.zero		1


	//   ....[136]....
        /*0984*/ 	.word	0x000027c0
        /*0988*/ 	.word	0x00000003
        /*098c*/ 	.word	0x00000370
        /*0990*/ 	.short	0x010a
        /*0992*/ 	.byte	0xff
	.zero		1


	//   ....[137]....
        /*0994*/ 	.word	0x00002910
        /*0998*/ 	.word	0x00000000
        /*099c*/ 	.word	0x00000000
        /*09a0*/ 	.short	0x0101
        /*09a2*/ 	.byte	0xff
	.zero		1


	//   ....[138]....
        /*09a4*/ 	.word	0x00002ec0
        /*09a8*/ 	.word	0x000000ff
        /*09ac*/ 	.word	0x00000000
        /*09b0*/ 	.short	0x010a
        /*09b2*/ 	.byte	0x04
	.zero		1


	//   ....[139]....
        /*09b4*/ 	.word	0x00002f50
        /*09b8*/ 	.word	0x000000ff
        /*09bc*/ 	.word	0x00000000
        /*09c0*/ 	.short	0x010a
        /*09c2*/ 	.byte	0x05
	.zero		1


	//   ....[140]....
        /*09c4*/ 	.word	0x00002fe0
        /*09c8*/ 	.word	0x000000ff
        /*09cc*/ 	.word	0x00000000
        /*09d0*/ 	.short	0x010a
        /*09d2*/ 	.byte	0x05
	.zero		1


	//   ....[141]....
        /*09d4*/ 	.word	0x00003070
        /*09d8*/ 	.word	0x000000ff
        /*09dc*/ 	.word	0x00000000
        /*09e0*/ 	.short	0x010a
        /*09e2*/ 	.byte	0x05
	.zero		1


	//   ....[142]....
        /*09e4*/ 	.word	0x00003100
        /*09e8*/ 	.word	0x000000ff
        /*09ec*/ 	.word	0x00000000
        /*09f0*/ 	.short	0x010a
        /*09f2*/ 	.byte	0x05
	.zero		1


	//   ....[143]....
        /*09f4*/ 	.word	0x00003190
        /*09f8*/ 	.word	0x000000ff
        /*09fc*/ 	.word	0x00000000
        /*0a00*/ 	.short	0x010a
        /*0a02*/ 	.byte	0x05
	.zero		1


	//   ....[144]....
        /*0a04*/ 	.word	0x00003220
        /*0a08*/ 	.word	0x000000ff
        /*0a0c*/ 	.word	0x00000000
        /*0a10*/ 	.short	0x010a
        /*0a12*/ 	.byte	0x05
	.zero		1


	//   ....[145]....
        /*0a14*/ 	.word	0x000032b0
        /*0a18*/ 	.word	0x000000ff
        /*0a1c*/ 	.word	0x00000000
        /*0a20*/ 	.short	0x010a
        /*0a22*/ 	.byte	0x05
	.zero		1


	//   ....[146]....
        /*0a24*/ 	.word	0x00003340
        /*0a28*/ 	.word	0x000000ff
        /*0a2c*/ 	.word	0x00000000
        /*0a30*/ 	.short	0x010a
        /*0a32*/ 	.byte	0x05
	.zero		1


	//   ....[147]....
        /*0a34*/ 	.word	0x000033d0
        /*0a38*/ 	.word	0x000000ff
        /*0a3c*/ 	.word	0x00000000
        /*0a40*/ 	.short	0x010a
        /*0a42*/ 	.byte	0x05
	.zero		1


	//   ....[148]....
        /*0a44*/ 	.word	0x00003460
        /*0a48*/ 	.word	0x000000ff
        /*0a4c*/ 	.word	0x00000000
        /*0a50*/ 	.short	0x010a
        /*0a52*/ 	.byte	0x05
	.zero		1


	//   ....[149]....
        /*0a54*/ 	.word	0x000034f0
        /*0a58*/ 	.word	0x000000ff
        /*0a5c*/ 	.word	0x00000000
        /*0a60*/ 	.short	0x010a
        /*0a62*/ 	.byte	0x05
	.zero		1


	//   ....[150]....
        /*0a64*/ 	.word	0x00003580
        /*0a68*/ 	.word	0x000000ff
        /*0a6c*/ 	.word	0x00000000
        /*0a70*/ 	.short	0x010a
        /*0a72*/ 	.byte	0x05
	.zero		1


	//   ....[151]....
        /*0a74*/ 	.word	0x00003610
        /*0a78*/ 	.word	0x000000ff
        /*0a7c*/ 	.word	0x00000000
        /*0a80*/ 	.short	0x010a
        /*0a82*/ 	.byte	0x05
	.zero		1


	//   ....[152]....
        /*0a84*/ 	.word	0x000036a0
        /*0a88*/ 	.word	0x000000ff
        /*0a8c*/ 	.word	0x00000000
        /*0a90*/ 	.short	0x010a
        /*0a92*/ 	.byte	0x05
	.zero		1


	//   ....[153]....
        /*0a94*/ 	.word	0x00003730
        /*0a98*/ 	.word	0x000000ff
        /*0a9c*/ 	.word	0x00000000
        /*0aa0*/ 	.short	0x010a
        /*0aa2*/ 	.byte	0x05
	.zero		1


	//   ....[154]....
        /*0aa4*/ 	.word	0x000037c0
        /*0aa8*/ 	.word	0x000000ff
        /*0aac*/ 	.word	0x00000000
        /*0ab0*/ 	.short	0x010a
        /*0ab2*/ 	.byte	0x05
	.zero		1


	//   ....[155]....
        /*0ab4*/ 	.word	0x00003850
        /*0ab8*/ 	.word	0x000000ff
        /*0abc*/ 	.word	0x00000000
        /*0ac0*/ 	.short	0x010a
        /*0ac2*/ 	.byte	0x05
	.zero		1


	//   ....[156]....
        /*0ac4*/ 	.word	0x000038e0
        /*0ac8*/ 	.word	0x000000ff
        /*0acc*/ 	.word	0x00000000
        /*0ad0*/ 	.short	0x010a
        /*0ad2*/ 	.byte	0x05
	.zero		1


	//   ....[157]....
        /*0ad4*/ 	.word	0x00003970
        /*0ad8*/ 	.word	0x000000ff
        /*0adc*/ 	.word	0x00000000
        /*0ae0*/ 	.short	0x010a
        /*0ae2*/ 	.byte	0x05
	.zero		1


	//   ....[158]....
        /*0ae4*/ 	.word	0x00003a00
        /*0ae8*/ 	.word	0x000000ff
        /*0aec*/ 	.word	0x00000000
        /*0af0*/ 	.short	0x010a
        /*0af2*/ 	.byte	0x05
	.zero		1


	//   ....[159]....
        /*0af4*/ 	.word	0x00003a90
        /*0af8*/ 	.word	0x000000ff
        /*0afc*/ 	.word	0x00000000
        /*0b00*/ 	.short	0x010a
        /*0b02*/ 	.byte	0x05
	.zero		1


	//   ....[160]....
        /*0b04*/ 	.word	0x00003b20
        /*0b08*/ 	.word	0x000000ff
        /*0b0c*/ 	.word	0x00000000
        /*0b10*/ 	.short	0x010a
        /*0b12*/ 	.byte	0x05
	.zero		1


	//   ....[161]....
        /*0b14*/ 	.word	0x00003bb0
        /*0b18*/ 	.word	0x000000ff
        /*0b1c*/ 	.word	0x00000000
        /*0b20*/ 	.short	0x010a
        /*0b22*/ 	.byte	0x05
	.zero		1


	//   ....[162]....
        /*0b24*/ 	.word	0x00003c40
        /*0b28*/ 	.word	0x000000ff
        /*0b2c*/ 	.word	0x00000000
        /*0b30*/ 	.short	0x010a
        /*0b32*/ 	.byte	0x05
	.zero		1


	//   ....[163]....
        /*0b34*/ 	.word	0x00003cd0
        /*0b38*/ 	.word	0x000000ff
        /*0b3c*/ 	.word	0x00000000
        /*0b40*/ 	.short	0x010a
        /*0b42*/ 	.byte	0x05
	.zero		1


	//   ....[164]....
        /*0b44*/ 	.word	0x00003d60
        /*0b48*/ 	.word	0x000000ff
        /*0b4c*/ 	.word	0x00000000
        /*0b50*/ 	.short	0x010a
        /*0b52*/ 	.byte	0x05
	.zero		1


	//   ....[165]....
        /*0b54*/ 	.word	0x00003df0
        /*0b58*/ 	.word	0x000000ff
        /*0b5c*/ 	.word	0x00000000
        /*0b60*/ 	.short	0x010a
        /*0b62*/ 	.byte	0x05
	.zero		1


	//   ....[166]....
        /*0b64*/ 	.word	0x00003e80
        /*0b68*/ 	.word	0x000000ff
        /*0b6c*/ 	.word	0x00000000
        /*0b70*/ 	.short	0x010a
        /*0b72*/ 	.byte	0x05
	.zero		1


	//   ....[167]....
        /*0b74*/ 	.word	0x00003f10
        /*0b78*/ 	.word	0x000000ff
        /*0b7c*/ 	.word	0x00000000
        /*0b80*/ 	.short	0x010a
        /*0b82*/ 	.byte	0x05
	.zero		1


	//   ....[168]....
        /*0b84*/ 	.word	0x00003fa0
        /*0b88*/ 	.word	0x000000ff
        /*0b8c*/ 	.word	0x00000000
        /*0b90*/ 	.short	0x010a
        /*0b92*/ 	.byte	0x05
	.zero		1


	//   ....[169]....
        /*0b94*/ 	.word	0x00004030
        /*0b98*/ 	.word	0x000000ff
        /*0b9c*/ 	.word	0x00000000
        /*0ba0*/ 	.short	0x010a
        /*0ba2*/ 	.byte	0x05
	.zero		1


	//   ....[170]....
        /*0ba4*/ 	.word	0x000040c0
        /*0ba8*/ 	.word	0x000000ff
        /*0bac*/ 	.word	0x00000000
        /*0bb0*/ 	.short	0x010a
        /*0bb2*/ 	.byte	0x05
	.zero		1


	//   ....[171]....
        /*0bb4*/ 	.word	0x00004150
        /*0bb8*/ 	.word	0x000000ff
        /*0bbc*/ 	.word	0x00000000
        /*0bc0*/ 	.short	0x010a
        /*0bc2*/ 	.byte	0x05
	.zero		1


	//   ....[172]....
        /*0bc4*/ 	.word	0x000041e0
        /*0bc8*/ 	.word	0x000000ff
        /*0bcc*/ 	.word	0x00000000
        /*0bd0*/ 	.short	0x010a
        /*0bd2*/ 	.byte	0x05
	.zero		1


	//   ....[173]....
        /*0bd4*/ 	.word	0x00004270
        /*0bd8*/ 	.word	0x000000ff
        /*0bdc*/ 	.word	0x00000000
        /*0be0*/ 	.short	0x010a
        /*0be2*/ 	.byte	0x05
	.zero		1


	//   ....[174]....
        /*0be4*/ 	.word	0x00004300
        /*0be8*/ 	.word	0x000000ff
        /*0bec*/ 	.word	0x00000000
        /*0bf0*/ 	.short	0x010a
        /*0bf2*/ 	.byte	0x05
	.zero		1


	//   ....[175]....
        /*0bf4*/ 	.word	0x00004390
        /*0bf8*/ 	.word	0x000000ff
        /*0bfc*/ 	.word	0x00000000
        /*0c00*/ 	.short	0x010a
        /*0c02*/ 	.byte	0x05
	.zero		1


	//   ....[176]....
        /*0c04*/ 	.word	0x00004420
        /*0c08*/ 	.word	0x000000ff
        /*0c0c*/ 	.word	0x00000000
        /*0c10*/ 	.short	0x010a
        /*0c12*/ 	.byte	0x05
	.zero		1


	//   ....[177]....
        /*0c14*/ 	.word	0x000044b0
        /*0c18*/ 	.word	0x000000ff
        /*0c1c*/ 	.word	0x00000000
        /*0c20*/ 	.short	0x010a
        /*0c22*/ 	.byte	0x05
	.zero		1


	//   ....[178]....
        /*0c24*/ 	.word	0x00004540
        /*0c28*/ 	.word	0x000000ff
        /*0c2c*/ 	.word	0x00000000
        /*0c30*/ 	.short	0x010a
        /*0c32*/ 	.byte	0x05
	.zero		1


	//   ....[179]....
        /*0c34*/ 	.word	0x000045d0
        /*0c38*/ 	.word	0x000000ff
        /*0c3c*/ 	.word	0x00000000
        /*0c40*/ 	.short	0x010a
        /*0c42*/ 	.byte	0x05
	.zero		1


	//   ....[180]....
        /*0c44*/ 	.word	0x00004660
        /*0c48*/ 	.word	0x000000ff
        /*0c4c*/ 	.word	0x00000000
        /*0c50*/ 	.short	0x010a
        /*0c52*/ 	.byte	0x05
	.zero		1


	//   ....[181]....
        /*0c54*/ 	.word	0x000046f0
        /*0c58*/ 	.word	0x000000ff
        /*0c5c*/ 	.word	0x00000000
        /*0c60*/ 	.short	0x010a
        /*0c62*/ 	.byte	0x05
	.zero		1


	//   ....[182]....
        /*0c64*/ 	.word	0x00004780
        /*0c68*/ 	.word	0x000000ff
        /*0c6c*/ 	.word	0x00000000
        /*0c70*/ 	.short	0x010a
        /*0c72*/ 	.byte	0x05
	.zero		1


	//   ....[183]....
        /*0c74*/ 	.word	0x00004810
        /*0c78*/ 	.word	0x000000ff
        /*0c7c*/ 	.word	0x00000000
        /*0c80*/ 	.short	0x010a
        /*0c82*/ 	.byte	0x05
	.zero		1


	//   ....[184]....
        /*0c84*/ 	.word	0x000048a0
        /*0c88*/ 	.word	0x000000ff
        /*0c8c*/ 	.word	0x00000000
        /*0c90*/ 	.short	0x010a
        /*0c92*/ 	.byte	0x05
	.zero		1


	//   ....[185]....
        /*0c94*/ 	.word	0x00004930
        /*0c98*/ 	.word	0x000000ff
        /*0c9c*/ 	.word	0x00000000
        /*0ca0*/ 	.short	0x010a
        /*0ca2*/ 	.byte	0x05
	.zero		1


	//   ....[186]....
        /*0ca4*/ 	.word	0x000049c0
        /*0ca8*/ 	.word	0x000000ff
        /*0cac*/ 	.word	0x00000000
        /*0cb0*/ 	.short	0x010a
        /*0cb2*/ 	.byte	0x05
	.zero		1


	//   ....[187]....
        /*0cb4*/ 	.word	0x00004a50
        /*0cb8*/ 	.word	0x000000ff
        /*0cbc*/ 	.word	0x00000000
        /*0cc0*/ 	.short	0x010a
        /*0cc2*/ 	.byte	0x05
	.zero		1


	//   ....[188]....
        /*0cc4*/ 	.word	0x00004ae0
        /*0cc8*/ 	.word	0x000000ff
        /*0ccc*/ 	.word	0x00000000
        /*0cd0*/ 	.short	0x010a
        /*0cd2*/ 	.byte	0x05
	.zero		1


	//   ....[189]....
        /*0cd4*/ 	.word	0x00004b80
        /*0cd8*/ 	.word	0x00000000
        /*0cdc*/ 	.word	0x00000000
        /*0ce0*/ 	.short	0x010a
        /*0ce2*/ 	.byte	0xff
	.zero		1


	//   ....[190]....
        /*0ce4*/ 	.word	0x00004ca0
        /*0ce8*/ 	.word	0x00000002
        /*0cec*/ 	.word	0x000003d0
        /*0cf0*/ 	.short	0x010a
        /*0cf2*/ 	.byte	0xff
	.zero		1


	//   ....[191]....
        /*0cf4*/ 	.word	0x00004d00
        /*0cf8*/ 	.word	0x00000004
        /*0cfc*/ 	.word	0x00000000
        /*0d00*/ 	.short	0x0101
        /*0d02*/ 	.byte	0xff
	.zero		1


	//   ....[192]....
        /*0d04*/ 	.word	0x00004d20
        /*0d08*/ 	.word	0x000000ff
        /*0d0c*/ 	.word	0x00000380
        /*0d10*/ 	.short	0x010a
        /*0d12*/ 	.byte	0x04
	.zero		1


	//   ....[193]....
        /*0d14*/ 	.word	0x00004e40
        /*0d18*/ 	.word	0x00000002
        /*0d1c*/ 	.word	0x00000370
        /*0d20*/ 	.short	0x010a
        /*0d22*/ 	.byte	0xff
	.zero		1


	//   ....[194]....
        /*0d24*/ 	.word	0x00004f50
        /*0d28*/ 	.word	0x00000002
        /*0d2c*/ 	.word	0x00000000
        /*0d30*/ 	.short	0x0101
        /*0d32*/ 	.byte	0xff
	.zero		1


	//   ....[195]....
        /*0d34*/ 	.word	0x00004fe0
        /*0d38*/ 	.word	0x000000ff
        /*0d3c*/ 	.word	0x00000380
        /*0d40*/ 	.short	0x0106
        /*0d42*/ 	.byte	0x04
	.zero		1


	//   ....[196]....
        /*0d44*/ 	.word	0x00005000
        /*0d48*/ 	.word	0x000000ff
        /*0d4c*/ 	.word	0x00000380
        /*0d50*/ 	.short	0x010a
        /*0d52*/ 	.byte	0x04
	.zero		1


	//   ....[197]....
        /*0d54*/ 	.word	0x00005090
        /*0d58*/ 	.word	0x000000ff
        /*0d5c*/ 	.word	0x00000380
        /*0d60*/ 	.short	0x0106
        /*0d62*/ 	.byte	0x07
	.zero		1


	//   ....[198]....
        /*0d64*/ 	.word	0x000050d0
        /*0d68*/ 	.word	0x00000000
        /*0d6c*/ 	.word	0x00000380
        /*0d70*/ 	.short	0x010a
        /*0d72*/ 	.byte	0xff
	.zero		1


	//   ....[199]....
        /*0d74*/ 	.word	0x00005310
        /*0d78*/ 	.word	0x000000ff
        /*0d7c*/ 	.word	0x00000008
        /*0d80*/ 	.short	0x010a
        /*0d82*/ 	.byte	0x05
	.zero		1


	//   ....[200]....
        /*0d84*/ 	.word	0x00005330
        /*0d88*/ 	.word	0x000000ff
        /*0d8c*/ 	.word	0x00000008
        /*0d90*/ 	.short	0x010a
        /*0d92*/ 	.byte	0x05
	.zero		1


	//   ....[201]....
        /*0d94*/ 	.word	0x000054c0
        /*0d98*/ 	.word	0x000000ff
        /*0d9c*/ 	.word	0x00000008
        /*0da0*/ 	.short	0x010a
        /*0da2*/ 	.byte	0x05
	.zero		1


	//   ....[202]....
        /*0da4*/ 	.word	0x000054e0
        /*0da8*/ 	.word	0x000000ff
        /*0dac*/ 	.word	0x00000008
        /*0db0*/ 	.short	0x010a
        /*0db2*/ 	.byte	0x05
	.zero		1


	//   ....[203]....
        /*0db4*/ 	.word	0x000055a0
        /*0db8*/ 	.word	0x000000ff
        /*0dbc*/ 	.word	0x00000000
        /*0dc0*/ 	.short	0x0101
        /*0dc2*/ 	.byte	0x04
	.zero		1


	//   ....[204]....
        /*0dc4*/ 	.word	0x00005880
        /*0dc8*/ 	.word	0x00000000
        /*0dcc*/ 	.word	0x00000370
        /*0dd0*/ 	.short	0x010a
        /*0dd2*/ 	.byte	0xff
	.zero		1


	//   ....[205]....
        /*0dd4*/ 	.word	0x00005940
        /*0dd8*/ 	.word	0x00000000
        /*0ddc*/ 	.word	0x00000000
        /*0de0*/ 	.short	0x0101
        /*0de2*/ 	.byte	0xff
	.zero		1


	//   ....[206]....
        /*0de4*/ 	.word	0x000059f0
        /*0de8*/ 	.word	0x000000ff
        /*0dec*/ 	.word	0x00000000
        /*0df0*/ 	.short	0x010a
        /*0df2*/ 	.byte	0x04
	.zero		1


	//   ....[207]....
        /*0df4*/ 	.word	0x00005a00
        /*0df8*/ 	.word	0x000000ff
        /*0dfc*/ 	.word	0x000003b0
        /*0e00*/ 	.short	0x010a
        /*0e02*/ 	.byte	0x13
	.zero		1


	//   ....[208]....
        /*0e04*/ 	.word	0x00005ac0
        /*0e08*/ 	.word	0x000000ff
        /*0e0c*/ 	.word	0x00000000
        /*0e10*/ 	.short	0x010a
        /*0e12*/ 	.byte	0x06
	.zero		1


	//   ....[209]....
        /*0e14*/ 	.word	0x00005be0
        /*0e18*/ 	.word	0x000000ff
        /*0e1c*/ 	.word	0x00000000
        /*0e20*/ 	.short	0x010a
        /*0e22*/ 	.byte	0x04
	.zero		1


	//   ....[210]....
        /*0e24*/ 	.word	0x00005e00
        /*0e28*/ 	.word	0x000000ff
        /*0e2c*/ 	.word	0x00000000
        /*0e30*/ 	.short	0x010a
        /*0e32*/ 	.byte	0x04
	.zero		1


	//   ....[211]....
        /*0e34*/ 	.word	0x00005e90
        /*0e38*/ 	.word	0x000000ff
        /*0e3c*/ 	.word	0x00000000
        /*0e40*/ 	.short	0x010a
        /*0e42*/ 	.byte	0x05
	.zero		1


	//   ....[212]....
        /*0e44*/ 	.word	0x00005f20
        /*0e48*/ 	.word	0x000000ff
        /*0e4c*/ 	.word	0x00000000
        /*0e50*/ 	.short	0x010a
        /*0e52*/ 	.byte	0x05
	.zero		1


	//   ....[213]....
        /*0e54*/ 	.word	0x00005fc0
        /*0e58*/ 	.word	0x00000000
        /*0e5c*/ 	.word	0x00000000
        /*0e60*/ 	.short	0x010a
        /*0e62*/ 	.byte	0xff
	.zero		1


	//   ....[214]....
        /*0e64*/ 	.word	0x00006000
        /*0e68*/ 	.word	0x00000000
        /*0e6c*/ 	.word	0x00000000
        /*0e70*/ 	.short	0x010a
        /*0e72*/ 	.byte	0xff
	.zero		1


	//   ....[215]....
        /*0e74*/ 	.word	0x00006070
        /*0e78*/ 	.word	0x000000ff
        /*0e7c*/ 	.word	0x00000000
        /*0e80*/ 	.short	0x0101
        /*0e82*/ 	.byte	0x04
	.zero		1


	//   ....[216]....
        /*0e84*/ 	.word	0x000060b0
        /*0e88*/ 	.word	0x000000ff
        /*0e8c*/ 	.word	0x000003f0
        /*0e90*/ 	.short	0x010a
        /*0e92*/ 	.byte	0x0d
	.zero		1


	//   ....[217]....
        /*0e94*/ 	.word	0x00006100
        /*0e98*/ 	.word	0x000000ff
        /*0e9c*/ 	.word	0x00000000
        /*0ea0*/ 	.short	0x0101
        /*0ea2*/ 	.byte	0x04
	.zero		1


	//   ....[218]....
        /*0ea4*/ 	.word	0x000065c0
        /*0ea8*/ 	.word	0x00000008
        /*0eac*/ 	.word	0x00000370
        /*0eb0*/ 	.short	0x010a
        /*0eb2*/ 	.byte	0xff
	.zero		1


	//   ....[219]....
        /*0eb4*/ 	.word	0x00006730
        /*0eb8*/ 	.word	0x00000000
        /*0ebc*/ 	.word	0x00000000
        /*0ec0*/ 	.short	0x0101
        /*0ec2*/ 	.byte	0xff
	.zero		1


	//   ....[220]....
        /*0ec4*/ 	.word	0x00006c10
        /*0ec8*/ 	.word	0x000000ff
        /*0ecc*/ 	.word	0x00000368
        /*0ed0*/ 	.short	0x010a
        /*0ed2*/ 	.byte	0x15
	.zero		1


	//   ....[221]....
        /*0ed4*/ 	.word	0x00006da0
        /*0ed8*/ 	.word	0x000000ff
        /*0edc*/ 	.word	0x00000350
        /*0ee0*/ 	.short	0x010a
        /*0ee2*/ 	.byte	0x15
	.zero		1


	//   ....[222]....
        /*0ee4*/ 	.word	0x00006f80
        /*0ee8*/ 	.word	0x000000ff
        /*0eec*/ 	.word	0x00000340
        /*0ef0*/ 	.short	0x010b
        /*0ef2*/ 	.byte	0x15
	.zero		1


	//   ....[223]....
        /*0ef4*/ 	.word	0x00006fa0
        /*0ef8*/ 	.word	0x000000ff
        /*0efc*/ 	.word	0x00000000
        /*0f00*/ 	.short	0x0101
        /*0f02*/ 	.byte	0x04
	.zero		1


	//   ....[224]....
        /*0f04*/ 	.word	0x00006fb0
        /*0f08*/ 	.word	0x000000ff
        /*0f0c*/ 	.word	0x00000358
        /*0f10*/ 	.short	0x010a
        /*0f12*/ 	.byte	0x15
	.zero		1


	//   ....[225]....
        /*0f14*/ 	.word	0x00007200
        /*0f18*/ 	.word	0x000000ff
        /*0f1c*/ 	.word	0x00000348
        /*0f20*/ 	.short	0x010b
        /*0f22*/ 	.byte	0x15
	.zero		1


	//   ....[226]....
        /*0f24*/ 	.word	0x00007210
        /*0f28*/ 	.word	0x000000ff
        /*0f2c*/ 	.word	0x00000000
        /*0f30*/ 	.short	0x0101
        /*0f32*/ 	.byte	0x25
	.zero		1


	//   ....[227]....
        /*0f34*/ 	.word	0x00007240
        /*0f38*/ 	.word	0x000000ff
        /*0f3c*/ 	.word	0x00000350
        /*0f40*/ 	.short	0x010a
        /*0f42*/ 	.byte	0x15
	.zero		1


	//   ....[228]....
        /*0f44*/ 	.word	0x00007280
        /*0f48*/ 	.word	0x00000000
        /*0f4c*/ 	.word	0x00000358
        /*0f50*/ 	.short	0x010a
        /*0f52*/ 	.byte	0xff
	.zero		1


	//   ....[229]....
        /*0f54*/ 	.word	0x00007580
        /*0f58*/ 	.word	0x00000003
        /*0f5c*/ 	.word	0x00000370
        /*0f60*/ 	.short	0x010a
        /*0f62*/ 	.byte	0xff
	.zero		1


	//   ....[230]....
        /*0f64*/ 	.word	0x00007700
        /*0f68*/ 	.word	0x00000000
        /*0f6c*/ 	.word	0x00000000
        /*0f70*/ 	.short	0x0101
        /*0f72*/ 	.byte	0xff
	.zero		1


	//   ....[231]....
        /*0f74*/ 	.word	0x00008210
        /*0f78*/ 	.word	0x00000003
        /*0f7c*/ 	.word	0x00000340
        /*0f80*/ 	.short	0x010a
        /*0f82*/ 	.byte	0xff
	.zero		1


	//   ....[232]....
        /*0f84*/ 	.word	0x00008250
        /*0f88*/ 	.word	0x0000005a
        /*0f8c*/ 	.word	0x00000390
        /*0f90*/ 	.short	0x010a
        /*0f92*/ 	.byte	0xff
	.zero		1


	//   ....[233]....
        /*0f94*/ 	.word	0x00008380
        /*0f98*/ 	.word	0x00000003
        /*0f9c*/ 	.word	0x00000340
        /*0fa0*/ 	.short	0x010a
        /*0fa2*/ 	.byte	0xff
	.zero		1


	//   ....[234]....
        /*0fa4*/ 	.word	0x000084c0
        /*0fa8*/ 	.word	0x00000000
        /*0fac*/ 	.word	0x00000000
        /*0fb0*/ 	.short	0x0101
        /*0fb2*/ 	.byte	0xff
	.zero		1


	//   ....[235]....
        /*0fb4*/ 	.word	0x00008520
        /*0fb8*/ 	.word	0x0000005a
        /*0fbc*/ 	.word	0x00000390
        /*0fc0*/ 	.short	0x010a
        /*0fc2*/ 	.byte	0xff
	.zero		1


	//   ....[236]....
        /*0fc4*/ 	.word	0x000090d0
        /*0fc8*/ 	.word	0x0000006d
        /*0fcc*/ 	.word	0x00000340
        /*0fd0*/ 	.short	0x010a
        /*0fd2*/ 	.byte	0xff
	.zero		1


	//   ....[237]....
        /*0fd4*/ 	.word	0x00009190
        /*0fd8*/ 	.word	0x0000006d
        /*0fdc*/ 	.word	0x00000340
        /*0fe0*/ 	.short	0x010a
        /*0fe2*/ 	.byte	0xff
	.zero		1


	//   ....[238]....
        /*0fe4*/ 	.word	0x000092d0
        /*0fe8*/ 	.word	0x00000002
        /*0fec*/ 	.word	0x00000000
        /*0ff0*/ 	.short	0x0101
        /*0ff2*/ 	.byte	0xff
	.zero		1


	//   ....[239]....
        /*0ff4*/ 	.word	0x000095b0
        /*0ff8*/ 	.word	0x0000005a
        /*0ffc*/ 	.word	0x00000000
        /*1000*/ 	.short	0x0101
        /*1002*/ 	.byte	0xff
	.zero		1


	//   ....[240]....
        /*1004*/ 	.word	0x00009f80
        /*1008*/ 	.word	0x00000003
        /*100c*/ 	.word	0x000003e0
        /*1010*/ 	.short	0x010a
        /*1012*/ 	.byte	0xff
	.zero		1


	//   ....[241]....
        /*1014*/ 	.word	0x00009fe0
        /*1018*/ 	.word	0x00000000
        /*101c*/ 	.word	0x000001a0
        /*1020*/ 	.short	0x010a
        /*1022*/ 	.byte	0xff
	.zero		1


	//   ....[242]....
        /*1024*/ 	.word	0x0000a040
        /*1028*/ 	.word	0x00000000
        /*102c*/ 	.word	0x000001a0
        /*1030*/ 	.short	0x010a
        /*1032*/ 	.byte	0xff
	.zero		1


	//   ....[243]....
        /*1034*/ 	.word	0x0000a090
        /*1038*/ 	.word	0x00000003
        /*103c*/ 	.word	0x00000370
        /*1040*/ 	.short	0x010a
        /*1042*/ 	.byte	0xff
	.zero		1


	//   ....[244]....
        /*1044*/ 	.word	0x0000a0f0
        /*1048*/ 	.word	0x00000000
        /*104c*/ 	.word	0x00000000
        /*1050*/ 	.short	0x010a
        /*1052*/ 	.byte	0xff
	.zero		1


	//   ....[245]....
        /*1054*/ 	.word	0x0000a150
        /*1058*/ 	.word	0x00000000
        /*105c*/ 	.word	0x00000000
        /*1060*/ 	.short	0x010a
        /*1062*/ 	.byte	0xff
	.zero		1


	//   ....[246]....
        /*1064*/ 	.word	0x0000a1b0
        /*1068*/ 	.word	0x00000000
        /*106c*/ 	.word	0x00000000
        /*1070*/ 	.short	0x010a
        /*1072*/ 	.byte	0xff
	.zero		1


	//   ....[247]....
        /*1074*/ 	.word	0x0000a210
        /*1078*/ 	.word	0x00000000
        /*107c*/ 	.word	0x00000000
        /*1080*/ 	.short	0x010a
        /*1082*/ 	.byte	0xff
	.zero		1


	//   ....[248]....
        /*1084*/ 	.word	0x0000a270
        /*1088*/ 	.word	0x00000000
        /*108c*/ 	.word	0x00000000
        /*1090*/ 	.short	0x010a
        /*1092*/ 	.byte	0xff
	.zero		1


	//   ....[249]....
        /*1094*/ 	.word	0x0000a2d0
        /*1098*/ 	.word	0x00000000
        /*109c*/ 	.word	0x00000000
        /*10a0*/ 	.short	0x010a
        /*10a2*/ 	.byte	0xff
	.zero		1


	//   ....[250]....
        /*10a4*/ 	.word	0x0000a330
        /*10a8*/ 	.word	0x00000000
        /*10ac*/ 	.word	0x00000000
        /*10b0*/ 	.short	0x010a
        /*10b2*/ 	.byte	0xff
	.zero		1


	//   ....[251]....
        /*10b4*/ 	.word	0x0000a390
        /*10b8*/ 	.word	0x00000000
        /*10bc*/ 	.word	0x00000000
        /*10c0*/ 	.short	0x010a
        /*10c2*/ 	.byte	0xff
	.zero		1


	//   ....[252]....
        /*10c4*/ 	.word	0x0000a3f0
        /*10c8*/ 	.word	0x00000000
        /*10cc*/ 	.word	0x00000000
        /*10d0*/ 	.short	0x010a
        /*10d2*/ 	.byte	0xff
	.zero		1


	//   ....[253]....
        /*10d4*/ 	.word	0x0000a450
        /*10d8*/ 	.word	0x00000000
        /*10dc*/ 	.word	0x00000000
        /*10e0*/ 	.short	0x010a
        /*10e2*/ 	.byte	0xff
	.zero		1


	//   ....[254]....
        /*10e4*/ 	.word	0x0000a4b0
        /*10e8*/ 	.word	0x00000000
        /*10ec*/ 	.word	0x00000000
        /*10f0*/ 	.short	0x010a
        /*10f2*/ 	.byte	0xff
	.zero		1


	//   ....[255]....
        /*10f4*/ 	.word	0x0000a510
        /*10f8*/ 	.word	0x00000000
        /*10fc*/ 	.word	0x00000000
        /*1100*/ 	.short	0x010a
        /*1102*/ 	.byte	0xff
	.zero		1


	//   ....[0]....
        /*1104*/ 	.word	0x0000a570
        /*1108*/ 	.word	0x00000000
        /*110c*/ 	.word	0x00000000
        /*1110*/ 	.short	0x010a
        /*1112*/ 	.byte	0xff
	.zero		1


	//   ....[1]....
        /*1114*/ 	.word	0x0000a5d0
        /*1118*/ 	.word	0x00000000
        /*111c*/ 	.word	0x00000000
        /*1120*/ 	.short	0x010a
        /*1122*/ 	.byte	0xff
	.zero		1


	//   ....[2]....
        /*1124*/ 	.word	0x0000a630
        /*1128*/ 	.word	0x00000000
        /*112c*/ 	.word	0x00000000
        /*1130*/ 	.short	0x010a
        /*1132*/ 	.byte	0xff
	.zero		1


	//   ....[3]....
        /*1134*/ 	.word	0x0000a690
        /*1138*/ 	.word	0x00000000
        /*113c*/ 	.word	0x00000000
        /*1140*/ 	.short	0x010a
        /*1142*/ 	.byte	0xff
	.zero		1


	//   ....[4]....
        /*1144*/ 	.word	0x0000a6f0
        /*1148*/ 	.word	0x00000000
        /*114c*/ 	.word	0x00000000
        /*1150*/ 	.short	0x010a
        /*1152*/ 	.byte	0xff
	.zero		1


	//   ....[5]....
        /*1154*/ 	.word	0x0000a750
        /*1158*/ 	.word	0x00000000
        /*115c*/ 	.word	0x00000000
        /*1160*/ 	.short	0x010a
        /*1162*/ 	.byte	0xff
	.zero		1


	//   ....[6]....
        /*1164*/ 	.word	0x0000a7b0
        /*1168*/ 	.word	0x00000000
        /*116c*/ 	.word	0x00000000
        /*1170*/ 	.short	0x010a
        /*1172*/ 	.byte	0xff
	.zero		1


	//   ....[7]....
        /*1174*/ 	.word	0x0000a810
        /*1178*/ 	.word	0x00000000
        /*117c*/ 	.word	0x00000000
        /*1180*/ 	.short	0x010a
        /*1182*/ 	.byte	0xff
	.zero		1


	//   ....[8]....
        /*1184*/ 	.word	0x0000a870
        /*1188*/ 	.word	0x00000000
        /*118c*/ 	.word	0x00000000
        /*1190*/ 	.short	0x010a
        /*1192*/ 	.byte	0xff
	.zero		1


	//   ....[9]....
        /*1194*/ 	.word	0x0000a8d0
        /*1198*/ 	.word	0x00000000
        /*119c*/ 	.word	0x00000000
        /*11a0*/ 	.short	0x010a
        /*11a2*/ 	.byte	0xff
	.zero		1


	//   ....[10]....
        /*11a4*/ 	.word	0x0000a930
        /*11a8*/ 	.word	0x00000000
        /*11ac*/ 	.word	0x00000000
        /*11b0*/ 	.short	0x010a
        /*11b2*/ 	.byte	0xff
	.zero		1


	//   ....[11]....
        /*11b4*/ 	.word	0x0000a990
        /*11b8*/ 	.word	0x00000000
        /*11bc*/ 	.word	0x00000000
        /*11c0*/ 	.short	0x010a
        /*11c2*/ 	.byte	0xff
	.zero		1


	//   ....[12]....
        /*11c4*/ 	.word	0x0000a9f0
        /*11c8*/ 	.word	0x00000000
        /*11cc*/ 	.word	0x00000000
        /*11d0*/ 	.short	0x010a
        /*11d2*/ 	.byte	0xff
	.zero		1


	//   ....[13]....
        /*11d4*/ 	.word	0x0000aa50
        /*11d8*/ 	.word	0x00000000
        /*11dc*/ 	.word	0x00000000
        /*11e0*/ 	.short	0x010a
        /*11e2*/ 	.byte	0xff
	.zero		1


	//   ....[14]....
        /*11e4*/ 	.word	0x0000aab0
        /*11e8*/ 	.word	0x00000000
        /*11ec*/ 	.word	0x00000000
        /*11f0*/ 	.short	0x010a
        /*11f2*/ 	.byte	0xff
	.zero		1


	//   ....[15]....
        /*11f4*/ 	.word	0x0000ab10
        /*11f8*/ 	.word	0x00000000
        /*11fc*/ 	.word	0x00000000
        /*1200*/ 	.short	0x010a
        /*1202*/ 	.byte	0xff
	.zero		1


	//   ....[16]....
        /*1204*/ 	.word	0x0000ab70
        /*1208*/ 	.word	0x00000000
        /*120c*/ 	.word	0x00000000
        /*1210*/ 	.short	0x010a
        /*1212*/ 	.byte	0xff
	.zero		1


	//   ....[17]....
        /*1214*/ 	.word	0x0000abd0
        /*1218*/ 	.word	0x00000000
        /*121c*/ 	.word	0x00000000
        /*1220*/ 	.short	0x010a
        /*1222*/ 	.byte	0xff
	.zero		1


	//   ....[18]....
        /*1224*/ 	.word	0x0000ac30
        /*1228*/ 	.word	0x00000000
        /*122c*/ 	.word	0x00000000
        /*1230*/ 	.short	0x010a
        /*1232*/ 	.byte	0xff
	.zero		1


	//   ....[19]....
        /*1234*/ 	.word	0x0000ac90
        /*1238*/ 	.word	0x00000000
        /*123c*/ 	.word	0x00000000
        /*1240*/ 	.short	0x010a
        /*1242*/ 	.byte	0xff
	.zero		1


	//   ....[20]....
        /*1244*/ 	.word	0x0000acf0
        /*1248*/ 	.word	0x00000000
        /*124c*/ 	.word	0x00000000
        /*1250*/ 	.short	0x010a
        /*1252*/ 	.byte	0xff
	.zero		1


	//   ....[21]....
        /*1254*/ 	.word	0x0000ad50
        /*1258*/ 	.word	0x00000000
        /*125c*/ 	.word	0x00000000
        /*1260*/ 	.short	0x010a
        /*1262*/ 	.byte	0xff
	.zero		1


	//   ....[22]....
        /*1264*/ 	.word	0x0000adb0
        /*1268*/ 	.word	0x00000000
        /*126c*/ 	.word	0x00000000
        /*1270*/ 	.short	0x010a
        /*1272*/ 	.byte	0xff
	.zero		1


	//   ....[23]....
        /*1274*/ 	.word	0x0000ae10
        /*1278*/ 	.word	0x00000000
        /*127c*/ 	.word	0x00000000
        /*1280*/ 	.short	0x010a
        /*1282*/ 	.byte	0xff
	.zero		1


	//   ....[24]....
        /*1284*/ 	.word	0x0000ae70
        /*1288*/ 	.word	0x00000000
        /*128c*/ 	.word	0x00000000
        /*1290*/ 	.short	0x010a
        /*1292*/ 	.byte	0xff
	.zero		1


	//   ....[25]....
        /*1294*/ 	.word	0x0000aed0
        /*1298*/ 	.word	0x00000000
        /*129c*/ 	.word	0x00000000
        /*12a0*/ 	.short	0x010a
        /*12a2*/ 	.byte	0xff
	.zero		1


	//   ....[26]....
        /*12a4*/ 	.word	0x0000af30
        /*12a8*/ 	.word	0x00000000
        /*12ac*/ 	.word	0x00000000
        /*12b0*/ 	.short	0x010a
        /*12b2*/ 	.byte	0xff
	.zero		1


	//   ....[27]....
        /*12b4*/ 	.word	0x0000af90
        /*12b8*/ 	.word	0x00000000
        /*12bc*/ 	.word	0x00000000
        /*12c0*/ 	.short	0x010a
        /*12c2*/ 	.byte	0xff
	.zero		1


	//   ....[28]....
        /*12c4*/ 	.word	0x0000aff0
        /*12c8*/ 	.word	0x00000000
        /*12cc*/ 	.word	0x00000000
        /*12d0*/ 	.short	0x010a
        /*12d2*/ 	.byte	0xff
	.zero		1


	//   ....[29]....
        /*12d4*/ 	.word	0x0000b050
        /*12d8*/ 	.word	0x00000000
        /*12dc*/ 	.word	0x00000000
        /*12e0*/ 	.short	0x010a
        /*12e2*/ 	.byte	0xff
	.zero		1


	//   ....[30]....
        /*12e4*/ 	.word	0x0000b0b0
        /*12e8*/ 	.word	0x00000000
        /*12ec*/ 	.word	0x00000000
        /*12f0*/ 	.short	0x010a
        /*12f2*/ 	.byte	0xff
	.zero		1


	//   ....[31]....
        /*12f4*/ 	.word	0x0000b110
        /*12f8*/ 	.word	0x00000000
        /*12fc*/ 	.word	0x00000000
        /*1300*/ 	.short	0x010a
        /*1302*/ 	.byte	0xff
	.zero		1


	//   ....[32]....
        /*1304*/ 	.word	0x0000b170
        /*1308*/ 	.word	0x00000000
        /*130c*/ 	.word	0x00000000
        /*1310*/ 	.short	0x010a
        /*1312*/ 	.byte	0xff
	.zero		1


	//   ....[33]....
        /*1314*/ 	.word	0x0000b1d0
        /*1318*/ 	.word	0x00000000
        /*131c*/ 	.word	0x00000000
        /*1320*/ 	.short	0x010a
        /*1322*/ 	.byte	0xff
	.zero		1


	//   ....[34]....
        /*1324*/ 	.word	0x0000b230
        /*1328*/ 	.word	0x00000000
        /*132c*/ 	.word	0x00000000
        /*1330*/ 	.short	0x010a
        /*1332*/ 	.byte	0xff
	.zero		1


	//   ....[35]....
        /*1334*/ 	.word	0x0000b290
        /*1338*/ 	.word	0x00000000
        /*133c*/ 	.word	0x00000000
        /*1340*/ 	.short	0x010a
        /*1342*/ 	.byte	0xff
	.zero		1


	//   ....[36]....
        /*1344*/ 	.word	0x0000b2f0
        /*1348*/ 	.word	0x00000000
        /*134c*/ 	.word	0x00000000
        /*1350*/ 	.short	0x010a
        /*1352*/ 	.byte	0xff
	.zero		1


	//   ....[37]....
        /*1354*/ 	.word	0x0000b350
        /*1358*/ 	.word	0x00000000
        /*135c*/ 	.word	0x00000000
        /*1360*/ 	.short	0x010a
        /*1362*/ 	.byte	0xff
	.zero		1


	//   ....[38]....
        /*1364*/ 	.word	0x0000b3b0
        /*1368*/ 	.word	0x00000000
        /*136c*/ 	.word	0x00000000
        /*1370*/ 	.short	0x010a
        /*1372*/ 	.byte	0xff
	.zero		1


	//   ....[39]....
        /*1374*/ 	.word	0x0000b400
        /*1378*/ 	.word	0x00000002
        /*137c*/ 	.word	0x000003d0
        /*1380*/ 	.short	0x010a
        /*1382*/ 	.byte	0xff
	.zero		1


	//   ....[40]....
        /*1384*/ 	.word	0x0000b460
        /*1388*/ 	.word	0x00000002
        /*138c*/ 	.word	0x00000380
        /*1390*/ 	.short	0x010a
        /*1392*/ 	.byte	0xff
	.zero		1


	//   ....[41]....
        /*1394*/ 	.word	0x0000b4b0
        /*1398*/ 	.word	0x00000002
        /*139c*/ 	.word	0x00000370
        /*13a0*/ 	.short	0x010a
        /*13a2*/ 	.byte	0xff
	.zero		1


	//   ....[42]....
        /*13a4*/ 	.word	0x0000b510
        /*13a8*/ 	.word	0x00000000
        /*13ac*/ 	.word	0x00000380
        /*13b0*/ 	.short	0x010a
        /*13b2*/ 	.byte	0xff
	.zero		1


	//   ....[43]....
        /*13b4*/ 	.word	0x0000b570
        /*13b8*/ 	.word	0x00000000
        /*13bc*/ 	.word	0x00000008
        /*13c0*/ 	.short	0x010a
        /*13c2*/ 	.byte	0xff
	.zero		1


	//   ....[44]....
        /*13c4*/ 	.word	0x0000b650
        /*13c8*/ 	.word	0x00000000
        /*13cc*/ 	.word	0x00000008
        /*13d0*/ 	.short	0x010a
        /*13d2*/ 	.byte	0xff
	.zero		1


	//   ....[45]....
        /*13d4*/ 	.word	0x0000b6a0
        /*13d8*/ 	.word	0x00000000
        /*13dc*/ 	.word	0x00000370
        /*13e0*/ 	.short	0x010a
        /*13e2*/ 	.byte	0xff
	.zero		1


	//   ....[46]....
        /*13e4*/ 	.word	0x0000b700
        /*13e8*/ 	.word	0x00000000
        /*13ec*/ 	.word	0x000003b0
        /*13f0*/ 	.short	0x010a
        /*13f2*/ 	.byte	0xff
	.zero		1


	//   ....[47]....
        /*13f4*/ 	.word	0x0000b760
        /*13f8*/ 	.word	0x00000000
        /*13fc*/ 	.word	0x00000000
        /*1400*/ 	.short	0x010a
        /*1402*/ 	.byte	0xff
	.zero		1


	//   ....[48]....
        /*1404*/ 	.word	0x0000b7c0
        /*1408*/ 	.word	0x00000000
        /*140c*/ 	.word	0x00000000
        /*1410*/ 	.short	0x010a
        /*1412*/ 	.byte	0xff
	.zero		1


	//   ....[49]....
        /*1414*/ 	.word	0x0000b820
        /*1418*/ 	.word	0x00000000
        /*141c*/ 	.word	0x00000000
        /*1420*/ 	.short	0x010a
        /*1422*/ 	.byte	0xff
	.zero		1


	//   ....[50]....
        /*1424*/ 	.word	0x0000b880
        /*1428*/ 	.word	0x00000000
        /*142c*/ 	.word	0x00000000
        /*1430*/ 	.short	0x010a
        /*1432*/ 	.byte	0xff
	.zero		1


	//   ....[51]....
        /*1434*/ 	.word	0x0000b8e0
        /*1438*/ 	.word	0x00000000
        /*143c*/ 	.word	0x000003f0
        /*1440*/ 	.short	0x010a
        /*1442*/ 	.byte	0xff
	.zero		1


	//   ....[52]....
        /*1444*/ 	.word	0x0000b930
        /*1448*/ 	.word	0x00000008
        /*144c*/ 	.word	0x00000370
        /*1450*/ 	.short	0x010a
        /*1452*/ 	.byte	0xff
	.zero		1


	//   ....[53]....
        /*1454*/ 	.word	0x0000b990
        /*1458*/ 	.word	0x00000000
        /*145c*/ 	.word	0x00000368
        /*1460*/ 	.short	0x010a
        /*1462*/ 	.byte	0xff
	.zero		1


	//   ....[54]....
        /*1464*/ 	.word	0x0000b9f0
        /*1468*/ 	.word	0x00000005
        /*146c*/ 	.word	0x00000350
        /*1470*/ 	.short	0x010a
        /*1472*/ 	.byte	0xff
	.zero		1


	//   ....[55]....
        /*1474*/ 	.word	0x0000ba50
        /*1478*/ 	.word	0x00000005
        /*147c*/ 	.word	0x00000358
        /*1480*/ 	.short	0x010a
        /*1482*/ 	.byte	0xff
	.zero		1


	//   ....[56]....
        /*1484*/ 	.word	0x0000bab0
        /*1488*/ 	.word	0x00000000
        /*148c*/ 	.word	0x00000350
        /*1490*/ 	.short	0x010a
        /*1492*/ 	.byte	0xff
	.zero		1


	//   ....[57]....
        /*1494*/ 	.word	0x0000bb00
        /*1498*/ 	.word	0x00000003
        /*149c*/ 	.word	0x00000370
        /*14a0*/ 	.short	0x010a
        /*14a2*/ 	.byte	0xff
	.zero		1


	//   ....[58]....
        /*14a4*/ 	.word	0x0000bb50
        /*14a8*/ 	.word	0x00000003
        /*14ac*/ 	.word	0x00000340
        /*14b0*/ 	.short	0x010a
        /*14b2*/ 	.byte	0xff
	.zero		1


	//   ....[59]....
        /*14b4*/ 	.word	0x0000bba0
        /*14b8*/ 	.word	0x0000005a
        /*14bc*/ 	.word	0x00000390
        /*14c0*/ 	.short	0x010a
        /*14c2*/ 	.byte	0xff
	.zero		1


	//   ....[60]....
        /*14c4*/ 	.word	0x0000bbf0
        /*14c8*/ 	.word	0x0000006d
        /*14cc*/ 	.word	0x00000340
        /*14d0*/ 	.short	0x010a
        /*14d2*/ 	.byte	0xff
	.zero		1


	//----- nvinfo : EIATTR_NUM_MBARRIERS
	.align		4
.L_47:
        /*14d4*/ 	.byte	0x03, 0x38
        /*14d6*/ 	.short	0x007f


	//----- nvinfo : EIATTR_EXIT_INSTR_OFFSETS
	.align		4
        /*14d8*/ 	.byte	0x04, 0x1c
        /*14da*/ 	.short	(.L_49 - .L_48)


	//   ....[0]....
.L_48:
        /*14dc*/ 	.word	0x00004bb0


	//   ....[1]....
        /*14e0*/ 	.word	0x000050a0


	//   ....[2]....
        /*14e4*/ 	.word	0x00005100


	//   ....[3]....
        /*14e8*/ 	.word	0x00006330


	//   ....[4]....
        /*14ec*/ 	.word	0x000072b0


	//   ....[5]....
        /*14f0*/ 	.word	0x000072f0


	//   ....[6]....
        /*14f4*/ 	.word	0x00009f70


	//----- nvinfo : EIATTR_MAX_THREADS
	.align		4
.L_49:
        /*14f8*/ 	.byte	0x04, 0x05
        /*14fa*/ 	.short	(.L_51 - .L_50)
.L_50:
        /*14fc*/ 	.word	0x00000100
        /*1500*/ 	.word	0x00000001
        /*1504*/ 	.word	0x00000001


	//----- nvinfo : EIATTR_CRS_STACK_SIZE
	.align		4
.L_51:
        /*1508*/ 	.byte	0x04, 0x1e
        /*150a*/ 	.short	(.L_53 - .L_52)
.L_52:
        /*150c*/ 	.word	0x00000000


	//----- nvinfo : EIATTR_CBANK_PARAM_SIZE
	.align		4
.L_53:
        /*1510*/ 	.byte	0x03, 0x19
        /*1512*/ 	.short	0x0800


	//----- nvinfo : EIATTR_PARAM_CBANK
	.align		4
        /*1514*/ 	.byte	0x04, 0x0a
        /*1516*/ 	.short	(.L_55 - .L_54)
	.align		4
.L_54:
        /*1518*/ 	.word	index@(.nv.constant0._ZN7cutlass13device_kernelINS_4gemm6kernel13GemmUniversalIN4cute5tupleIJiiiiEEENS1_10collective13CollectiveMmaINS1_35MainloopSm100TmaUmmaWarpSpecializedILi52ELi2ELi4ENS5_IJNS4_1CILi4EEENSA_ILi1EEESC_EEEEENS5_IJNSA_ILi128EEESF_NSA_ILi32EEEEEENS_12float_e5m2_tENS5_IJlSC_lEEESI_SJ_NS4_8TiledMMAINS4_8MMA_AtomIJNS4_10MMA_TraitsINS4_25SM100_MMA_F8F6F4_2x1SM_SSEJSI_SI_fSF_SF_NS4_17integral_constantINS4_4UMMA5MajorELSQ_0EEESR_NSO_INSP_7ScaleInELSS_0EEEST_EEEEEENS4_6LayoutINS5_IJSC_SC_SC_EEENS5_IJNSA_ILi0EEESY_SY_EEEEENS5_IJNS4_10UnderscoreES11_S11_EEEEENS4_18SM100_TMA_2SM_LOADENS4_14ComposedLayoutINS4_7SwizzleILi1ELi4ELi3EEENS4_18smem_ptr_flag_bitsILi8EEENSW_INS5_IJNSA_ILi8EEESG_EEENS5_IJSG_SC_EEEEEEEvNS4_8identityENS4_28SM100_TMA_2SM_LOAD_MULTICASTES1E_vS1F_EENS_8epilogue10collective18CollectiveEpilogueINS1I_23Sm100TmaWarpSpecializedILi2ELi2ELi32ELb0ELb0EEEJNS5_IJNSA_ILi64EEESF_SG_EEENS5_IJNSW_IS1N_SC_EENSW_INS5_IJSG_NSA_ILi2EEEEEENS5_IJSC_S1N_EEEEEEEESI_SJ_SI_SJ_NS1I_6fusion15FusionCallbacksIS1M_NS1V_17LinearCombinationISI_fSI_fLNS_15FloatRoundStyleE2EEES1O_S1U_JEEENS4_5SM1004TMEM4LOAD26SM100_TMEM_LOAD_32dp32b32xENS4_13SM90_TMA_LOADES1E_NS4_39AutoVectorizingCopyWithAssumedAlignmentILi128EEENS4_14SM90_TMA_STOREES1E_S27_S27_EEEvvEEEEvNT_6ParamsE)
        /*151c*/ 	.short	0x0380
        /*151e*/ 	.short	0x0800


	//----- nvinfo : EIATTR_SW_WAR
	.align		4
.L_55:
        /*1520*/ 	.byte	0x04, 0x36
        /*1522*/ 	.short	(.L_57 - .L_56)
.L_56:
        /*1524*/ 	.word	0x00000008
.L_57:


//--------------------- .nv.callgraph             --------------------------
	.section	.nv.callgraph,"",@"SHT_CUDA_CALLGRAPH"
	.align	4
	.sectionentsize	8
	.align		4
        /*0000*/ 	.word	0x00000000
	.align		4
        /*0004*/ 	.word	0xffffffff
	.align		4
        /*0008*/ 	.word	index@(_ZN7cutlass13device_kernelINS_4gemm6kernel13GemmUniversalIN4cute5tupleIJiiiiEEENS1_10collective13CollectiveMmaINS1_35MainloopSm100TmaUmmaWarpSpecializedILi52ELi2ELi4ENS5_IJNS4_1CILi4EEENSA_ILi1EEESC_EEEEENS5_IJNSA_ILi128EEESF_NSA_ILi32EEEEEENS_12float_e5m2_tENS5_IJlSC_lEEESI_SJ_NS4_8TiledMMAINS4_8MMA_AtomIJNS4_10MMA_TraitsINS4_25SM100_MMA_F8F6F4_2x1SM_SSEJSI_SI_fSF_SF_NS4_17integral_constantINS4_4UMMA5MajorELSQ_0EEESR_NSO_INSP_7ScaleInELSS_0EEEST_EEEEEENS4_6LayoutINS5_IJSC_SC_SC_EEENS5_IJNSA_ILi0EEESY_SY_EEEEENS5_IJNS4_10UnderscoreES11_S11_EEEEENS4_18SM100_TMA_2SM_LOADENS4_14ComposedLayoutINS4_7SwizzleILi1ELi4ELi3EEENS4_18smem_ptr_flag_bitsILi8EEENSW_INS5_IJNSA_ILi8EEESG_EEENS5_IJSG_SC_EEEEEEEvNS4_8identityENS4_28SM100_TMA_2SM_LOAD_MULTICASTES1E_vS1F_EENS_8epilogue10collective18CollectiveEpilogueINS1I_23Sm100TmaWarpSpecializedILi2ELi2ELi32ELb0ELb0EEEJNS5_IJNSA_ILi64EEESF_SG_EEENS5_IJNSW_IS1N_SC_EENSW_INS5_IJSG_NSA_ILi2EEEEEENS5_IJSC_S1N_EEEEEEEESI_SJ_SI_SJ_NS1I_6fusion15FusionCallbacksIS1M_NS1V_17LinearCombinationISI_fSI_fLNS_15FloatRoundStyleE2EEES1O_S1U_JEEENS4_5SM1004TMEM4LOAD26SM100_TMEM_LOAD_32dp32b32xENS4_13SM90_TMA_LOADES1E_NS4_39AutoVectorizingCopyWithAssumedAlignmentILi128EEENS4_14SM90_TMA_STOREES1E_S27_S27_EEEvvEEEEvNT_6ParamsE)
	.align		4
        /*000c*/ 	.word	index@(__assertfail)
	.align		4
        /*0010*/ 	.word	0x00000000
	.align		4
        /*0014*/ 	.word	0xfffffffe
	.align		4
        /*0018*/ 	.word	0x00000000
	.align		4
        /*001c*/ 	.word	0xfffffffd
	.align		4
        /*0020*/ 	.word	0x00000000
	.align		4
        /*0024*/ 	.word	0xfffffffc


//--------------------- .nv.constant4             --------------------------
	.section	.nv.constant4,"a",@progbits
	.align	8
	.align		8
.nv.constant4:
        /*0000*/ 	.dword	__assertfail
	.align		8
        /*0008*/ 	.dword	__unnamed_1
	.align		8
        /*0010*/ 	.dword	__unnamed_2
	.align		8
        /*0018*/ 	.dword	_ZN40_INTERNAL_cae0dcb0_4_k_cu_6c5a786c_357234cuda3std3__45__cpo5beginE
	.align		8
        /*0020*/ 	.dword	_ZN40_INTERNAL_cae0dcb0_4_k_cu_6c5a786c_357234cuda3std3__45__cpo3endE
	.align		8
        /*0028*/ 	.dword	_ZN40_INTERNAL_cae0dcb0_4_k_cu_6c5a786c_357234cuda3std3__45__cpo6cbeginE
	.align		8
        /*0030*/ 	.dword	_ZN40_INTERNAL_cae0dcb0_4_k_cu_6c5a786c_357234cuda3std3__45__cpo4cendE
	.align		8
        /*0038*/ 	.dword	_ZN40_INTERNAL_cae0dcb0_4_k_cu_6c5a786c_357234cuda3std3__442_GLOBAL__N__cae0dcb0_4_k_cu_6c5a786c_357236ignoreE
	.align		8
        /*0040*/ 	.dword	_ZN40_INTERNAL_cae0dcb0_4_k_cu_6c5a786c_357234cuda3std3__419piecewise_constructE
	.align		8
        /*0048*/ 	.dword	_ZN40_INTERNAL_cae0dcb0_4_k_cu_6c5a786c_357234cuda3std3__48in_placeE
	.align		8
        /*0050*/ 	.dword	_ZN40_INTERNAL_cae0dcb0_4_k_cu_6c5a786c_357234cuda3std6ranges3__45__cpo4swapE
	.align		8
        /*0058*/ 	.dword	_ZN40_INTERNAL_cae0dcb0_4_k_cu_6c5a786c_357234cuda3std6ranges3__45__cpo9iter_moveE
	.align		8
        /*0060*/ 	.dword	_ZN40_INTERNAL_cae0dcb0_4_k_cu_6c5a786c_357234cute7productE
	.align		8
        /*0068*/ 	.dword	_ZN40_INTERNAL_cae0dcb0_4_k_cu_6c5a786c_357234cute1_E
	.align		8
        /*0070*/ 	.dword	$str$25
	.align		8
        /*0078*/ 	.dword	$str$26
	.align		8
        /*0080*/ 	.dword	$str$27
	.align		8
        /*0088*/ 	.dword	$str$28


//--------------------- .text._ZN7cutlass13device_kernelINS_4gemm6kernel13GemmUniversalIN4cute5tupleIJiiiiEEENS1_10collective13CollectiveMmaINS1_35MainloopSm100TmaUmmaWarpSpecializedILi52ELi2ELi4ENS5_IJNS4_1CILi4EEENSA_ILi1EEESC_EEEEENS5_IJNSA_ILi128EEESF_NSA_ILi32EEEEEENS_12float_e5m2_tENS5_IJlSC_lEEESI_SJ_NS4_8TiledMMAINS4_8MMA_AtomIJNS4_10MMA_TraitsINS4_25SM100_MMA_F8F6F4_2x1SM_SSEJSI_SI_fSF_SF_NS4_17integral_constantINS4_4UMMA5MajorELSQ_0EEESR_NSO_INSP_7ScaleInELSS_0EEEST_EEEEEENS4_6LayoutINS5_IJSC_SC_SC_EEENS5_IJNSA_ILi0EEESY_SY_EEEEENS5_IJNS4_10UnderscoreES11_S11_EEEEENS4_18SM100_TMA_2SM_LOADENS4_14ComposedLayoutINS4_7SwizzleILi1ELi4ELi3EEENS4_18smem_ptr_flag_bitsILi8EEENSW_INS5_IJNSA_ILi8EEESG_EEENS5_IJSG_SC_EEEEEEEvNS4_8identityENS4_28SM100_TMA_2SM_LOAD_MULTICASTES1E_vS1F_EENS_8epilogue10collective18CollectiveEpilogueINS1I_23Sm100TmaWarpSpecializedILi2ELi2ELi32ELb0ELb0EEEJNS5_IJNSA_ILi64EEESF_SG_EEENS5_IJNSW_IS1N_SC_EENSW_INS5_IJSG_NSA_ILi2EEEEEENS5_IJSC_S1N_EEEEEEEESI_SJ_SI_SJ_NS1I_6fusion15FusionCallbacksIS1M_NS1V_17LinearCombinationISI_fSI_fLNS_15FloatRoundStyleE2EEES1O_S1U_JEEENS4_5SM1004TMEM4LOAD26SM100_TMEM_LOAD_32dp32b32xENS4_13SM90_TMA_LOADES1E_NS4_39AutoVectorizingCopyWithAssumedAlignmentILi128EEENS4_14SM90_TMA_STOREES1E_S27_S27_EEEvvEEEEvNT_6ParamsE --------------------------
	.section	.text._ZN7cutlass13device_kernelINS_4gemm6kernel13GemmUniversalIN4cute5tupleIJiiiiEEENS1_10collective13CollectiveMmaINS1_35MainloopSm100TmaUmmaWarpSpecializedILi52ELi2ELi4ENS5_IJNS4_1CILi4EEENSA_ILi1EEESC_EEEEENS5_IJNSA_ILi128EEESF_NSA_ILi32EEEEEENS_12float_e5m2_tENS5_IJlSC_lEEESI_SJ_NS4_8TiledMMAINS4_8MMA_AtomIJNS4_10MMA_TraitsINS4_25SM100_MMA_F8F6F4_2x1SM_SSEJSI_SI_fSF_SF_NS4_17integral_constantINS4_4UMMA5MajorELSQ_0EEESR_NSO_INSP_7ScaleInELSS_0EEEST_EEEEEENS4_6LayoutINS5_IJSC_SC_SC_EEENS5_IJNSA_ILi0EEESY_SY_EEEEENS5_IJNS4_10UnderscoreES11_S11_EEEEENS4_18SM100_TMA_2SM_LOADENS4_14ComposedLayoutINS4_7SwizzleILi1ELi4ELi3EEENS4_18smem_ptr_flag_bitsILi8EEENSW_INS5_IJNSA_ILi8EEESG_EEENS5_IJSG_SC_EEEEEEEvNS4_8identityENS4_28SM100_TMA_2SM_LOAD_MULTICASTES1E_vS1F_EENS_8epilogue10collective18CollectiveEpilogueINS1I_23Sm100TmaWarpSpecializedILi2ELi2ELi32ELb0ELb0EEEJNS5_IJNSA_ILi64EEESF_SG_EEENS5_IJNSW_IS1N_SC_EENSW_INS5_IJSG_NSA_ILi2EEEEEENS5_IJSC_S1N_EEEEEEEESI_SJ_SI_SJ_NS1I_6fusion15FusionCallbacksIS1M_NS1V_17LinearCombinationISI_fSI_fLNS_15FloatRoundStyleE2EEES1O_S1U_JEEENS4_5SM1004TMEM4LOAD26SM100_TMEM_LOAD_32dp32b32xENS4_13SM90_TMA_LOADES1E_NS4_39AutoVectorizingCopyWithAssumedAlignmentILi128EEENS4_14SM90_TMA_STOREES1E_S27_S27_EEEvvEEEEvNT_6ParamsE,"ax",@progbits
	.align	128
.text._ZN7cutlass13device_kernelINS_4gemm6kernel13GemmUniversalIN4cute5tupleIJiiiiEEENS1_10collective13CollectiveMmaINS1_35MainloopSm100TmaUmmaWarpSpecializedILi52ELi2ELi4ENS5_IJNS4_1CILi4EEENSA_ILi1EEESC_EEEEENS5_IJNSA_ILi128EEESF_NSA_ILi32EEEEEENS_12float_e5m2_tENS5_IJlSC_lEEESI_SJ_NS4_8TiledMMAINS4_8MMA_AtomIJNS4_10MMA_TraitsINS4_25SM100_MMA_F8F6F4_2x1SM_SSEJSI_SI_fSF_SF_NS4_17integral_constantINS4_4UMMA5MajorELSQ_0EEESR_NSO_INSP_7ScaleInELSS_0EEEST_EEEEEENS4_6LayoutINS5_IJSC_SC_SC_EEENS5_IJNSA_ILi0EEESY_SY_EEEEENS5_IJNS4_10UnderscoreES11_S11_EEEEENS4_18SM100_TMA_2SM_LOADENS4_14ComposedLayoutINS4_7SwizzleILi1ELi4ELi3EEENS4_18smem_ptr_flag_bitsILi8EEENSW_INS5_IJNSA_ILi8EEESG_EEENS5_IJSG_SC_EEEEEEEvNS4_8identityENS4_28SM100_TMA_2SM_LOAD_MULTICASTES1E_vS1F_EENS_8epilogue10collective18CollectiveEpilogueINS1I_23Sm100TmaWarpSpecializedILi2ELi2ELi32ELb0ELb0EEEJNS5_IJNSA_ILi64EEESF_SG_EEENS5_IJNSW_IS1N_SC_EENSW_INS5_IJSG_NSA_ILi2EEEEEENS5_IJSC_S1N_EEEEEEEESI_SJ_SI_SJ_NS1I_6fusion15FusionCallbacksIS1M_NS1V_17LinearCombinationISI_fSI_fLNS_15FloatRoundStyleE2EEES1O_S1U_JEEENS4_5SM1004TMEM4LOAD26SM100_TMEM_LOAD_32dp32b32xENS4_13SM90_TMA_LOADES1E_NS4_39AutoVectorizingCopyWithAssumedAlignmentILi128EEENS4_14SM90_TMA_STOREES1E_S27_S27_EEEvvEEEEvNT_6ParamsE:
        .type           _ZN7cutlass13device_kernelINS_4gemm6kernel13GemmUniversalIN4cute5tupleIJiiiiEEENS1_10collective13CollectiveMmaINS1_35MainloopSm100TmaUmmaWarpSpecializedILi52ELi2ELi4ENS5_IJNS4_1CILi4EEENSA_ILi1EEESC_EEEEENS5_IJNSA_ILi128EEESF_NSA_ILi32EEEEEENS_12float_e5m2_tENS5_IJlSC_lEEESI_SJ_NS4_8TiledMMAINS4_8MMA_AtomIJNS4_10MMA_TraitsINS4_25SM100_MMA_F8F6F4_2x1SM_SSEJSI_SI_fSF_SF_NS4_17integral_constantINS4_4UMMA5MajorELSQ_0EEESR_NSO_INSP_7ScaleInELSS_0EEEST_EEEEEENS4_6LayoutINS5_IJSC_SC_SC_EEENS5_IJNSA_ILi0EEESY_SY_EEEEENS5_IJNS4_10UnderscoreES11_S11_EEEEENS4_18SM100_TMA_2SM_LOADENS4_14ComposedLayoutINS4_7SwizzleILi1ELi4ELi3EEENS4_18smem_ptr_flag_bitsILi8EEENSW_INS5_IJNSA_ILi8EEESG_EEENS5_IJSG_SC_EEEEEEEvNS4_8identityENS4_28SM100_TMA_2SM_LOAD_MULTICASTES1E_vS1F_EENS_8epilogue10collective18CollectiveEpilogueINS1I_23Sm100TmaWarpSpecializedILi2ELi2ELi32ELb0ELb0EEEJNS5_IJNSA_ILi64EEESF_SG_EEENS5_IJNSW_IS1N_SC_EENSW_INS5_IJSG_NSA_ILi2EEEEEENS5_IJSC_S1N_EEEEEEEESI_SJ_SI_SJ_NS1I_6fusion15FusionCallbacksIS1M_NS1V_17LinearCombinationISI_fSI_fLNS_15FloatRoundStyleE2EEES1O_S1U_JEEENS4_5SM1004TMEM4LOAD26SM100_TMEM_LOAD_32dp32b32xENS4_13SM90_TMA_LOADES1E_NS4_39AutoVectorizingCopyWithAssumedAlignmentILi128EEENS4_14SM90_TMA_STOREES1E_S27_S27_EEEvvEEEEvNT_6ParamsE,@function
        .size           _ZN7cutlass13device_kernelINS_4gemm6kernel13GemmUniversalIN4cute5tupleIJiiiiEEENS1_10collective13CollectiveMmaINS1_35MainloopSm100TmaUmmaWarpSpecializedILi52ELi2ELi4ENS5_IJNS4_1CILi4EEENSA_ILi1EEESC_EEEEENS5_IJNSA_ILi128EEESF_NSA_ILi32EEEEEENS_12float_e5m2_tENS5_IJlSC_lEEESI_SJ_NS4_8TiledMMAINS4_8MMA_AtomIJNS4_10MMA_TraitsINS4_25SM100_MMA_F8F6F4_2x1SM_SSEJSI_SI_fSF_SF_NS4_17integral_constantINS4_4UMMA5MajorELSQ_0EEESR_NSO_INSP_7ScaleInELSS_0EEEST_EEEEEENS4_6LayoutINS5_IJSC_SC_SC_EEENS5_IJNSA_ILi0EEESY_SY_EEEEENS5_IJNS4_10UnderscoreES11_S11_EEEEENS4_18SM100_TMA_2SM_LOADENS4_14ComposedLayoutINS4_7SwizzleILi1ELi4ELi3EEENS4_18smem_ptr_flag_bitsILi8EEENSW_INS5_IJNSA_ILi8EEESG_EEENS5_IJSG_SC_EEEEEEEvNS4_8identityENS4_28SM100_TMA_2SM_LOAD_MULTICASTES1E_vS1F_EENS_8epilogue10collective18CollectiveEpilogueINS1I_23Sm100TmaWarpSpecializedILi2ELi2ELi32ELb0ELb0EEEJNS5_IJNSA_ILi64EEESF_SG_EEENS5_IJNSW_IS1N_SC_EENSW_INS5_IJSG_NSA_ILi2EEEEEENS5_IJSC_S1N_EEEEEEEESI_SJ_SI_SJ_NS1I_6fusion15FusionCallbacksIS1M_NS1V_17LinearCombinationISI_fSI_fLNS_15FloatRoundStyleE2EEES1O_S1U_JEEENS4_5SM1004TMEM4LOAD26SM100_TMEM_LOAD_32dp32b32xENS4_13SM90_TMA_LOADES1E_NS4_39AutoVectorizingCopyWithAssumedAlignmentILi128EEENS4_14SM90_TMA_STOREES1E_S27_S27_EEEvvEEEEvNT_6ParamsE,(.L_x_308 - _ZN7cutlass13device_kernelINS_4gemm6kernel13GemmUniversalIN4cute5tupleIJiiiiEEENS1_10collective13CollectiveMmaINS1_35MainloopSm100TmaUmmaWarpSpecializedILi52ELi2ELi4ENS5_IJNS4_1CILi4EEENSA_ILi1EEESC_EEEEENS5_IJNSA_ILi128EEESF_NSA_ILi32EEEEEENS_12float_e5m2_tENS5_IJlSC_lEEESI_SJ_NS4_8TiledMMAINS4_8MMA_AtomIJNS4_10MMA_TraitsINS4_25SM100_MMA_F8F6F4_2x1SM_SSEJSI_SI_fSF_SF_NS4_17integral_constantINS4_4UMMA5MajorELSQ_0EEESR_NSO_INSP_7ScaleInELSS_0EEEST_EEEEEENS4_6LayoutINS5_IJSC_SC_SC_EEENS5_IJNSA_ILi0EEESY_SY_EEEEENS5_IJNS4_10UnderscoreES11_S11_EEEEENS4_18SM100_TMA_2SM_LOADENS4_14ComposedLayoutINS4_7SwizzleILi1ELi4ELi3EEENS4_18smem_ptr_flag_bitsILi8EEENSW_INS5_IJNSA_ILi8EEESG_EEENS5_IJSG_SC_EEEEEEEvNS4_8identityENS4_28SM100_TMA_2SM_LOAD_MULTICASTES1E_vS1F_EENS_8epilogue10collective18CollectiveEpilogueINS1I_23Sm100TmaWarpSpecializedILi2ELi2ELi32ELb0ELb0EEEJNS5_IJNSA_ILi64EEESF_SG_EEENS5_IJNSW_IS1N_SC_EENSW_INS5_IJSG_NSA_ILi2EEEEEENS5_IJSC_S1N_EEEEEEEESI_SJ_SI_SJ_NS1I_6fusion15FusionCallbacksIS1M_NS1V_17LinearCombinationISI_fSI_fLNS_15FloatRoundStyleE2EEES1O_S1U_JEEENS4_5SM1004TMEM4LOAD26SM100_TMEM_LOAD_32dp32b32xENS4_13SM90_TMA_LOADES1E_NS4_39AutoVectorizingCopyWithAssumedAlignmentILi128EEENS4_14SM90_TMA_STOREES1E_S27_S27_EEEvvEEEEvNT_6ParamsE)
        .other          _ZN7cutlass13device_kernelINS_4gemm6kernel13GemmUniversalIN4cute5tupleIJiiiiEEENS1_10collective13CollectiveMmaINS1_35MainloopSm100TmaUmmaWarpSpecializedILi52ELi2ELi4ENS5_IJNS4_1CILi4EEENSA_ILi1EEESC_EEEEENS5_IJNSA_ILi128EEESF_NSA_ILi32EEEEEENS_12float_e5m2_tENS5_IJlSC_lEEESI_SJ_NS4_8TiledMMAINS4_8MMA_AtomIJNS4_10MMA_TraitsINS4_25SM100_MMA_F8F6F4_2x1SM_SSEJSI_SI_fSF_SF_NS4_17integral_constantINS4_4UMMA5MajorELSQ_0EEESR_NSO_INSP_7ScaleInELSS_0EEEST_EEEEEENS4_6LayoutINS5_IJSC_SC_SC_EEENS5_IJNSA_ILi0EEESY_SY_EEEEENS5_IJNS4_10UnderscoreES11_S11_EEEEENS4_18SM100_TMA_2SM_LOADENS4_14ComposedLayoutINS4_7SwizzleILi1ELi4ELi3EEENS4_18smem_ptr_flag_bitsILi8EEENSW_INS5_IJNSA_ILi8EEESG_EEENS5_IJSG_SC_EEEEEEEvNS4_8identityENS4_28SM100_TMA_2SM_LOAD_MULTICASTES1E_vS1F_EENS_8epilogue10collective18CollectiveEpilogueINS1I_23Sm100TmaWarpSpecializedILi2ELi2ELi32ELb0ELb0EEEJNS5_IJNSA_ILi64EEESF_SG_EEENS5_IJNSW_IS1N_SC_EENSW_INS5_IJSG_NSA_ILi2EEEEEENS5_IJSC_S1N_EEEEEEEESI_SJ_SI_SJ_NS1I_6fusion15FusionCallbacksIS1M_NS1V_17LinearCombinationISI_fSI_fLNS_15FloatRoundStyleE2EEES1O_S1U_JEEENS4_5SM1004TMEM4LOAD26SM100_TMEM_LOAD_32dp32b32xENS4_13SM90_TMA_LOADES1E_NS4_39AutoVectorizingCopyWithAssumedAlignmentILi128EEENS4_14SM90_TMA_STOREES1E_S27_S27_EEEvvEEEEvNT_6ParamsE,@"STO_CUDA_ENTRY STV_DEFAULT"
_ZN7cutlass13device_kernelINS_4gemm6kernel13GemmUniversalIN4cute5tupleIJiiiiEEENS1_10collective13CollectiveMmaINS1_35MainloopSm100TmaUmmaWarpSpecializedILi52ELi2ELi4ENS5_IJNS4_1CILi4EEENSA_ILi1EEESC_EEEEENS5_IJNSA_ILi128EEESF_NSA_ILi32EEEEEENS_12float_e5m2_tENS5_IJlSC_lEEESI_SJ_NS4_8TiledMMAINS4_8MMA_AtomIJNS4_10MMA_TraitsINS4_25SM100_MMA_F8F6F4_2x1SM_SSEJSI_SI_fSF_SF_NS4_17integral_constantINS4_4UMMA5MajorELSQ_0EEESR_NSO_INSP_7ScaleInELSS_0EEEST_EEEEEENS4_6LayoutINS5_IJSC_SC_SC_EEENS5_IJNSA_ILi0EEESY_SY_EEEEENS5_IJNS4_10UnderscoreES11_S11_EEEEENS4_18SM100_TMA_2SM_LOADENS4_14ComposedLayoutINS4_7SwizzleILi1ELi4ELi3EEENS4_18smem_ptr_flag_bitsILi8EEENSW_INS5_IJNSA_ILi8EEESG_EEENS5_IJSG_SC_EEEEEEEvNS4_8identityENS4_28SM100_TMA_2SM_LOAD_MULTICASTES1E_vS1F_EENS_8epilogue10collective18CollectiveEpilogueINS1I_23Sm100TmaWarpSpecializedILi2ELi2ELi32ELb0ELb0EEEJNS5_IJNSA_ILi64EEESF_SG_EEENS5_IJNSW_IS1N_SC_EENSW_INS5_IJSG_NSA_ILi2EEEEEENS5_IJSC_S1N_EEEEEEEESI_SJ_SI_SJ_NS1I_6fusion15FusionCallbacksIS1M_NS1V_17LinearCombinationISI_fSI_fLNS_15FloatRoundStyleE2EEES1O_S1U_JEEENS4_5SM1004TMEM4LOAD26SM100_TMEM_LOAD_32dp32b32xENS4_13SM90_TMA_LOADES1E_NS4_39AutoVectorizingCopyWithAssumedAlignmentILi128EEENS4_14SM90_TMA_STOREES1E_S27_S27_EEEvvEEEEvNT_6ParamsE:
[----:B------:R-:W1:Y:S01]  /*0000*/  LDC R1, c[0x0][0x37c] ;  /* 0x0000df00ff017b82 */ /* 0x000e620000000800 */
[----:B------:R-:W2:Y:S01]  /*0010*/  S2R R97, SR_TID.X ;  /* 0x0000000000617919 */ /* 0x000ea20000002100 */
[----:B------:R-:W3:Y:S06]  /*0020*/  LDCU.64 UR8, c[0x0][0x890] ;  /* 0x00011200ff0877ac */ /* 0x000eec0008000a00 */
[----:B------:R-:W4:Y:S01]  /*0030*/  S2UR UR46, SR_CgaCtaId ;  /* 0x00000000002e79c3 */ /* 0x000f220000008800 */
[----:B------:R-:W-:Y:S02]  /*0040*/  PRMT R86, RZ, 0x7610, R86 ;  /* 0x00007610ff567816 */ /* 0x000fe40000000056 */
[----:B------:R-:W-:Y:S01]  /*0050*/  ELECT P1, URZ, PT ;  /* 0x0000000000ff782f */ /* 0x000fe20003820000 */
[----:B---3--:R-:W-:-:S04]  /*0060*/  UISETP.NE.U32.AND UP0, UPT, UR8, URZ, UPT ;  /* 0x000000ff0800728c */ /* 0x008fc8000bf05070 */
[----:B------:R-:W-:Y:S02]  /*0070*/  UISETP.NE.AND.EX UP0, UPT, UR9, URZ, UPT, UP0 ;  /* 0x000000ff0900728c */ /* 0x000fe4000bf05300 */
[----:B----4-:R-:W-:Y:S02]  /*0080*/  ULOP3.LUT UR27, UR46, 0x1, URZ, 0xc0, !UPT ;  /* 0x000000012e1b7892 */ /* 0x010fe4000f8ec0ff */
[----:B------:R-:W-:Y:S01]  /*0090*/  ULOP3.LUT UR28, UR46, 0x1, URZ, 0x3c, !UPT ;  /* 0x000000012e1c7892 */ /* 0x000fe2000f8e3cff */
[----:B--2---:R-:W-:-:S05]  /*00a0*/  SHF.R.U32.HI R87, RZ, 0x5, R97 ;  /* 0x00000005ff577819 */ /* 0x004fca0000011661 */
[----:B------:R-:W2:Y:S02]  /*00b0*/  SHFL.IDX PT, R0, R87, RZ, 0x1f ;  /* 0x00001fff57007589 */ /* 0x000ea400000e0000 */
[----:B--2---:R-:W-:Y:S01]  /*00c0*/  R2UR UR18, R0 ;  /* 0x00000000001272ca */ /* 0x004fe200000e0000 */
[----:B-1----:R-:W-:-:S14]  /*00d0*/  BRA.U UP0, `(.L_x_0) ;  /* 0x0000000100307547 */ /* 0x002fdc000b800000 */
[----:B------:R-:W1:Y:S02]  /*00e0*/  LDCU.64 UR4, c[0x0][0x888] ;  /* 0x00011100ff0477ac */ /* 0x000e640008000a00 */
[----:B-1----:R-:W-:-:S04]  /*00f0*/  UISETP.NE.U32.AND UP0, UPT, UR4, URZ, UPT ;  /* 0x000000ff0400728c */ /* 0x002fc8000bf05070 */
[----:B------:R-:W-:-:S09]  /*0100*/  UISETP.NE.AND.EX UP0, UPT, UR5, URZ, UPT, UP0 ;  /* 0x000000ff0500728c */ /* 0x000fd2000bf05300 */
[----:B------:R-:W-:Y:S05]  /*0110*/  BRA.U !UP0, `(.L_x_1) ;  /* 0x0000000108147547 */ /* 0x000fea000b800000 */
[----:B------:R-:W1:Y:S01]  /*0120*/  LDC.64 R2, c[0x0][0x888] ;  /* 0x00022200ff027b82 */ /* 0x000e620000000a00 */
[----:B------:R-:W1:Y:S02]  /*0130*/  LDCU.64 UR4, c[0x0][0x358] ;  /* 0x00006b00ff0477ac */ /* 0x000e640008000a00 */
[----:B-1----:R1:W5:Y:S01]  /*0140*/  LDG.E R41, desc[UR4][R2.64] ;  /* 0x0000000402297981 */ /* 0x002362000c1e1900 */
[----:B------:R-:W-:Y:S01]  /*0150*/  HFMA2 R86, -RZ, RZ, 0, 5.9604644775390625e-08 ;  /* 0x00000001ff567431 */ /* 0x000fe200000001ff */
[----:B------:R-:W-:Y:S05]  /*0160*/  BRA `(.L_x_0) ;  /* 0x00000000000c7947 */ /* 0x000fea0003800000 */
.L_x_1:
[----:B------:R-:W1:Y:S01]  /*0170*/  LDCU UR4, c[0x0][0x880] ;  /* 0x00011000ff0477ac */ /* 0x000e620008000800 */
[----:B------:R-:W-:Y:S01]  /*0180*/  HFMA2 R86, -RZ, RZ, 0, 5.9604644775390625e-08 ;  /* 0x00000001ff567431 */ /* 0x000fe200000001ff */
[----:B-1----:R-:W-:-:S07]  /*0190*/  MOV R41, UR4 ;  /* 0x0000000400297c02 */ /* 0x002fce0008000f00 */
.L_x_0:
[----:B------:R-:W2:Y:S02]  /*01a0*/  LDCU.64 UR4, c[0x0][0x8b0] ;  /* 0x00011600ff0477ac */ /* 0x000ea40008000a00 */
[----:B--2---:R-:W-:-:S04]  /*01b0*/  UISETP.NE.U32.AND UP0, UPT, UR4, URZ, UPT ;  /* 0x000000ff0400728c */ /* 0x004fc8000bf05070 */
[----:B------:R-:W-:-:S09]  /*01c0*/  UISETP.NE.AND.EX UP0, UPT, UR5, URZ, UPT, UP0 ;  /* 0x000000ff0500728c */ /* 0x000fd2000bf05300 */
[----:B------:R-:W-:Y:S05]  /*01d0*/  BRA.U UP0, `(.L_x_2) ;  /* 0x0000000100287547 */ /* 0x000fea000b800000 */
[----:B------:R-:W2:Y:S02]  /*01e0*/  LDCU.64 UR4, c[0x0][0x8a8] ;  /* 0x00011500ff0477ac */ /* 0x000ea40008000a00 */
[----:B--2---:R-:W-:-:S04]  /*01f0*/  UISETP.NE.U32.AND UP0, UPT, UR4, URZ, UPT ;  /* 0x000000ff0400728c */ /* 0x004fc8000bf05070 */
[----:B------:R-:W-:-:S09]  /*0200*/  UISETP.NE.AND.EX UP0, UPT, UR5, URZ, UPT, UP0 ;  /* 0x000000ff0500728c */ /* 0x000fd2000bf05300 */
[----:B------:R-:W-:Y:S05]  /*0210*/  BRA.U !UP0, `(.L_x_3) ;  /* 0x0000000108107547 */ /* 0x000fea000b800000 */
[----:B------:R-:W2:Y:S01]  /*0220*/  LDC.64 R38, c[0x0][0x8a8] ;  /* 0x00022a00ff267b82 */ /* 0x000ea20000000a00 */
[----:B------:R-:W2:Y:S02]  /*0230*/  LDCU.64 UR4, c[0x0][0x358] ;  /* 0x00006b00ff0477ac */ /* 0x000ea40008000a00 */
[----:B--2---:R2:W5:Y:S01]  /*0240*/  LDG.E R38, desc[UR4][R38.64] ;  /* 0x0000000426267981 */ /* 0x004562000c1e1900 */
[----:B------:R-:W-:Y:S05]  /*0250*/  BRA `(.L_x_2) ;  /* 0x0000000000087947 */ /* 0x000fea0003800000 */
.L_x_3:
[----:B------:R-:W2:Y:S02]  /*0260*/  LDCU UR4, c[0x0][0x8a0] ;  /* 0x00011400ff0477ac */ /* 0x000ea40008000800 */
[----:B--2---:R-:W-:Y:S02]  /*0270*/  MOV R38, UR4 ;  /* 0x0000000400267c02 */ /* 0x004fe40008000f00 */
.L_x_2:
[----:B------:R-:W-:Y:S01]  /*0280*/  IMAD.U32 R0, RZ, RZ, UR18 ;  /* 0x00000012ff007e24 */ /* 0x000fe2000f8e00ff */
[----:B------:R-:W-:Y:S04]  /*0290*/  BSSY.RECONVERGENT B0, `(.L_x_4) ;  /* 0x000000c000007945 */ /* 0x000fe80003800200 */
[C---:B------:R-:W-:Y:S02]  /*02a0*/  ISETP.NE.OR P2, PT, R0.reuse, 0x1, !P1 ;  /* 0x000000010000780c */ /* 0x040fe40004f45670 */
[----:B------:R-:W-:-:S11]  /*02b0*/  ISETP.NE.OR P0, PT, R0, 0x3, !P1 ;  /* 0x000000030000780c */ /* 0x000fd60004f05670 */
[----:B------:R-:W-:Y:S05]  /*02c0*/  @P2 BRA `(.L_x_5) ;  /* 0x0000000000202947 */ /* 0x000fea0003800000 */
[----:B------:R-:W3:Y:S02]  /*02d0*/  LDCU.64 UR4, c[0x0][0x348] ;  /* 0x00006900ff0477ac */ /* 0x000ee40008000a00 */
[----:B---3--:R-:W-:Y:S02]  /*02e0*/  UIADD3 UR6, UP1, UPT, UR4, 0x80, URZ ;  /* 0x0000008004067890 */ /* 0x008fe4000ff3e0ff */
[----:B------:R-:W-:Y:S02]  /*02f0*/  UIADD3 UR4, UP0, UPT, UR4, 0x180, URZ ;  /* 0x0000018004047890 */ /* 0x000fe4000ff1e0ff */
[----:B------:R-:W-:Y:S02]  /*0300*/  UIADD3.X UR7, UPT, UPT, URZ, UR5, URZ, UP1, !UPT ;  /* 0x00000005ff077290 */ /* 0x000fe40008ffe4ff */
[----:B------:R-:W-:-:S07]  /*0310*/  UIADD3.X UR5, UPT, UPT, URZ, UR5, URZ, UP0, !UPT ;  /* 0x00000005ff057290 */ /* 0x000fce00087fe4ff */
[----:B------:R3:W-:Y:S02]  /*0320*/  UTMACCTL.PF [UR6] ;  /* 0x00000000060079b9 */ /* 0x0007e40008040000 */
[----:B------:R3:W-:Y:S02]  /*0330*/  UTMACCTL.PF [UR4] ;  /* 0x00000000040079b9 */ /* 0x0007e40008040000 */
[----:B---3--:R-:W-:Y:S01]  /*0340*/  NOP ;  /* 0x0000000000007918 */ /* 0x008fe20000000000 */
.L_x_5:
[----:B------:R-:W-:Y:S05]  /*0350*/  BSYNC.RECONVERGENT B0 ;  /* 0x0000000000007941 */ /* 0x000fea0003800200 */
.L_x_4:
[----:B------:R-:W-:Y:S04]  /*0360*/  BSSY.RECONVERGENT B0, `(.L_x_6) ;  /* 0x000000a000007945 */ /* 0x000fe80003800200 */
        /* <DEDUP_REMOVED lines=9> */
.L_x_7:
[----:B------:R-:W-:Y:S05]  /*0400*/  BSYNC.RECONVERGENT B0 ;  /* 0x0000000000007941 */ /* 0x000fea0003800200 */
.L_x_6:
[----:B------:R-:W3:Y:S01]  /*0410*/  LDCU.64 UR4, c[0x0][0x888] ;  /* 0x00011100ff0477ac */ /* 0x000ee20008000a00 */
[----:B------:R-:W-:Y:S02]  /*0420*/  UISETP.EQ.U32.AND UP2, UPT, UR8, URZ, UPT ;  /* 0x000000ff0800728c */ /* 0x000fe4000bf42070 */
[----:B------:R-:W-:Y:S02]  /*0430*/  UPLOP3.LUT UP4, UPT, UPT, UPT, UPT, 0x80, 0x8 ;  /* 0x000000000008789c */ /* 0x000fe40003f8f070 */
[----:B---3--:R-:W-:-:S04]  /*0440*/  UISETP.NE.U32.AND UP0, UPT, UR4, URZ, UPT ;  /* 0x000000ff0400728c */ /* 0x008fc8000bf05070 */
[----:B------:R-:W-:-:S04]  /*0450*/  UISETP.NE.AND.EX UP1, UPT, UR5, URZ, UPT, UP0 ;  /* 0x000000ff0500728c */ /* 0x000fc8000bf25300 */
[----:B------:R-:W-:-:S04]  /*0460*/  UISETP.EQ.OR.EX UP3, UPT, UR9, URZ, !UP1, UP2 ;  /* 0x000000ff0900728c */ /* 0x000fc8000cf62720 */
[----:B------:R-:W-:-:S06]  /*0470*/  UP2UR UR4, UPR, URZ, 0x8 ;  /* 0x00000008ff047883 */ /* 0x000fcc0008000000 */
[----:B------:R-:W-:Y:S01]  /*0480*/  MOV R89, UR4 ;  /* 0x0000000400597c02 */ /* 0x000fe20008000f00 */
[----:B------:R-:W-:Y:S06]  /*0490*/  BRA.U !UP3, `(.L_x_8) ;  /* 0x000000010b207547 */ /* 0x000fec000b800000 */
[----:B------:R-:W-:Y:S01]  /*04a0*/  UISETP.NE.U32.AND UP2, UPT, UR8, URZ, UPT ;  /* 0x000000ff0800728c */ /* 0x000fe2000bf45070 */
[----:B-----5:R-:W-:Y:S01]  /*04b0*/  FSETP.NEU.AND P0, PT, R41, RZ, PT ;  /* 0x000000ff2900720b */ /* 0x020fe20003f0d000 */
[----:B------:R-:W-:Y:S02]  /*04c0*/  USEL UR4, URZ, 0xffffffff, UP1 ;  /* 0xffffffffff047887 */ /* 0x000fe40008800000 */
[----:B------:R-:W-:-:S10]  /*04d0*/  UISETP.NE.AND.EX UP2, UPT, UR9, URZ, UPT, UP2 ;  /* 0x000000ff0900728c */ /* 0x000fd4000bf45320 */
[----:B------:R-:W-:Y:S01]  /*04e0*/  VOTEU.ANY UP0, P0 ;  /* 0x0000000000ff7886 */ /* 0x000fe20000000100 */
[----:B------:R-:W-:-:S04]  /*04f0*/  @!UP2 USEL UR4, URZ, 0xffffffff, UP0 ;  /* 0xffffffffff04a887 */ /* 0x000fc80008000000 */
[----:B------:R-:W-:-:S04]  /*0500*/  ULOP3.LUT UR4, UR4, 0x1, URZ, 0xc0, !UPT ;  /* 0x0000000104047892 */ /* 0x000fc8000f8ec0ff */
[----:B------:R-:W-:-:S11]  /*0510*/  UISETP.NE.U32.AND UP4, UPT, UR4, 0x1, UPT ;  /* 0x000000010400788c */ /* 0x000fd6000bf85070 */
.L_x_8:
[----:B------:R-:W3:Y:S01]  /*0520*/  SHFL.IDX PT, R0, R87, RZ, 0x1f ;  /* 0x00001fff57007589 */ /* 0x000ee200000e0000 */
[----:B------:R-:W-:-:S04]  /*0530*/  UISETP.NE.AND UP0, UPT, UR18, 0x2, UPT ;  /* 0x000000021200788c */ /* 0x000fc8000bf05270 */
[----:B------:R-:W-:Y:S02]  /*0540*/  UISETP.EQ.AND UP2, UPT, UR27, URZ, !UP0 ;  /* 0x000000ff1b00728c */ /* 0x000fe4000c742270 */
[----:B------:R-:W-:-:S04]  /*0550*/  USEL UR43, URZ, 0x1, UP0 ;  /* 0x00000001ff2b7887 */ /* 0x000fc80008000000 */
[----:B------:R-:W-:Y:S02]  /*0560*/  PLOP3.LUT P3, PT, P1, PT, UP2, 0x80, 0x8 ;  /* 0x000000000008781c */ /* 0x000fe40000f6f028 */
[----:B---3--:R-:W-:-:S13]  /*0570*/  ISETP.NE.AND P0, PT, R0, RZ, PT ;  /* 0x000000ff0000720c */ /* 0x008fda0003f05270 */
[----:B------:R-:W-:Y:S05]  /*0580*/  @P0 BRA `(.L_x_9) ;  /* 0x0000000400e00947 */ /* 0x000fea0003800000 */
[----:B------:R-:W-:Y:S01]  /*0590*/  ELECT P0, URZ, PT ;  /* 0x0000000000ff782f */ /* 0x000fe20003800000 */
[----:B------:R-:W-:-:S12]  /*05a0*/  BSSY.RECONVERGENT B0, `(.L_x_9) ;  /* 0x0000076000007945 */ /* 0x000fd80003800200 */
[----:B------:R-:W-:Y:S05]  /*05b0*/  @!P0 BRA `(.L_x_10) ;  /* 0x0000000400d08947 */ /* 0x000fea0003800000 */
[----:B------:R-:W-:Y:S01]  /*05c0*/  UMOV UR4, 0x400 ;  /* 0x0000040000047882 */ /* 0x000fe20000000000 */
[----:B------:R-:W-:Y:S01]  /*05d0*/  UMOV UR8, 0x1 ;  /* 0x0000000100087882 */ /* 0x000fe20000000000 */
[----:B------:R-:W-:Y:S01]  /*05e0*/  UMOV UR6, 0x2 ;  /* 0x0000000200067882 */ /* 0x000fe20000000000 */
[----:B------:R-:W-:Y:S02]  /*05f0*/  ULEA UR4, UR46, UR4, 0x18 ;  /* 0x000000042e047291 */ /* 0x000fe4000f8ec0ff */
[----:B------:R-:W-:-:S04]  /*0600*/  UIADD3 UR8, UPT, UPT, -UR8, 0x100000, URZ ;  /* 0x0010000008087890 */ /* 0x000fc8000fffe1ff */
[----:B------:R-:W-:Y:S02]  /*0610*/  USHF.L.U32 UR9, UR8, 0xb, URZ ;  /* 0x0000000b08097899 */ /* 0x000fe400080006ff */
[----:B------:R-:W-:Y:S02]  /*0620*/  USHF.L.U32 UR8, UR8, 0x1, URZ ;  /* 0x0000000108087899 */ /* 0x000fe400080006ff */
[----:B------:R-:W-:-:S04]  /*0630*/  UIADD3 UR6, UPT, UPT, -UR6, 0x100000, URZ ;  /* 0x0010000006067890 */ /* 0x000fc8000fffe1ff */
[----:B------:R-:W-:Y:S02]  /*0640*/  USHF.L.U32 UR7, UR6, 0xb, URZ ;  /* 0x0000000b06077899 */ /* 0x000fe400080006ff */
[----:B------:R-:W-:Y:S01]  /*0650*/  USHF.L.U32 UR6, UR6, 0x1, URZ ;  /* 0x0000000106067899 */ /* 0x000fe200080006ff */
[----:B------:R-:W3:Y:S03]  /*0660*/  FENCE.VIEW.ASYNC.S ;  /* 0x00000000000073c6 */ /* 0x000ee60000000000 */
[----:B---3--:R3:W4:Y:S08]  /*0670*/  SYNCS.EXCH.64 URZ, [UR4], UR8 ;  /* 0x0000000804ff75b2 */ /* 0x0087300008000100 */
[----:B------:R3:W1:Y:S01]  /*0680*/  SYNCS.EXCH.64 URZ, [UR4+0x1a0], UR6 ;  /* 0x0001a00604ff75b2 */ /* 0x0006620008000100 */
        /* <DEDUP_REMOVED lines=101> */
[----:B------:R3:W1:Y:S02]  /*0ce0*/  SYNCS.EXCH.64 URZ, [UR4+0x338], UR6 ;  /* 0x0003380604ff75b2 */ /* 0x0006640008000100 */
[----:B---34-:R-:W-:Y:S01]  /*0cf0*/  NOP ;  /* 0x0000000000007918 */ /* 0x018fe20000000000 */
.L_x_10:
[----:B------:R-:W-:Y:S05]  /*0d00*/  BSYNC.RECONVERGENT B0 ;  /* 0x0000000000007941 */ /* 0x000fea0003800200 */
.L_x_9:
[----:B------:R-:W3:Y:S01]  /*0d10*/  SHFL.IDX PT, R0, R87, RZ, 0x1f ;  /* 0x00001fff57007589 */ /* 0x000ee200000e0000 */
[----:B------:R-:W-:Y:S01]  /*0d20*/  NOP ;  /* 0x0000000000007918 */ /* 0x000fe20000000000 */
[----:B---3--:R-:W-:-:S13]  /*0d30*/  ISETP.NE.AND P0, PT, R0, 0x1, PT ;  /* 0x000000010000780c */ /* 0x008fda0003f05270 */
[----:B------:R-:W-:Y:S05]  /*0d40*/  @P0 BRA `(.L_x_11) ;  /* 0x0000000000440947 */ /* 0x000fea0003800000 */
        /* <DEDUP_REMOVED lines=10> */
[----:B------:R-:W-:Y:S01]  /*0df0*/  ELECT P0, URZ, PT ;  /* 0x0000000000ff782f */ /* 0x000fe20003800000 */
[----:B------:R-:W3:Y:S02]  /*0e00*/  FENCE.VIEW.ASYNC.S ;  /* 0x00000000000073c6 */ /* 0x000ee40000000000 */
[----:B---3--:R3:W4:Y:S08]  /*0e10*/  SYNCS.EXCH.64 URZ, [UR4+0x340], UR8 ;  /* 0x0003400804ff75b2 */ /* 0x0087300008000100 */
[----:B------:R3:W1:Y:S01]  /*0e20*/  SYNCS.EXCH.64 URZ, [UR4+0x350], UR6 ;  /* 0x0003500604ff75b2 */ /* 0x0006620008000100 */
[----:B------:R3:W1:Y:S01]  /*0e30*/  SYNCS.EXCH.64 URZ, [UR4+0x348], UR8 ;  /* 0x0003480804ff75b2 */ /* 0x0006620008000100 */
[----:B------:R3:W1:Y:S01]  /*0e40*/  SYNCS.EXCH.64 URZ, [UR4+0x358], UR6 ;  /* 0x0003580604ff75b2 */ /* 0x0006620008000100 */
[----:B------:R-:W-:Y:S01]  /*0e50*/  NOP ;  /* 0x0000000000007918 */ /* 0x000fe20000000000 */
.L_x_11:
[----:B------:R-:W2:Y:S01]  /*0e60*/  SHFL.IDX PT, R0, R87, RZ, 0x1f ;  /* 0x00001fff57007589 */ /* 0x000ea200000e0000 */
[----:B------:R-:W-:Y:S01]  /*0e70*/  NOP ;  /* 0x0000000000007918 */ /* 0x000fe20000000000 */
[----:B--2---:R-:W-:-:S13]  /*0e80*/  ISETP.NE.AND P0, PT, R0, 0x3, PT ;  /* 0x000000030000780c */ /* 0x004fda0003f05270 */
[----:B------:R-:W-:Y:S05]  /*0e90*/  @P0 BRA `(.L_x_12) ;  /* 0x00000000002c0947 */ /* 0x000fea0003800000 */
[----:B---3--:R-:W-:Y:S01]  /*0ea0*/  UMOV UR6, 0x400 ;  /* 0x0000040000067882 */ /* 0x008fe20000000000 */
[----:B------:R-:W-:Y:S01]  /*0eb0*/  UMOV UR4, 0x20 ;  /* 0x0000002000047882 */ /* 0x000fe20000000000 */
[----:B------:R-:W-:Y:S02]  /*0ec0*/  ULEA UR6, UR46, UR6, 0x18 ;  /* 0x000000062e067291 */ /* 0x000fe4000f8ec0ff */
[----:B------:R-:W-:-:S04]  /*0ed0*/  UIADD3 UR4, UPT, UPT, -UR4, 0x100000, URZ ;  /* 0x0010000004047890 */ /* 0x000fc8000fffe1ff */
[----:B------:R-:W-:Y:S02]  /*0ee0*/  USHF.L.U32 UR5, UR4, 0xb, URZ ;  /* 0x0000000b04057899 */ /* 0x000fe400080006ff */
[----:B------:R-:W-:Y:S01]  /*0ef0*/  USHF.L.U32 UR4, UR4, 0x1, URZ ;  /* 0x0000000104047899 */ /* 0x000fe200080006ff */
[----:B------:R-:W-:Y:S01]  /*0f00*/  ELECT P0, URZ, PT ;  /* 0x0000000000ff782f */ /* 0x000fe20003800000 */
[----:B------:R-:W2:Y:S10]  /*0f10*/  FENCE.VIEW.ASYNC.S ;  /* 0x00000000000073c6 */ /* 0x000eb40000000000 */
[----:B--2---:R2:W3:Y:S01]  /*0f20*/  SYNCS.EXCH.64 URZ, [UR6+0x360], UR4 ;  /* 0x0003600406ff75b2 */ /* 0x0044e20008000100 */
[----:B------:R2:W1:Y:S01]  /*0f30*/  SYNCS.EXCH.64 URZ, [UR6+0x368], UR4 ;  /* 0x0003680406ff75b2 */ /* 0x0004620008000100 */
[----:B------:R-:W-:Y:S01]  /*0f40*/  NOP ;  /* 0x0000000000007918 */ /* 0x000fe20000000000 */
.L_x_12:
[----:B------:R-:W4:Y:S01]  /*0f50*/  SHFL.IDX PT, R0, R87, RZ, 0x1f ;  /* 0x00001fff57007589 */ /* 0x000f2200000e0000 */
[----:B------:R-:W-:Y:S01]  /*0f60*/  NOP ;  /* 0x0000000000007918 */ /* 0x000fe20000000000 */
[----:B----4-:R-:W-:-:S13]  /*0f70*/  ISETP.NE.AND P0, PT, R0, 0x4, PT ;  /* 0x000000040000780c */ /* 0x010fda0003f05270 */
[----:B------:R-:W-:Y:S05]  /*0f80*/  @P0 BRA `(.L_x_13) ;  /* 0x0000000000480947 */ /* 0x000fea0003800000 */
[----:B--23--:R-:W-:Y:S01]  /*0f90*/  UMOV UR4, 0x3a0 ;  /* 0x000003a000047882 */ /* 0x00cfe20000000000 */
[----:B------:R-:W-:Y:S01]  /*0fa0*/  UMOV UR6, 0x400 ;  /* 0x0000040000067882 */ /* 0x000fe20000000000 */
[----:B------:R-:W-:Y:S01]  /*0fb0*/  USEL UR4, UR4, 0x320, UP4 ;  /* 0x0000032004047887 */ /* 0x000fe2000a000000 */
        /* <DEDUP_REMOVED lines=9> */
[----:B------:R-:W2:Y:S02]  /*1050*/  FENCE.VIEW.ASYNC.S ;  /* 0x00000000000073c6 */ /* 0x000ea40000000000 */
[----:B--2---:R4:W2:Y:S08]  /*1060*/  SYNCS.EXCH.64 URZ, [UR6+0x370], UR8 ;  /* 0x0003700806ff75b2 */ /* 0x0048b00008000100 */
[----:B------:R4:W3:Y:S01]  /*1070*/  SYNCS.EXCH.64 URZ, [UR6+0x380], UR4 ;  /* 0x0003800406ff75b2 */ /* 0x0008e20008000100 */
[----:B------:R4:W1:Y:S01]  /*1080*/  SYNCS.EXCH.64 URZ, [UR6+0x378], UR8 ;  /* 0x0003780806ff75b2 */ /* 0x0008620008000100 */
[----:B------:R4:W1:Y:S02]  /*1090*/  SYNCS.EXCH.64 URZ, [UR6+0x388], UR4 ;  /* 0x0003880406ff75b2 */ /* 0x0008640008000100 */
[----:B----4-:R-:W-:Y:S01]  /*10a0*/  NOP ;  /* 0x0000000000007918 */ /* 0x010fe20000000000 */
.L_x_13:
[----:B------:R-:W4:Y:S01]  /*10b0*/  SHFL.IDX PT, R0, R87, RZ, 0x1f ;  /* 0x00001fff57007589 */ /* 0x000f2200000e0000 */
[----:B------:R-:W-:Y:S01]  /*10c0*/  NOP ;  /* 0x0000000000007918 */ /* 0x000fe20000000000 */
[----:B----4-:R-:W-:-:S13]  /*10d0*/  ISETP.NE.AND P0, PT, R0, 0x5, PT ;  /* 0x000000050000780c */ /* 0x010fda0003f05270 */
[----:B------:R-:W-:Y:S05]  /*10e0*/  @P0 BRA `(.L_x_14) ;  /* 0x0000000000540947 */ /* 0x000fea0003800000 */
[----:B--23--:R-:W-:Y:S01]  /*10f0*/  UMOV UR4, 0x400 ;  /* 0x0000040000047882 */ /* 0x00cfe20000000000 */
        /* <DEDUP_REMOVED lines=14> */
[----:B------:R4:W1:Y:S01]  /*11e0*/  SYNCS.EXCH.64 URZ, [UR4+0x3b8], UR8 ;  /* 0x0003b80804ff75b2 */ /* 0x0008620008000100 */
[----:B------:R4:W1:Y:S01]  /*11f0*/  SYNCS.EXCH.64 URZ, [UR4+0x3a0], UR6 ;  /* 0x0003a00604ff75b2 */ /* 0x0008620008000100 */
[----:B------:R4:W1:Y:S01]  /*1200*/  SYNCS.EXCH.64 URZ, [UR4+0x3c0], UR8 ;  /* 0x0003c00804ff75b2 */ /* 0x0008620008000100 */
[----:B------:R4:W1:Y:S01]  /*1210*/  SYNCS.EXCH.64 URZ, [UR4+0x3a8], UR6 ;  /* 0x0003a80604ff75b2 */ /* 0x0008620008000100 */
[----:B------:R4:W1:Y:S02]  /*1220*/  SYNCS.EXCH.64 URZ, [UR4+0x3c8], UR8 ;  /* 0x0003c80804ff75b2 */ /* 0x0008640008000100 */
[----:B----4-:R-:W-:Y:S01]  /*1230*/  NOP ;  /* 0x0000000000007918 */ /* 0x010fe20000000000 */
.L_x_14:
[----:B------:R-:W4:Y:S01]  /*1240*/  SHFL.IDX PT, R0, R87, RZ, 0x1f ;  /* 0x00001fff57007589 */ /* 0x000f2200000e0000 */
[----:B------:R-:W-:Y:S01]  /*1250*/  ISETP.NE.OR P1, PT, RZ, UR18, !P1 ;  /* 0x00000012ff007c0c */ /* 0x000fe2000cf25670 */
[----:B------:R-:W-:Y:S01]  /*1260*/  NOP ;  /* 0x0000000000007918 */ /* 0x000fe20000000000 */
[----:B----4-:R-:W-:-:S13]  /*1270*/  ISETP.NE.AND P0, PT, R0, 0x3, PT ;  /* 0x000000030000780c */ /* 0x010fda0003f05270 */
[----:B------:R-:W-:Y:S05]  /*1280*/  @P0 BRA `(.L_x_15) ;  /* 0x0000000000340947 */ /* 0x000fea0003800000 */
[----:B--23--:R-:W-:Y:S01]  /*1290*/  UMOV UR4, 0x400 ;  /* 0x0000040000047882 */ /* 0x00cfe20000000000 */
[----:B------:R-:W-:Y:S01]  /*12a0*/  UMOV UR6, 0x20 ;  /* 0x0000002000067882 */ /* 0x000fe20000000000 */
[----:B------:R-:W-:Y:S02]  /*12b0*/  ULEA UR4, UR46, UR4, 0x18 ;  /* 0x000000042e047291 */ /* 0x000fe4000f8ec0ff */
[----:B------:R-:W-:-:S04]  /*12c0*/  UIADD3 UR6, UPT, UPT, -UR6, 0x100000, URZ ;  /* 0x0010000006067890 */ /* 0x000fc8000fffe1ff */
[----:B------:R-:W-:Y:S02]  /*12d0*/  USHF.L.U32 UR7, UR6, 0xb, URZ ;  /* 0x0000000b06077899 */ /* 0x000fe400080006ff */
[----:B------:R-:W-:Y:S01]  /*12e0*/  USHF.L.U32 UR6, UR6, 0x1, URZ ;  /* 0x0000000106067899 */ /* 0x000fe200080006ff */
[----:B------:R-:W-:Y:S01]  /*12f0*/  ELECT P0, URZ, PT ;  /* 0x0000000000ff782f */ /* 0x000fe20003800000 */
[----:B------:R-:W2:Y:S10]  /*1300*/  FENCE.VIEW.ASYNC.S ;  /* 0x00000000000073c6 */ /* 0x000eb40000000000 */
[----:B--2---:R4:W2:Y:S01]  /*1310*/  SYNCS.EXCH.64 URZ, [UR4+0x3d0], UR6 ;  /* 0x0003d00604ff75b2 */ /* 0x0048a20008000100 */
[----:B------:R4:W3:Y:S01]  /*1320*/  SYNCS.EXCH.64 URZ, [UR4+0x3e0], UR6 ;  /* 0x0003e00604ff75b2 */ /* 0x0008e20008000100 */
[----:B------:R4:W1:Y:S01]  /*1330*/  SYNCS.EXCH.64 URZ, [UR4+0x3d8], UR6 ;  /* 0x0003d80604ff75b2 */ /* 0x0008620008000100 */
[----:B------:R4:W1:Y:S02]  /*1340*/  SYNCS.EXCH.64 URZ, [UR4+0x3e8], UR6 ;  /* 0x0003e80604ff75b2 */ /* 0x0008640008000100 */
[----:B----4-:R-:W-:Y:S01]  /*1350*/  NOP ;  /* 0x0000000000007918 */ /* 0x010fe20000000000 */
.L_x_15:
[----:B------:R-:W-:Y:S01]  /*1360*/  VOTEU.ALL UP0, P1 ;  /* 0x0000000000ff7886 */ /* 0x000fe20000800000 */
[----:B--23--:R-:W-:Y:S01]  /*1370*/  UMOV UR4, 0x20 ;  /* 0x0000002000047882 */ /* 0x00cfe20000000000 */
[----:B------:R-:W2:Y:S01]  /*1380*/  LDCU UR7, c[0x0][0x36c] ;  /* 0x00006d80ff0777ac */ /* 0x000ea20008000800 */
[----:B------:R-:W-:Y:S01]  /*1390*/  NOP ;  /* 0x0000000000007918 */ /* 0x000fe20000000000 */
[----:B------:R-:W-:Y:S01]  /*13a0*/  LOP3.LUT R0, R97, 0x1f, RZ, 0xc0, !PT ;  /* 0x0000001f61007812 */ /* 0x000fe200078ec0ff */
[----:B------:R-:W-:Y:S01]  /*13b0*/  @!UP0 UMOV UR6, 0x400 ;  /* 0x0000040000068882 */ /* 0x000fe20000000000 */
[----:B------:R-:W-:-:S04]  /*13c0*/  @!UP0 UIADD3 UR4, UPT, UPT, -UR4, 0x100000, URZ ;  /* 0x0010000004048890 */ /* 0x000fc8000fffe1ff */
[----:B------:R-:W-:Y:S02]  /*13d0*/  @!UP0 USHF.L.U32 UR5, UR4, 0xb, URZ ;  /* 0x0000000b04058899 */ /* 0x000fe400080006ff */
[----:B------:R-:W-:Y:S02]  /*13e0*/  @!UP0 USHF.L.U32 UR4, UR4, 0x1, URZ ;  /* 0x0000000104048899 */ /* 0x000fe400080006ff */
[----:B------:R-:W-:Y:S01]  /*13f0*/  @!UP0 ULEA UR6, UR46, UR6, 0x18 ;  /* 0x000000062e068291 */ /* 0x000fe2000f8ec0ff */
[----:B------:R-:W-:Y:S01]  /*1400*/  VOTEU.ALL UP0, P1 ;  /* 0x0000000000ff7886 */ /* 0x000fe20000800000 */
[----:B------:R-:W-:Y:S02]  /*1410*/  UISETP.NE.AND UP5, UPT, UR18, URZ, UPT ;  /* 0x000000ff1200728c */ /* 0x000fe4000bfa5270 */
[----:B--2---:R-:W-:Y:S01]  /*1420*/  UISETP.EQ.U32.AND UP6, UPT, UR7, 0x1, UPT ;  /* 0x000000010700788c */ /* 0x004fe2000bfc2070 */
[----:B------:R-:W2:Y:S07]  /*1430*/  FENCE.VIEW.ASYNC.S ;  /* 0x00000000000073c6 */ /* 0x000eae0000000000 */
[----:B--2---:R2:W3:Y:S01]  /*1440*/  @!UP0 SYNCS.EXCH.64 URZ, [UR6+0x3f0], UR4 ;  /* 0x0003f00406ff85b2 */ /* 0x0044e20008000100 */
[----:B------:R-:W-:Y:S05]  /*1450*/  BRA.U !UP6, `(.L_x_16) ;  /* 0x000000010e087547 */ /* 0x000fea000b800000 */
[----:B-1-3--:R-:W-:Y:S01]  /*1460*/  UCGABAR_ARV ;  /* 0x00000000000079c7 */ /* 0x00afe20008000000 */
[----:B------:R-:W-:Y:S05]  /*1470*/  BRA `(.L_x_17) ;  /* 0x0000000000047947 */ /* 0x000fea0003800000 */
.L_x_16:
[----:B-1-3--:R-:W-:Y:S01]  /*1480*/  NOP ;  /* 0x0000000000007918 */ /* 0x00afe20000000000 */
.L_x_17:
[----:B------:R-:W1:Y:S01]  /*1490*/  S2UR UR30, SR_CTAID.X ;  /* 0x00000000001e79c3 */ /* 0x000e620000002500 */
[----:B------:R-:W-:-:S05]  /*14a0*/  CS2R.32 R88, SR_CgaSize ;  /* 0x0000000000587805 */ /* 0x000fca0000008a00 */
[----:B------:R-:W-:-:S05]  /*14b0*/  IMAD R88, R88, -0xa0, RZ ;  /* 0xffffff6058587824 */ /* 0x000fca00078e02ff */
[----:B--2---:R-:W-:-:S14]  /*14c0*/  R2UR UR5, R88 ;  /* 0x00000000580572ca */ /* 0x004fdc00000e0000 */
[----:B------:R-:W2:Y:S01]  /*14d0*/  LDCU UR5, c[0x0][UR5+0x2b0] ;  /* 0x00005600050577ac */ /* 0x000ea20008000800 */
[----:B------:R-:W-:-:S05]  /*14e0*/  CS2R.32 R88, SR_CgaSize ;  /* 0x0000000000587805 */ /* 0x000fca0000008a00 */
[----:B------:R-:W-:-:S05]  /*14f0*/  IMAD R88, R88, -0xa0, RZ ;  /* 0xffffff6058587824 */ /* 0x000fca00078e02ff */
[----:B------:R-:W-:-:S14]  /*1500*/  R2UR UR4, R88 ;  /* 0x00000000580472ca */ /* 0x000fdc00000e0000 */
[----:B------:R-:W3:Y:S01]  /*1510*/  LDCU UR4, c[0x0][UR4+0x2b4] ;  /* 0x00005680040477ac */ /* 0x000ee20008000800 */
[----:B------:R-:W4:Y:S01]  /*1520*/  S2UR UR31, SR_CTAID.Y ;  /* 0x00000000001f79c3 */ /* 0x000f220000002600 */
[----:B------:R-:W-:-:S05]  /*1530*/  CS2R.32 R88, SR_CgaSize ;  /* 0x0000000000587805 */ /* 0x000fca0000008a00 */
[----:B------:R-:W-:-:S05]  /*1540*/  IMAD R88, R88, -0xa0, RZ ;  /* 0xffffff6058587824 */ /* 0x000fca00078e02ff */
[----:B------:R-:W-:-:S14]  /*1550*/  R2UR UR7, R88 ;  /* 0x00000000580772ca */ /* 0x000fdc00000e0000 */
[----:B------:R-:W3:Y:S01]  /*1560*/  LDCU UR7, c[0x0][UR7+0x2a4] ;  /* 0x00005480070777ac */ /* 0x000ee20008000800 */
[----:B------:R-:W-:-:S05]  /*1570*/  CS2R.32 R88, SR_CgaSize ;  /* 0x0000000000587805 */ /* 0x000fca0000008a00 */
[----:B------:R-:W-:-:S05]  /*1580*/  IMAD R88, R88, -0xa0, RZ ;  /* 0xffffff6058587824 */ /* 0x000fca00078e02ff */
[----:B------:R-:W-:-:S14]  /*1590*/  R2UR UR63, R88 ;  /* 0x00000000583f72ca */ /* 0x000fdc00000e0000 */
[----:B------:R-:W3:Y:S01]  /*15a0*/  LDCU UR63, c[0x0][UR63+0x2a0] ;  /* 0x000054003f3f77ac */ /* 0x000ee20008000800 */
[----:B------:R-:W-:Y:S01]  /*15b0*/  UISETP.GT.U32.AND UP0, UPT, UR27, 0xffff, UPT ;  /* 0x0000ffff1b00788c */ /* 0x000fe2000bf04070 */
[----:B------:R-:W3:Y:S01]  /*15c0*/  LDCU UR19, c[0x0][0xb24] ;  /* 0x00016480ff1377ac */ /* 0x000ee20008000800 */
[----:B------:R-:W3:Y:S01]  /*15d0*/  LDCU UR42, c[0x0][0xb24] ;  /* 0x00016480ff2a77ac */ /* 0x000ee20008000800 */
[----:B-1----:R-:W-:Y:S01]  /*15e0*/  I2FP.F32.U32 R3, UR30 ;  /* 0x0000001e00037c45 */ /* 0x002fe20008201000 */
[----:B------:R-:W1:Y:S04]  /*15f0*/  LDCU UR24, c[0x0][0xb30] ;  /* 0x00016600ff1877ac */ /* 0x000e680008000800 */
[----:B--2---:R-:W-:Y:S01]  /*1600*/  FMUL R3, R3, UR5 ;  /* 0x0000000503037c20 */ /* 0x004fe20008400000 */
[----:B------:R-:W-:Y:S01]  /*1610*/  USHF.L.U32 UR23, UR46, 0x9, URZ ;  /* 0x000000092e177899 */ /* 0x000fe200080006ff */
[----:B----4-:R-:W-:Y:S01]  /*1620*/  I2FP.F32.U32 R2, UR31 ;  /* 0x0000001f00027c45 */ /* 0x010fe20008201000 */
[----:B------:R-:W-:-:S03]  /*1630*/  USHF.L.U32 UR47, UR30, 0x6, URZ ;  /* 0x000000061e2f7899 */ /* 0x000fc600080006ff */
[----:B------:R-:W2:Y:S01]  /*1640*/  F2I.U32.TRUNC.NTZ R3, R3 ;  /* 0x0000000300037305 */ /* 0x000ea2000020f000 */
[----:B------:R-:W-:Y:S01]  /*1650*/  USEL UR22, UR27, 0xffff, !UP0 ;  /* 0x0000ffff1b167887 */ /* 0x000fe2000c000000 */
[----:B---3--:R-:W-:-:S06]  /*1660*/  FMUL R2, R2, UR4 ;  /* 0x0000000402027c20 */ /* 0x008fcc0008400000 */
[----:B------:R-:W3:Y:S01]  /*1670*/  F2I.U32.TRUNC.NTZ R2, R2 ;  /* 0x0000000200027305 */ /* 0x000ee2000020f000 */
[----:B--2---:R-:W-:Y:S02]  /*1680*/  R2UR UR4, R3 ;  /* 0x00000000030472ca */ /* 0x004fe400000e0000 */
[----:B------:R-:W-:Y:S02]  /*1690*/  PRMT R3, RZ, 0x7610, R3 ;  /* 0x00007610ff037816 */ /* 0x000fe40000000003 */
[----:B---3--:R-:W-:Y:S02]  /*16a0*/  R2UR UR6, R2 ;  /* 0x00000000020672ca */ /* 0x008fe400000e0000 */
[----:B------:R-:W-:-:S07]  /*16b0*/  PRMT R2, RZ, 0x7610, R2 ;  /* 0x00007610ff027816 */ /* 0x000fce0000000002 */
[----:B------:R-:W-:-:S04]  /*16c0*/  UIADD3 UR5, UPT, UPT, -UR4, URZ, URZ ;  /* 0x000000ff04057290 */ /* 0x000fc8000fffe1ff */
[----:B------:R-:W-:Y:S02]  /*16d0*/  UIMAD UR63, UR63, UR5, UR30 ;  /* 0x000000053f3f72a4 */ /* 0x000fe4000f8e021e */
[----:B------:R-:W-:-:S04]  /*16e0*/  UIADD3 UR4, UPT, UPT, -UR6, URZ, URZ ;  /* 0x000000ff06047290 */ /* 0x000fc8000fffe1ff */
[----:B------:R-:W-:-:S06]  /*16f0*/  UIMAD UR4, UR7, UR4, UR31 ;  /* 0x00000004070472a4 */ /* 0x000fcc000f8e021f */
[----:B------:R-:W-:Y:S01]  /*1700*/  IMAD.U32 R88, RZ, RZ, UR4 ;  /* 0x00000004ff587e24 */ /* 0x000fe2000f8e00ff */
[----:B-1----:R-:W-:Y:S06]  /*1710*/  BRA.U UP5, `(.L_x_18) ;  /* 0x0000000105407547 */ /* 0x002fec000b800000 */
[----:B------:R-:W-:Y:S01]  /*1720*/  R2UR UR4, R88 ;  /* 0x00000000580472ca */ /* 0x000fe200000e0000 */
[----:B------:R-:W-:-:S12]  /*1730*/  ULOP3.LUT UR7, UR63, 0xfffffffe, URZ, 0xc0, !UPT ;  /* 0xfffffffe3f077892 */ /* 0x000fd8000f8ec0ff */
[----:B------:R-:W-:Y:S02]  /*1740*/  UISETP.NE.AND UP0, UPT, UR4, URZ, UPT ;  /* 0x000000ff0400728c */ /* 0x000fe4000bf05270 */
[----:B------:R-:W-:Y:S02]  /*1750*/  ULOP3.LUT UR4, UR63, 0x2, URZ, 0x3c, !UPT ;  /* 0x000000023f047892 */ /* 0x000fe4000f8e3cff */
[----:B------:R-:W-:Y:S02]  /*1760*/  UISETP.GT.U32.AND UP2, UPT, UR63, 0x1, UP0 ;  /* 0x000000013f00788c */ /* 0x000fe40008744070 */
[----:B------:R-:W-:Y:S02]  /*1770*/  UISETP.GT.U32.AND UP0, UPT, UR4, 0x1, UP0 ;  /* 0x000000010400788c */ /* 0x000fe40008704070 */
[----:B------:R-:W-:Y:S02]  /*1780*/  USEL UR5, URZ, 0x2, UP2 ;  /* 0x00000002ff057887 */ /* 0x000fe40009000000 */
[----:B------:R-:W-:-:S02]  /*1790*/  USEL UR6, URZ, 0x1, UP2 ;  /* 0x00000001ff067887 */ /* 0x000fc40009000000 */
[----:B------:R-:W-:Y:S02]  /*17a0*/  USEL UR4, URZ, 0x4, UP0 ;  /* 0x00000004ff047887 */ /* 0x000fe40008000000 */
[----:B------:R-:W-:Y:S02]  /*17b0*/  USEL UR8, URZ, 0x8, UP0 ;  /* 0x00000008ff087887 */ /* 0x000fe40008000000 */
[----:B------:R-:W-:-:S03]  /*17c0*/  UIADD3 UR4, UPT, UPT, UR4, UR5, UR6 ;  /* 0x0000000504047290 */ /* 0x000fc6000fffe006 */
[----:B------:R-:W-:Y:S01]  /*17d0*/  UMOV UR5, 0x3 ;  /* 0x0000000300057882 */ /* 0x000fe20000000000 */
[----:B------:R-:W-:Y:S02]  /*17e0*/  UIADD3 UR4, UPT, UPT, UR4, UR8, URZ ;  /* 0x0000000804047290 */ /* 0x000fe4000fffe0ff */
[----:B------:R-:W-:-:S04]  /*17f0*/  USHF.L.U32 UR5, UR5, UR7, URZ ;  /* 0x0000000705057299 */ /* 0x000fc800080006ff */
[----:B------:R-:W-:Y:S02]  /*1800*/  MOV R3, UR4 ;  /* 0x0000000400037c02 */ /* 0x000fe40008000f00 */
[----:B------:R-:W-:-:S07]  /*1810*/  IMAD.U32 R2, RZ, RZ, UR5 ;  /* 0x00000005ff027e24 */ /* 0x000fce000f8e00ff */
.L_x_18:
[----:B------:R-:W1:Y:S01]  /*1820*/  S2UR UR36, SR_CTAID.Z ;  /* 0x00000000002479c3 */ /* 0x000e620000002700 */
[----:B------:R-:W-:Y:S01]  /*1830*/  UISETP.GE.AND UP0, UPT, UR19, 0x1, UPT ;  /* 0x000000011300788c */ /* 0x000fe2000bf06270 */
[----:B------:R-:W-:-:S08]  /*1840*/  UMOV UR25, 0x5 ;  /* 0x0000000500197882 */ /* 0x000fd00000000000 */
[----:B------:R-:W-:Y:S05]  /*1850*/  BRA.U !UP0, `(.L_x_19) ;  /* 0x0000000108d07547 */ /* 0x000fea000b800000 */
[----:B------:R-:W2:Y:S01]  /*1860*/  LDCU.128 UR12, c[0x0][0xb10] ;  /* 0x00016200ff0c77ac */ /* 0x000ea20008000c00 */
[----:B------:R-:W3:Y:S01]  /*1870*/  LDCU UR6, c[0x0][0x370] ;  /* 0x00006e00ff0677ac */ /* 0x000ee20008000800 */
[----:B------:R-:W4:Y:S01]  /*1880*/  LDCU UR7, c[0x0][0x374] ;  /* 0x00006e80ff0777ac */ /* 0x000f220008000800 */
[----:B------:R-:W1:Y:S01]  /*1890*/  LDCU UR20, c[0x0][0xb0c] ;  /* 0x00016180ff1477ac */ /* 0x000e620008000800 */
[----:B------:R-:W1:Y:S01]  /*18a0*/  LDCU UR21, c[0x0][0xb20] ;  /* 0x00016400ff1577ac */ /* 0x000e620008000800 */
[----:B------:R-:W1:Y:S01]  /*18b0*/  LDCU.64 UR8, c[0x0][0xb28] ;  /* 0x00016500ff0877ac */ /* 0x000e620008000a00 */
[----:B--2---:R-:W-:Y:S02]  /*18c0*/  UISETP.NE.AND UP3, UPT, UR14, 0x1, UPT ;  /* 0x000000010e00788c */ /* 0x004fe4000bf65270 */
[----:B----4-:R-:W-:Y:S02]  /*18d0*/  UIMAD.WIDE.U32 UR10, UR7, UR15, URZ ;  /* 0x0000000f070a72a5 */ /* 0x010fe4000f8e00ff */
[----:B---3--:R-:W-:-:S02]  /*18e0*/  UIMAD.WIDE.U32 UR16, UR6, UR12, URZ ;  /* 0x0000000c061072a5 */ /* 0x008fc4000f8e00ff */
[----:B-1----:R-:W-:Y:S02]  /*18f0*/  UISETP.NE.AND UP0, UPT, UR20, 0x1, UPT ;  /* 0x000000011400788c */ /* 0x002fe4000bf05270 */
[----:B------:R-:W-:Y:S01]  /*1900*/  UIMAD.WIDE.U32 UR4, UR30, UR12, URZ ;  /* 0x0000000c1e0472a5 */ /* 0x000fe2000f8e00ff */
[----:B------:R-:W-:Y:S02]  /*1910*/  UMOV UR10, UR11 ;  /* 0x0000000b000a7c82 */ /* 0x000fe40008000000 */
[----:B------:R-:W-:Y:S01]  /*1920*/  UMOV UR16, UR17 ;  /* 0x0000001100107c82 */ /* 0x000fe20008000000 */
[----:B------:R-:W-:Y:S02]  /*1930*/  @UP3 USHF.R.U32.HI UR7, URZ, UR21, UR10 ;  /* 0x00000015ff073299 */ /* 0x000fe4000801160a */
[----:B------:R-:W-:Y:S02]  /*1940*/  UISETP.NE.AND UP2, UPT, UR19, 0x1, UPT ;  /* 0x000000011300788c */ /* 0x000fe4000bf45270 */
[----:B------:R-:W-:-:S02]  /*1950*/  USHF.R.U32.HI UR5, URZ, UR13, UR5 ;  /* 0x0000000dff057299 */ /* 0x000fc40008011605 */
[----:B------:R-:W-:Y:S02]  /*1960*/  @UP0 USHF.R.U32.HI UR6, URZ, UR13, UR16 ;  /* 0x0000000dff060299 */ /* 0x000fe40008011610 */
[----:B------:R-:W-:Y:S02]  /*1970*/  UIMAD.WIDE.U32 UR12, UR31, UR15, URZ ;  /* 0x0000000f1f0c72a5 */ /* 0x000fe4000f8e00ff */
[----:B------:R-:W-:Y:S02]  /*1980*/  UIMAD.WIDE.U32 UR10, UR7, UR8, URZ ;  /* 0x00000008070a72a5 */ /* 0x000fe4000f8e00ff */
[----:B------:R-:W-:Y:S02]  /*1990*/  UIMAD.WIDE.U32 UR16, UR6, UR8, URZ ;  /* 0x00000008061072a5 */ /* 0x000fe4000f8e00ff */
[----:B------:R-:W-:Y:S01]  /*19a0*/  USEL UR5, UR30, UR5, !UP0 ;  /* 0x000000051e057287 */ /* 0x000fe2000c000000 */
[----:B------:R-:W-:Y:S02]  /*19b0*/  UMOV UR4, UR13 ;  /* 0x0000000d00047c82 */ /* 0x000fe40008000000 */
[----:B------:R-:W-:Y:S01]  /*19c0*/  UMOV UR10, UR11 ;  /* 0x0000000b000a7c82 */ /* 0x000fe20008000000 */
[----:B------:R-:W-:-:S02]  /*19d0*/  USHF.R.U32.HI UR4, URZ, UR21, UR4 ;  /* 0x00000015ff047299 */ /* 0x000fc40008011604 */
[----:B------:R-:W-:Y:S01]  /*19e0*/  @UP2 USHF.R.U32.HI UR7, URZ, UR9, UR10 ;  /* 0x00000009ff072299 */ /* 0x000fe2000801160a */
[----:B------:R-:W-:Y:S01]  /*19f0*/  UMOV UR16, UR17 ;  /* 0x0000001100107c82 */ /* 0x000fe20008000000 */
[----:B------:R-:W-:Y:S02]  /*1a00*/  USEL UR4, UR31, UR4, !UP3 ;  /* 0x000000041f047287 */ /* 0x000fe4000d800000 */
[----:B------:R-:W-:Y:S02]  /*1a10*/  @UP2 USHF.R.U32.HI UR6, URZ, UR9, UR16 ;  /* 0x00000009ff062299 */ /* 0x000fe40008011610 */
[----:B------:R-:W-:Y:S02]  /*1a20*/  UIMAD UR7, UR7, UR19, URZ ;  /* 0x00000013070772a4 */ /* 0x000fe4000f8e02ff */
[----:B------:R-:W-:Y:S02]  /*1a30*/  UIMAD UR12, UR6, UR19, URZ ;  /* 0x00000013060c72a4 */ /* 0x000fe4000f8e02ff */
[----:B------:R-:W-:-:S02]  /*1a40*/  UISETP.GE.AND UP0, UPT, UR4, UR7, UPT ;  /* 0x000000070400728c */ /* 0x000fc4000bf06270 */
[----:B------:R-:W-:Y:S02]  /*1a50*/  UIMAD.WIDE.U32 UR10, UR4, UR8, URZ ;  /* 0x00000008040a72a5 */ /* 0x000fe4000f8e00ff */
[----:B------:R-:W-:Y:S02]  /*1a60*/  UISETP.GE.OR UP0, UPT, UR5, UR12, UP0 ;  /* 0x0000000c0500728c */ /* 0x000fe40008706670 */
[----:B------:R-:W-:Y:S02]  /*1a70*/  UIMAD.WIDE.U32 UR12, UR5, UR8, URZ ;  /* 0x00000008050c72a5 */ /* 0x000fe4000f8e00ff */
[----:B------:R-:W-:Y:S01]  /*1a80*/  UIADD3 UR10, UPT, UPT, -UR4, URZ, URZ ;  /* 0x000000ff040a7290 */ /* 0x000fe2000fffe1ff */
[----:B------:R-:W-:Y:S01]  /*1a90*/  UMOV UR8, UR11 ;  /* 0x0000000b00087c82 */ /* 0x000fe20008000000 */
[----:B------:R-:W-:Y:S02]  /*1aa0*/  UIADD3 UR11, UPT, UPT, -UR5, URZ, URZ ;  /* 0x000000ff050b7290 */ /* 0x000fe4000fffe1ff */
[----:B------:R-:W-:-:S03]  /*1ab0*/  USHF.R.U32.HI UR8, URZ, UR9, UR8 ;  /* 0x00000009ff087299 */ /* 0x000fc60008011608 */
[----:B------:R-:W-:Y:S01]  /*1ac0*/  @!UP0 UMOV UR7, UR13 ;  /* 0x0000000d00078c82 */ /* 0x000fe20008000000 */
[----:B------:R-:W-:Y:S02]  /*1ad0*/  UIMAD UR31, UR14, UR10, UR31 ;  /* 0x0000000a0e1f72a4 */ /* 0x000fe4000f8e021f */
[----:B------:R-:W-:Y:S02]  /*1ae0*/  USEL UR8, UR4, UR8, !UP2 ;  /* 0x0000000804087287 */ /* 0x000fe4000d000000 */
[----:B------:R-:W-:Y:S02]  /*1af0*/  @!UP0 USHF.R.U32.HI UR7, URZ, UR9, UR7 ;  /* 0x00000009ff078299 */ /* 0x000fe40008011607 */
[----:B------:R-:W-:Y:S02]  /*1b00*/  UIADD3 UR9, UPT, UPT, -UR8, URZ, URZ ;  /* 0x000000ff08097290 */ /* 0x000fe4000fffe1ff */
[----:B------:R-:W-:Y:S02]  /*1b10*/  @!UP0 USEL UR7, UR5, UR7, !UP2 ;  /* 0x0000000705078287 */ /* 0x000fe4000d000000 */
[----:B------:R-:W-:-:S02]  /*1b20*/  UIMAD UR9, UR19, UR9, UR4 ;  /* 0x00000009130972a4 */ /* 0x000fc4000f8e0204 */
[----:B------:R-:W-:Y:S02]  /*1b30*/  @!UP0 UIADD3 UR8, UPT, UPT, UR8, -UR7, URZ ;  /* 0x8000000708088290 */ /* 0x000fe4000fffe0ff */
[----:B------:R-:W-:Y:S02]  /*1b40*/  @!UP0 UIMAD UR6, UR9, UR6, UR7 ;  /* 0x00000006090682a4 */ /* 0x000fe4000f8e0207 */
[----:B------:R-:W-:Y:S02]  /*1b50*/  @!UP0 UIMAD UR4, UR8, UR19, UR5 ;  /* 0x00000013080482a4 */ /* 0x000fe4000f8e0205 */
[----:B------:R-:W-:Y:S02]  /*1b60*/  UIMAD UR30, UR20, UR11, UR30 ;  /* 0x0000000b141e72a4 */ /* 0x000fe4000f8e021e */
[----:B------:R-:W-:Y:S01]  /*1b70*/  UIMAD UR31, UR4, UR14, UR31 ;  /* 0x0000000e041f72a4 */ /* 0x000fe2000f8e021f */
[----:B------:R-:W-:Y:S02]  /*1b80*/  @!UP0 UMOV UR5, UR6 ;  /* 0x0000000600058c82 */ /* 0x000fe40008000000 */
[----:B------:R-:W-:-:S12]  /*1b90*/  UIMAD UR30, UR5, UR20, UR30 ;  /* 0x00000014051e72a4 */ /* 0x000fd8000f8e021e */
.L_x_19:
[----:B------:R-:W-:Y:S02]  /*1ba0*/  UISETP.NE.AND UP2, UPT, UR24, 0x1, UPT ;  /* 0x000000011800788c */ /* 0x000fe4000bf45270 */
[----:B------:R-:W-:Y:S02]  /*1bb0*/  ULOP3.LUT UR22, UR22, 0xffff, URZ, 0xc0, !UPT ;  /* 0x0000ffff16167892 */ /* 0x000fe4000f8ec0ff */
[----:B------:R-:W-:Y:S02]  /*1bc0*/  UISETP.NE.AND UP0, UPT, UR18, 0x2, UPT ;  /* 0x000000021200788c */ /* 0x000fe4000bf05270 */
[----:B------:R-:W-:Y:S02]  /*1bd0*/  ULOP3.LUT UR23, UR23, 0x400, URZ, 0xc0, !UPT ;  /* 0x0000040017177892 */ /* 0x000fe4000f8ec0ff */
[----:B------:R-:W-:Y:S02]  /*1be0*/  ULOP3.LUT UR47, UR47, 0x40, URZ, 0xc0, !UPT ;  /* 0x000000402f2f7892 */ /* 0x000fe4000f8ec0ff */
[----:B------:R-:W-:Y:S01]  /*1bf0*/  USHF.L.U32 UR22, UR25, UR22, URZ ;  /* 0x0000001619167299 */ /* 0x000fe200080006ff */
[----:B------:R-:W-:Y:S11]  /*1c00*/  BRA.U UP2, `(.L_x_20) ;  /* 0x0000000102407547 */ /* 0x000ff6000b800000 */
[----:B------:R-:W2:Y:S01]  /*1c10*/  LDCU.128 UR8, c[0x0][0xb10] ;  /* 0x00016200ff0877ac */ /* 0x000ea20008000c00 */
[----:B------:R-:W3:Y:S01]  /*1c20*/  LDCU UR12, c[0x0][0xb0c] ;  /* 0x00016180ff0c77ac */ /* 0x000ee20008000800 */
[----:B------:R-:W4:Y:S01]  /*1c30*/  LDCU UR13, c[0x0][0xb20] ;  /* 0x00016400ff0d77ac */ /* 0x000f220008000800 */
[----:B--2---:R-:W-:Y:S02]  /*1c40*/  UIMAD.WIDE.U32 UR4, UR30, UR8, URZ ;  /* 0x000000081e0472a5 */ /* 0x004fe4000f8e00ff */
[----:B------:R-:W-:Y:S02]  /*1c50*/  UIMAD.WIDE.U32 UR6, UR31, UR11, URZ ;  /* 0x0000000b1f0672a5 */ /* 0x000fe4000f8e00ff */
[----:B---3--:R-:W-:Y:S02]  /*1c60*/  UISETP.NE.AND UP2, UPT, UR12, 0x1, UPT ;  /* 0x000000010c00788c */ /* 0x008fe4000bf45270 */
[----:B------:R-:W-:-:S03]  /*1c70*/  USHF.R.U32.HI UR5, URZ, UR9, UR5 ;  /* 0x00000009ff057299 */ /* 0x000fc60008011605 */
[----:B------:R-:W-:Y:S01]  /*1c80*/  UMOV UR4, UR7 ;  /* 0x0000000700047c82 */ /* 0x000fe20008000000 */
[----:B------:R-:W-:Y:S02]  /*1c90*/  USEL UR5, UR30, UR5, !UP2 ;  /* 0x000000051e057287 */ /* 0x000fe4000d000000 */
[----:B------:R-:W-:Y:S02]  /*1ca0*/  UISETP.NE.AND UP2, UPT, UR10, 0x1, UPT ;  /* 0x000000010a00788c */ /* 0x000fe4000bf45270 */
[----:B----4-:R-:W-:-:S04]  /*1cb0*/  USHF.R.U32.HI UR4, URZ, UR13, UR4 ;  /* 0x0000000dff047299 */ /* 0x010fc80008011604 */
[----:B------:R-:W-:-:S04]  /*1cc0*/  USEL UR4, UR31, UR4, !UP2 ;  /* 0x000000041f047287 */ /* 0x000fc8000d000000 */
[----:B------:R-:W-:Y:S02]  /*1cd0*/  UIADD3 UR6, UPT, UPT, UR5, -UR4, URZ ;  /* 0x8000000405067290 */ /* 0x000fe4000fffe0ff */
[----:B------:R-:W-:Y:S02]  /*1ce0*/  UIADD3 UR4, UPT, UPT, -UR5, UR4, URZ ;  /* 0x0000000405047290 */ /* 0x000fe4000fffe1ff */
[----:B------:R-:W-:Y:S02]  /*1cf0*/  UIMAD UR31, UR6, UR10, UR31 ;  /* 0x0000000a061f72a4 */ /* 0x000fe4000f8e021f */
[----:B------:R-:W-:-:S12]  /*1d00*/  UIMAD UR30, UR4, UR12, UR30 ;  /* 0x0000000c041e72a4 */ /* 0x000fd8000f8e021e */
.L_x_20:
[----:B------:R-:W-:Y:S05]  /*1d10*/  BRA.U !UP6, `(.L_x_21) ;  /* 0x000000010e0c7547 */ /* 0x000fea000b800000 */
[----:B------:R-:W-:Y:S01]  /*1d20*/  UCGABAR_WAIT ;  /* 0x0000000000007dc7 */ /* 0x000fe20008000000 */
[----:B------:R-:W-:Y:S01]  /*1d30*/  CCTL.IVALL ;  /* 0x00000000ff00798f */ /* 0x000fe20002000000 */
[----:B------:R-:W-:Y:S05]  /*1d40*/  BRA `(.L_x_22) ;  /* 0x0000000000047947 */ /* 0x000fea0003800000 */
.L_x_21:
[----:B------:R-:W-:Y:S06]  /*1d50*/  BAR.SYNC.DEFER_BLOCKING 0x0 ;  /* 0x0000000000007b1d */ /* 0x000fec0000010000 */
.L_x_22:
[----:B------:R-:W-:Y:S05]  /*1d60*/  BRA.U UP0, `(.L_x_23) ;  /* 0x0000002d00987547 */ /* 0x000fea000b800000 */
[----:B------:R-:W2:Y:S01]  /*1d70*/  LDCU UR6, c[0x0][0x38c] ;  /* 0x00007180ff0677ac */ /* 0x000ea20008000800 */
[----:B------:R-:W-:Y:S01]  /*1d80*/  PLOP3.LUT P1, PT, PT, PT, UP4, 0x80, 0x8 ;  /* 0x000000000008781c */ /* 0x000fe20003f2f048 */
[----:B------:R-:W-:Y:S01]  /*1d90*/  IMAD.MOV.U32 R12, RZ, RZ, 0x1 ;  /* 0x00000001ff0c7424 */ /* 0x000fe200078e00ff */
[----:B------:R-:W-:Y:S02]  /*1da0*/  ISETP.NE.AND P2, PT, R0, RZ, P3 ;  /* 0x000000ff0000720c */ /* 0x000fe40001f45270 */
[----:B------:R-:W-:Y:S02]  /*1db0*/  CS2R R10, SRZ ;  /* 0x00000000000a7805 */ /* 0x000fe4000001ff00 */
[----:B------:R-:W-:Y:S01]  /*1dc0*/  PLOP3.LUT P1, PT, P1, PT, PT, 0x8, 0x80 ;  /* 0x000000000080781c */ /* 0x000fe20000f2e170 */
[----:B------:R-:W-:Y:S01]  /*1dd0*/  IMAD.MOV.U32 R9, RZ, RZ, RZ ;  /* 0x000000ffff097224 */ /* 0x000fe200078e00ff */
[----:B------:R-:W3:Y:S01]  /*1de0*/  LDCU UR39, c[0x0][0x370] ;  /* 0x00006e00ff2777ac */ /* 0x000ee20008000800 */
[----:B------:R-:W-:Y:S01]  /*1df0*/  IMAD.MOV.U32 R8, RZ, RZ, 0x1 ;  /* 0x00000001ff087424 */ /* 0x000fe200078e00ff */
[----:B------:R-:W4:Y:S01]  /*1e00*/  LDCU.64 UR26, c[0x0][0x348] ;  /* 0x00006900ff1a77ac */ /* 0x000f220008000a00 */
[----:B------:R-:W-:Y:S01]  /*1e10*/  ULEA.HI UR44, UR23, UR47, URZ, 0x1b ;  /* 0x0000002f172c7291 */ /* 0x000fe2000f8fd8ff */
[----:B------:R-:W1:Y:S01]  /*1e20*/  LDCU UR38, c[0x0][0x374] ;  /* 0x00006e80ff2677ac */ /* 0x000e620008000800 */
[----:B--2---:R-:W-:-:S02]  /*1e30*/  UIADD3 UR5, UPT, UPT, UR6, 0x1f, URZ ;  /* 0x0000001f06057890 */ /* 0x004fc4000fffe0ff */
[----:B------:R-:W-:Y:S02]  /*1e40*/  UIADD3 UR48, UPT, UPT, UR6, 0x3e, URZ ;  /* 0x0000003e06307890 */ /* 0x000fe4000fffe0ff */
[----:B------:R-:W-:Y:S01]  /*1e50*/  USHF.R.S32.HI UR4, URZ, 0x1f, UR5 ;  /* 0x0000001fff047899 */ /* 0x000fe20008011405 */
[----:B------:R-:W-:-:S03]  /*1e60*/  UMOV UR7, URZ ;  /* 0x000000ff00077c82 */ /* 0x000fc60008000000 */
[----:B------:R-:W-:Y:S02]  /*1e70*/  ULEA.HI UR4, UR4, UR5, URZ, 0x5 ;  /* 0x0000000504047291 */ /* 0x000fe4000f8f28ff */
[----:B------:R-:W-:Y:S02]  /*1e80*/  UIADD3 UR5, UPT, UPT, UR6, -0x1, URZ ;  /* 0xffffffff06057890 */ /* 0x000fe4000fffe0ff */
[----:B------:R-:W-:Y:S02]  /*1e90*/  USHF.R.S32.HI UR41, URZ, 0x5, UR4 ;  /* 0x00000005ff297899 */ /* 0x000fe40008011404 */
[----:B------:R-:W-:Y:S02]  /*1ea0*/  UISETP.GE.U32.AND UP1, UPT, UR5, -0x3f, UPT ;  /* 0xffffffc10500788c */ /* 0x000fe4000bf26070 */
[----:B------:R-:W-:-:S04]  /*1eb0*/  UISETP.LT.U32.AND UP0, UPT, UR41, 0x34, UPT ;  /* 0x000000342900788c */ /* 0x000fc8000bf01070 */
[----:B------:R-:W-:Y:S02]  /*1ec0*/  USEL UR40, UR41, 0x34, UP0 ;  /* 0x0000003429287887 */ /* 0x000fe40008000000 */
[----:B------:R-:W-:Y:S02]  /*1ed0*/  UISETP.NE.AND UP0, UPT, UR18, URZ, UPT ;  /* 0x000000ff1200728c */ /* 0x000fe4000bf05270 */
[----:B------:R-:W-:Y:S02]  /*1ee0*/  UIADD3 UR4, UPT, UPT, UR40, -0x1, URZ ;  /* 0xffffffff28047890 */ /* 0x000fe4000fffe0ff */
[----:B------:R-:W-:Y:S02]  /*1ef0*/  @UP1 UIADD3 UR4, UPT, UPT, UR40, URZ, URZ ;  /* 0x000000ff28041290 */ /* 0x000fe4000fffe0ff */
[----:B------:R-:W-:Y:S02]  /*1f00*/  USEL UR24, UR43, 0x2, UP0 ;  /* 0x000000022b187887 */ /* 0x000fe40008000000 */
[----:B------:R-:W-:-:S02]  /*1f10*/  UIADD3 UR45, UPT, UPT, UR41, -UR40, URZ ;  /* 0x80000028292d7290 */ /* 0x000fc4000fffe0ff */
[----:B------:R-:W-:Y:S02]  /*1f20*/  UIADD3 UR28, UPT, UPT, UR4, 0x1, URZ ;  /* 0x00000001041c7890 */ /* 0x000fe4000fffe0ff */
[----:B-1-34-:R-:W-:-:S12]  /*1f30*/  UIADD3 UR43, UPT, UPT, -UR4, URZ, URZ ;  /* 0x000000ff042b7290 */ /* 0x01afd8000fffe1ff */
.L_x_43:
[----:B------:R-:W-:Y:S01]  /*1f40*/  UISETP.NE.AND UP0, UPT, UR46, URZ, UPT ;  /* 0x000000ff2e00728c */ /* 0x000fe2000bf05270 */
[----:B-1----:R-:W1:Y:S08]  /*1f50*/  S2UR UR46, SR_CgaCtaId ;  /* 0x00000000002e79c3 */ /* 0x002e700000008800 */
[----:B------:R-:W-:Y:S05]  /*1f60*/  BRA.U UP0, `(.L_x_24) ;  /* 0x0000000100347547 */ /* 0x000fea000b800000 */
[----:B------:R-:W2:Y:S01]  /*1f70*/  S2R R0, SR_CgaCtaId ;  /* 0x0000000000007919 */ /* 0x000ea20000008800 */
[----:B------:R-:W-:Y:S02]  /*1f80*/  MOV R3, 0x400 ;  /* 0x0000040000037802 */ /* 0x000fe40000000f00 */
[----:B------:R-:W-:Y:S02]  /*1f90*/  SHF.L.U32 R2, R8, 0x1f, RZ ;  /* 0x0000001f08027819 */ /* 0x000fe400000006ff */
[----:B--2---:R-:W-:-:S05]  /*1fa0*/  LEA R0, R0, R3, 0x18 ;  /* 0x0000000300007211 */ /* 0x004fca00078ec0ff */
[----:B------:R-:W-:-:S04]  /*1fb0*/  IMAD R3, R9, 0x8, R0 ;  /* 0x0000000809037824 */ /* 0x000fc800078e0200 */
[----:B------:R-:W2:Y:S02]  /*1fc0*/  SYNCS.PHASECHK.TRANS64.TRYWAIT P0, [R3+URZ+0x3e0], R2 ;  /* 0x0003e002030075a7 */ /* 0x000ea400080011ff */
[----:B--2---:R-:W-:Y:S05]  /*1fd0*/  @!P0 BRA `(.L_x_25) ;  /* 0x0000007c00e88947 */ /* 0x004fea0003800000 */
.L_x_172:
[----:B------:R-:W-:Y:S01]  /*1fe0*/  VIADD R9, R9, 0x1 ;  /* 0x0000000109097836 */ /* 0x000fe20000000000 */
[----:B------:R2:W-:Y:S04]  /*1ff0*/  SYNCS.ARRIVE.TRANS64.A1T0 RZ, [R3+URZ+0x3d0], RZ ;  /* 0x0003d0ff03ff79a7 */ /* 0x0005e800081000ff */
[----:B------:R-:W-:-:S04]  /*2000*/  ISETP.NE.AND P0, PT, R9, 0x2, PT ;  /* 0x000000020900780c */ /* 0x000fc80003f05270 */
[----:B------:R-:W-:Y:S02]  /*2010*/  SEL R9, R9, RZ, P0 ;  /* 0x000000ff09097207 */ /* 0x000fe40000000000 */
[----:B--2---:R-:W-:-:S04]  /*2020*/  SEL R3, RZ, 0x1, P0 ;  /* 0x00000001ff037807 */ /* 0x004fc80000000000 */
[----:B------:R-:W-:-:S07]  /*2030*/  LOP3.LUT R8, R8, R3, RZ, 0x3c, !PT ;  /* 0x0000000308087212 */ /* 0x000fce00078e3cff */
.L_x_24:
[----:B------:R-:W-:Y:S01]  /*2040*/  UMOV UR6, 0x400 ;  /* 0x0000040000067882 */ /* 0x000fe20000000000 */
[----:B------:R-:W-:Y:S01]  /*2050*/  UISETP.GE.U32.AND UP0, UPT, UR48, 0x3f, UPT ;  /* 0x0000003f3000788c */ /* 0x000fe2000bf06070 */
[----:B------:R-:W-:Y:S01]  /*2060*/  SHF.L.U32 R0, R12, 0x1f, RZ ;  /* 0x0000001f0c007819 */ /* 0x000fe200000006ff */
[----:B-1----:R-:W-:Y:S02]  /*2070*/  ULEA UR6, UR46, UR6, 0x18 ;  /* 0x000000062e067291 */ /* 0x002fe4000f8ec0ff */
[----:B------:R-:W-:Y:S02]  /*2080*/  ULEA UR11, UR31, UR44, 0x7 ;  /* 0x0000002c1f0b7291 */ /* 0x000fe4000f8e38ff */
[----:B------:R-:W-:Y:S01]  /*2090*/  ULEA UR4, UR7, UR6, 0x3 ;  /* 0x0000000607047291 */ /* 0x000fe2000f8e18ff */
[----:B------:R-:W-:-:S08]  /*20a0*/  UMOV UR13, URZ ;  /* 0x000000ff000d7c82 */ /* 0x000fd00008000000 */
[----:B------:R1:W2:Y:S01]  /*20b0*/  SYNCS.PHASECHK.TRANS64.TRYWAIT P0, [UR4+0x1a0], R0 ;  /* 0x0001a000ff0075a7 */ /* 0x0002a20008001104 */
[----:B------:R-:W-:-:S04]  /*20c0*/  ULEA.HI UR4, UR30, UR30, URZ, 0x1 ;  /* 0x0000001e1e047291 */ /* 0x000fc8000f8f08ff */
[----:B------:R-:W-:-:S04]  /*20d0*/  USHF.L.U32 UR4, UR4, 0x6, URZ ;  /* 0x0000000604047899 */ /* 0x000fc800080006ff */
[----:B------:R-:W-:Y:S01]  /*20e0*/  ULOP3.LUT UR35, UR47, 0xffffff80, UR4, 0xf8, !UPT ;  /* 0xffffff802f237892 */ /* 0x000fe2000f8ef804 */
[----:B------:R-:W-:Y:S11]  /*20f0*/  BRA.U !UP0, `(.L_x_26) ;  /* 0x0000000108c47547 */ /* 0x000ff6000b800000 */
[----:B------:R-:W-:Y:S01]  /*2100*/  UMOV UR16, UR43 ;  /* 0x0000002b00107c82 */ /* 0x000fe20008000000 */
[----:B------:R-:W-:Y:S01]  /*2110*/  UMOV UR4, UR7 ;  /* 0x0000000700047c82 */ /* 0x000fe20008000000 */
[----:B------:R-:W-:-:S05]  /*2120*/  UMOV UR34, URZ ;  /* 0x000000ff00227c82 */ /* 0x000fca0008000000 */
.L_x_32:
[----:B------:R-:W-:Y:S01]  /*2130*/  ULEA UR33, UR4, UR6, 0x3 ;  /* 0x0000000604217291 */ /* 0x000fe2000f8e18ff */
[----:B------:R-:W-:Y:S01]  /*2140*/  @P3 MOV R2, 0x2000 ;  /* 0x0000200000023802 */ /* 0x000fe20000000f00 */
[----:B--234-:R-:W-:Y:S10]  /*2150*/  @P0 BRA `(.L_x_27) ;  /* 0x00000000000c0947 */ /* 0x01cff40003800000 */
[----:B------:R-:W-:-:S04]  /*2160*/  SHF.L.U32 R3, R12, 0x1f, RZ ;  /* 0x0000001f0c037819 */ /* 0x000fc800000006ff */
[----:B------:R-:W2:Y:S02]  /*2170*/  SYNCS.PHASECHK.TRANS64.TRYWAIT P0, [UR33+0x1a0], R3 ;  /* 0x0001a003ff0075a7 */ /* 0x000ea40008001121 */
[----:B--2---:R-:W-:Y:S05]  /*2180*/  @!P0 BRA `(.L_x_28) ;  /* 0x0000007c00908947 */ /* 0x004fea0003800000 */
.L_x_27:
[----:B------:R2:W-:Y:S01]  /*2190*/  @P3 SYNCS.ARRIVE.TRANS64 RZ, [UR33], R2 ;  /* 0x00000002ffff39a7 */ /* 0x0005e20008000021 */
[----:B------:R-:W-:Y:S02]  /*21a0*/  ULOP3.LUT UR5, UR24, 0x2, URZ, 0xfc, !UPT ;  /* 0x0000000218057892 */ /* 0x000fe4000f8efcff */
[----:B------:R-:W-:Y:S02]  /*21b0*/  UIADD3 UR16, UPT, UPT, UR16, 0x1, URZ ;  /* 0x0000000110107890 */ /* 0x000fe4000fffe0ff */
[----:B------:R-:W-:Y:S02]  /*21c0*/  UISETP.NE.AND UP0, UPT, UR5, 0x2, UPT ;  /* 0x000000020500788c */ /* 0x000fe4000bf05270 */
[----:B------:R-:W-:-:S07]  /*21d0*/  UISETP.NE.AND UP2, UPT, UR16, 0x1, UPT ;  /* 0x000000011000788c */ /* 0x000fce000bf45270 */
[----:B------:R-:W-:Y:S05]  /*21e0*/  BRA.U UP0, `(.L_x_29) ;  /* 0x0000000100047547 */ /* 0x000fea000b800000 */
[----:B------:R-:W-:Y:S05]  /*21f0*/  BPT.TRAP 0x1 ;  /* 0x000000040000795c */ /* 0x000fea0000300000 */
.L_x_29:
[----:B------:R-:W-:Y:S04]  /*2200*/  BSSY.RECONVERGENT B0, `(.L_x_30) ;  /* 0x0000003000007945 */ /* 0x000fe80003800200 */
[----:B------:R-:W-:Y:S05]  /*2210*/  @!P2 BRA `(.L_x_31) ;  /* 0x000000000004a947 */ /* 0x000fea0003800000 */
[----:B------:R-:W-:Y:S05]  /*2220*/  BPT.TRAP 0x1 ;  /* 0x000000040000795c */ /* 0x000fea0000300000 */
.L_x_31:
[----:B------:R-:W-:Y:S05]  /*2230*/  BSYNC.RECONVERGENT B0 ;  /* 0x0000000000007941 */ /* 0x000fea0003800200 */
.L_x_30:
[----:B------:R-:W-:Y:S02]  /*2240*/  UIADD3 UR5, UPT, UPT, UR4, 0x1, URZ ;  /* 0x0000000104057890 */ /* 0x000fe4000fffe0ff */
[----:B------:R-:W-:Y:S02]  /*2250*/  USHF.L.U32 UR32, UR4, 0xb, URZ ;  /* 0x0000000b04207899 */ /* 0x000fe400080006ff */
[----:B------:R-:W-:Y:S02]  /*2260*/  UISETP.NE.AND UP0, UPT, UR5, 0x34, UPT ;  /* 0x000000340500788c */ /* 0x000fe4000bf05270 */
[----:B------:R-:W-:Y:S02]  /*2270*/  UIADD3 UR14, UP1, UPT, UR26, 0x80, URZ ;  /* 0x000000801a0e7890 */ /* 0x000fe4000ff3e0ff */
[----:B------:R-:W-:Y:S02]  /*2280*/  USEL UR8, URZ, 0x1, UP0 ;  /* 0x00000001ff087887 */ /* 0x000fe40008000000 */
[----:B------:R-:W-:-:S02]  /*2290*/  USEL UR7, UR5, URZ, UP0 ;  /* 0x000000ff05077287 */ /* 0x000fc40008000000 */
[----:B------:R-:W-:Y:S02]  /*22a0*/  UIADD3 UR4, UP0, UPT, UR26, 0x180, URZ ;  /* 0x000001801a047890 */ /* 0x000fe4000ff1e0ff */
[----:B------:R-:W-:Y:S01]  /*22b0*/  ULEA UR5, UR7, UR6, 0x3 ;  /* 0x0000000607057291 */ /* 0x000fe2000f8e18ff */
[----:B------:R-:W-:Y:S01]  /*22c0*/  LOP3.LUT R12, R12, UR8, RZ, 0x3c, !PT ;  /* 0x000000080c0c7c12 */ /* 0x000fe2000f8e3cff */
[----:B------:R-:W-:Y:S02]  /*22d0*/  ULOP3.LUT UR8, UR32, UR23, URZ, 0xfc, !UPT ;  /* 0x0000001720087292 */ /* 0x000fe4000f8efcff */
[----:B------:R-:W-:Y:S01]  /*22e0*/  ULOP3.LUT UR33, UR33, 0xfefffff8, URZ, 0xc0, !UPT ;  /* 0xfefffff821217892 */ /* 0x000fe2000f8ec0ff */
[----:B-1----:R-:W-:Y:S01]  /*22f0*/  SHF.L.U32 R0, R12, 0x1f, RZ ;  /* 0x0000001f0c007819 */ /* 0x002fe200000006ff */
[----:B------:R-:W-:Y:S02]  /*2300*/  UIADD3.X UR15, UPT, UPT, URZ, UR27, URZ, UP1, !UPT ;  /* 0x0000001bff0f7290 */ /* 0x000fe40008ffe4ff */
[----:B------:R-:W-:Y:S01]  /*2310*/  UIADD3 UR32, UPT, UPT, UR6, 0x4600, UR32 ;  /* 0x0000460006207890 */ /* 0x000fe2000fffe020 */
[----:B------:R3:W4:Y:S01]  /*2320*/  SYNCS.PHASECHK.TRANS64.TRYWAIT P0, [UR5+0x1a0], R0 ;  /* 0x0001a000ff0075a7 */ /* 0x0007220008001105 */
[----:B------:R-:W-:-:S02]  /*2330*/  UIADD3 UR8, UPT, UPT, UR6, 0x1e600, UR8 ;  /* 0x0001e60006087890 */ /* 0x000fc4000fffe008 */
[----:B------:R-:W-:Y:S02]  /*2340*/  UIADD3.X UR5, UPT, UPT, URZ, UR27, URZ, UP0, !UPT ;  /* 0x0000001bff057290 */ /* 0x000fe400087fe4ff */
[----:B------:R-:W-:Y:S01]  /*2350*/  UPRMT UR13, URZ, 0x5410, UR22 ;  /* 0x00005410ff0d7896 */ /* 0x000fe20008000016 */
[----:B------:R-:W-:Y:S01]  /*2360*/  UMOV UR18, 0x0 ;  /* 0x0000000000127882 */ /* 0x000fe20000000000 */
[----:B------:R-:W-:Y:S01]  /*2370*/  UMOV UR19, 0x10000000 ;  /* 0x1000000000137882 */ /* 0x000fe20000000000 */
[----:B------:R-:W-:Y:S01]  /*2380*/  UMOV UR10, UR34 ;  /* 0x00000022000a7c82 */ /* 0x000fe20008000000 */
[----:B------:R-:W-:Y:S01]  /*2390*/  UMOV UR12, UR36 ;  /* 0x00000024000c7c82 */ /* 0x000fe20008000000 */
[----:B------:R-:W-:Y:S01]  /*23a0*/  UMOV UR9, UR33 ;  /* 0x0000002100097c82 */ /* 0x000fe20008000000 */
[----:B------:R1:W-:Y:S03]  /*23b0*/  UTMALDG.3D.2CTA [UR32], [UR14], desc[UR18] ;  /* 0x000012200e0075b4 */ /* 0x0003e60008211000 */
[----:B------:R2:W-:Y:S01]  /*23c0*/  UTMALDG.3D.MULTICAST.2CTA [UR8], [UR4], UR13, desc[UR18] ;  /* 0x00001208040073b4 */ /* 0x0005e2000821180d */
[----:B-1----:R-:W-:Y:S01]  /*23d0*/  UIADD3 UR34, UPT, UPT, UR34, 0x20, URZ ;  /* 0x0000002022227890 */ /* 0x002fe2000fffe0ff */
[----:B--2---:R-:W-:Y:S01]  /*23e0*/  UMOV UR13, UR28 ;  /* 0x0000001c000d7c82 */ /* 0x004fe20008000000 */
[----:B------:R-:W-:Y:S01]  /*23f0*/  UMOV UR4, UR7 ;  /* 0x0000000700047c82 */ /* 0x000fe20008000000 */
[----:B------:R-:W-:Y:S09]  /*2400*/  BRA.U UP2, `(.L_x_32) ;  /* 0xfffffffd02487547 */ /* 0x000ff2000b83ffff */
.L_x_26:
[----:B------:R-:W-:Y:S01]  /*2410*/  ULEA UR4, UR7, UR6, 0x3 ;  /* 0x0000000607047291 */ /* 0x000fe2000f8e18ff */
[----:B-1-3--:R-:W-:Y:S01]  /*2420*/  SHF.L.U32 R0, R12, 0x1f, RZ ;  /* 0x0000001f0c007819 */ /* 0x00afe200000006ff */
[----:B------:R-:W-:Y:S01]  /*2430*/  @!P1 SYNCS.ARRIVE.TRANS64.A1T0 RZ, [UR6+0x368], RZ ;  /* 0x000368ffffff99a7 */ /* 0x000fe20008100006 */
[----:B------:R-:W-:-:S06]  /*2440*/  UISETP.GT.AND UP0, UPT, UR41, UR40, UPT ;  /* 0x000000282900728c */ /* 0x000fcc000bf04270 */
[----:B--2-4-:R1:W2:Y:S03]  /*2450*/  SYNCS.PHASECHK.TRANS64.TRYWAIT P0, [UR4+0x1a0], R0 ;  /* 0x0001a000ff0075a7 */ /* 0x0142a60008001104 */
[----:B------:R-:W-:Y:S05]  /*2460*/  BRA.U !UP0, `(.L_x_33) ;  /* 0x0000000108c47547 */ /* 0x000fea000b800000 */
[----:B------:R-:W-:Y:S01]  /*2470*/  UIADD3 UR25, UPT, UPT, UR45, UR13, URZ ;  /* 0x0000000d2d197290 */ /* 0x000fe2000fffe0ff */
[----:B------:R-:W-:-:S11]  /*2480*/  UMOV UR4, UR7 ;  /* 0x0000000700047c82 */ /* 0x000fd60008000000 */
.L_x_39:
[----:B------:R-:W-:Y:S01]  /*2490*/  ULEA UR17, UR4, UR6, 0x3 ;  /* 0x0000000604117291 */ /* 0x000fe2000f8e18ff */
[----:B--2---:R-:W-:Y:S01]  /*24a0*/  @P3 MOV R2, 0x2000 ;  /* 0x0000200000023802 */ /* 0x004fe20000000f00 */
[----:B--2-4-:R-:W-:Y:S10]  /*24b0*/  @P0 BRA `(.L_x_34) ;  /* 0x00000000000c0947 */ /* 0x014ff40003800000 */
[----:B------:R-:W-:-:S04]  /*24c0*/  SHF.L.U32 R3, R12, 0x1f, RZ ;  /* 0x0000001f0c037819 */ /* 0x000fc800000006ff */
[----:B------:R-:W2:Y:S02]  /*24d0*/  SYNCS.PHASECHK.TRANS64.TRYWAIT P0, [UR17+0x1a0], R3 ;  /* 0x0001a003ff0075a7 */ /* 0x000ea40008001111 */
[----:B--2---:R-:W-:Y:S05]  /*24e0*/  @!P0 BRA `(.L_x_35) ;  /* 0x0000007800d08947 */ /* 0x004fea0003800000 */
.L_x_34:
[----:B------:R2:W-:Y:S01]  /*24f0*/  @P3 SYNCS.ARRIVE.TRANS64 RZ, [UR17], R2 ;  /* 0x00000002ffff39a7 */ /* 0x0005e20008000011 */
[----:B------:R-:W-:-:S04]  /*2500*/  ULOP3.LUT UR5, UR24, 0x2, URZ, 0xfc, !UPT ;  /* 0x0000000218057892 */ /* 0x000fc8000f8efcff */
[----:B------:R-:W-:-:S09]  /*2510*/  UISETP.NE.AND UP0, UPT, UR5, 0x2, UPT ;  /* 0x000000020500788c */ /* 0x000fd2000bf05270 */
[----:B------:R-:W-:Y:S05]  /*2520*/  BRA.U UP0, `(.L_x_36) ;  /* 0x0000000100047547 */ /* 0x000fea000b800000 */
[----:B------:R-:W-:Y:S05]  /*2530*/  BPT.TRAP 0x1 ;  /* 0x000000040000795c */ /* 0x000fea0000300000 */
.L_x_36:
[----:B------:R-:W-:Y:S04]  /*2540*/  BSSY.RECONVERGENT B0, `(.L_x_37) ;  /* 0x0000003000007945 */ /* 0x000fe80003800200 */
[----:B------:R-:W-:Y:S05]  /*2550*/  @!P2 BRA `(.L_x_38) ;  /* 0x000000000004a947 */ /* 0x000fea0003800000 */
[----:B------:R-:W-:Y:S05]  /*2560*/  BPT.TRAP 0x1 ;  /* 0x000000040000795c */ /* 0x000fea0000300000 */
.L_x_38:
[----:B------:R-:W-:Y:S05]  /*2570*/  BSYNC.RECONVERGENT B0 ;  /* 0x0000000000007941 */ /* 0x000fea0003800200 */
.L_x_37:
        /* <DEDUP_REMOVED lines=10> */
[----:B------:R-:W-:Y:S01]  /*2620*/  USHF.L.U32 UR18, UR13, 0x5, URZ ;  /* 0x000000050d127899 */ /* 0x000fe200080006ff */
[----:B-1----:R-:W-:Y:S01]  /*2630*/  SHF.L.U32 R0, R12, 0x1f, RZ ;  /* 0x0000001f0c007819 */ /* 0x002fe200000006ff */
[----:B------:R-:W-:Y:S02]  /*2640*/  ULOP3.LUT UR17, UR17, 0xfefffff8, URZ, 0xc0, !UPT ;  /* 0xfefffff811117892 */ /* 0x000fe4000f8ec0ff */
[----:B------:R-:W-:Y:S01]  /*2650*/  UIADD3 UR16, UPT, UPT, UR6, 0x4600, UR16 ;  /* 0x0000460006107890 */ /* 0x000fe2000fffe010 */
[----:B------:R3:W4:Y:S01]  /*2660*/  SYNCS.PHASECHK.TRANS64.TRYWAIT P0, [UR5+0x1a0], R0 ;  /* 0x0001a000ff0075a7 */ /* 0x0007220008001105 */
[----:B------:R-:W-:-:S02]  /*2670*/  UIADD3.X UR5, UPT, UPT, URZ, UR27, URZ, UP1, !UPT ;  /* 0x0000001bff057290 */ /* 0x000fc40008ffe4ff */
[----:B------:R-:W-:Y:S02]  /*2680*/  UIADD3 UR8, UPT, UPT, UR6, 0x1e600, UR8 ;  /* 0x0001e60006087890 */ /* 0x000fe4000fffe008 */
[----:B------:R-:W-:Y:S02]  /*2690*/  UPRMT UR21, URZ, 0x5410, UR22 ;  /* 0x00005410ff157896 */ /* 0x000fe40008000016 */
[----:B------:R-:W-:Y:S01]  /*26a0*/  UIADD3.X UR15, UPT, UPT, URZ, UR27, URZ, UP0, !UPT ;  /* 0x0000001bff0f7290 */ /* 0x000fe200087fe4ff */
[----:B------:R-:W-:Y:S01]  /*26b0*/  UMOV UR30, 0x0 ;  /* 0x00000000001e7882 */ /* 0x000fe20000000000 */
[----:B------:R-:W-:Y:S01]  /*26c0*/  UMOV UR31, 0x10000000 ;  /* 0x10000000001f7882 */ /* 0x000fe20000000000 */
[----:B------:R-:W-:Y:S01]  /*26d0*/  UMOV UR19, UR35 ;  /* 0x0000002300137c82 */ /* 0x000fe20008000000 */
[----:B------:R-:W-:Y:S01]  /*26e0*/  UMOV UR20, UR36 ;  /* 0x0000002400147c82 */ /* 0x000fe20008000000 */
[----:B------:R-:W-:Y:S01]  /*26f0*/  UMOV UR12, UR36 ;  /* 0x00000024000c7c82 */ /* 0x000fe20008000000 */
[----:B------:R-:W-:Y:S01]  /*2700*/  UMOV UR9, UR17 ;  /* 0x0000001100097c82 */ /* 0x000fe20008000000 */
[----:B------:R-:W-:Y:S01]  /*2710*/  UMOV UR10, UR18 ;  /* 0x00000012000a7c82 */ /* 0x000fe20008000000 */
[----:B------:R1:W-:Y:S01]  /*2720*/  UTMALDG.3D.2CTA [UR16], [UR4], desc[UR30] ;  /* 0x00001e10040075b4 */ /* 0x0003e20008211000 */
[----:B------:R-:W-:-:S04]  /*2730*/  UIADD3 UR13, UPT, UPT, UR13, 0x1, URZ ;  /* 0x000000010d0d7890 */ /* 0x000fc8000fffe0ff */
[----:B------:R-:W-:Y:S01]  /*2740*/  UISETP.NE.AND UP0, UPT, UR13, UR25, UPT ;  /* 0x000000190d00728c */ /* 0x000fe2000bf05270 */
[----:B------:R3:W-:Y:S01]  /*2750*/  UTMALDG.3D.MULTICAST.2CTA [UR8], [UR14], UR21, desc[UR30] ;  /* 0x00001e080e0073b4 */ /* 0x0007e20008211815 */
[----:B-1----:R-:W-:-:S07]  /*2760*/  UMOV UR4, UR7 ;  /* 0x0000000700047c82 */ /* 0x002fce0008000000 */
[----:B---3--:R-:W-:Y:S05]  /*2770*/  BRA.U UP0, `(.L_x_39) ;  /* 0xfffffffd00447547 */ /* 0x008fea000b83ffff */
.L_x_33:
[C---:B------:R-:W-:Y:S01]  /*2780*/  LEA R3, R11.reuse, UR6, 0x3 ;  /* 0x000000060b037c11 */ /* 0x040fe2000f8e18ff */
[----:B------:R-:W-:Y:S01]  /*2790*/  NOP ;  /* 0x0000000000007918 */ /* 0x000fe20000000000 */
[----:B-1----:R-:W-:Y:S02]  /*27a0*/  SHF.L.U32 R0, R10, 0x1f, RZ ;  /* 0x0000001f0a007819 */ /* 0x002fe400000006ff */
[----:B------:R-:W-:Y:S02]  /*27b0*/  LEA R5, R11, UR6, 0x4 ;  /* 0x000000060b057c11 */ /* 0x000fe4000f8e20ff */
[----:B--2-4-:R-:W1:Y:S02]  /*27c0*/  SYNCS.PHASECHK.TRANS64.TRYWAIT P0, [R3+URZ+0x370], R0 ;  /* 0x00037000030075a7 */ /* 0x014e6400080011ff */
[----:B-1----:R-:W-:Y:S05]  /*27d0*/  @!P0 BRA `(.L_x_40) ;  /* 0x00000078002c8947 */ /* 0x002fea0003800000 */
.L_x_175:
[----:B------:R-:W2:Y:S01]  /*27e0*/  LDS.128 R4, [R5+0x400] ;  /* 0x0004000005047984 */ /* 0x000ea20000000c00 */
[----:B------:R-:W-:Y:S01]  /*27f0*/  UISETP.GE.AND UP0, UPT, UR42, 0x1, UPT ;  /* 0x000000012a00788c */ /* 0x000fe2000bf06270 */
[----:B------:R-:W-:Y:S01]  /*2800*/  @!PT LDS RZ, [RZ] ;  /* 0x00000000fffff984 */ /* 0x000fe20000000800 */
[----:B------:R-:W-:Y:S01]  /*2810*/  @!PT LDS RZ, [RZ] ;  /* 0x00000000fffff984 */ /* 0x000fe20000000800 */
[----:B------:R-:W-:Y:S01]  /*2820*/  @!PT LDS RZ, [RZ] ;  /* 0x00000000fffff984 */ /* 0x000fe20000000800 */
[----:B------:R-:W-:Y:S01]  /*2830*/  @!PT LDS RZ, [RZ] ;  /* 0x00000000fffff984 */ /* 0x000fe20000000800 */
[----:B------:R3:W-:Y:S06]  /*2840*/  MEMBAR.ALL.CTA ;  /* 0x0000000000007992 */ /* 0x0007ec0000008000 */
[----:B---3--:R-:W3:Y:S01]  /*2850*/  FENCE.VIEW.ASYNC.S ;  /* 0x00000000000073c6 */ /* 0x008ee20000000000 */
[----:B--2---:R-:W-:-:S13]  /*2860*/  LOP3.LUT P0, RZ, R6, 0x1, RZ, 0xc0, !PT ;  /* 0x0000000106ff7812 */ /* 0x004fda000780c0ff */
[----:B---3--:R-:W-:Y:S01]  /*2870*/  VOTEU.ANY UP1, P0 ;  /* 0x0000000000ff7886 */ /* 0x008fe20000020100 */
[----:B------:R-:W-:-:S13]  /*2880*/  PLOP3.LUT P0, PT, PT, PT, UP1, 0x80, 0x8 ;  /* 0x000000000008781c */ /* 0x000fda0003f0f018 */
[----:B-1----:R-:W-:Y:S02]  /*2890*/  @P0 LOP3.LUT R0, R5, 0xffff, RZ, 0xc0, !PT ;  /* 0x0000ffff05000812 */ /* 0x002fe400078ec0ff */
[----:B------:R-:W-:Y:S02]  /*28a0*/  @P0 MOV R2, R4 ;  /* 0x0000000400020202 */ /* 0x000fe40000000f00 */
[----:B------:R-:W-:Y:S01]  /*28b0*/  @P0 R2UR UR5, R0 ;  /* 0x00000000000502ca */ /* 0x000fe200000e0000 */
[----:B------:R-:W-:Y:S01]  /*28c0*/  VIADD R0, R3, 0x380 ;  /* 0x0000038003007836 */ /* 0x000fe20000000000 */
[----:B------:R-:W-:Y:S02]  /*28d0*/  @P0 SHF.R.U32.HI R4, RZ, 0x10, R5 ;  /* 0x00000010ff040819 */ /* 0x000fe40000011605 */
[----:B------:R-:W-:Y:S02]  /*28e0*/  @P0 R2UR UR8, R2 ;  /* 0x00000000020802ca */ /* 0x000fe400000e0000 */
[----:B------:R-:W-:-:S02]  /*28f0*/  PRMT R0, RZ, 0x654, R0 ;  /* 0x00000654ff007816 */ /* 0x000fc40000000000 */
[----:B------:R-:W-:Y:S02]  /*2900*/  @P0 R2UR UR4, R4 ;  /* 0x00000000040402ca */ /* 0x000fe400000e0000 */
[----:B------:R1:W-:Y:S03]  /*2910*/  SYNCS.ARRIVE.TRANS64.RED.A1T0 RZ, [R0+URZ], RZ ;  /* 0x000000ff00ff79a7 */ /* 0x0003e600081004ff */
[----:B------:R-:W-:-:S04]  /*2920*/  @UP1 UMOV UR29, UR5 ;  /* 0x00000005001d1c82 */ /* 0x000fc80008000000 */
[----:B------:R-:W-:-:S04]  /*2930*/  @UP1 UMOV UR37, UR8 ;  /* 0x0000000800251c82 */ /* 0x000fc80008000000 */
[----:B------:R-:W-:Y:S01]  /*2940*/  @UP1 UMOV UR36, UR4 ;  /* 0x0000000400241c82 */ /* 0x000fe20008000000 */
[----:B------:R-:W-:Y:S05]  /*2950*/  BRA.U !UP0, `(.L_x_41) ;  /* 0x0000000108d47547 */ /* 0x000fea000b800000 */
[----:B------:R-:W2:Y:S01]  /*2960*/  LDCU.128 UR12, c[0x0][0xb10] ;  /* 0x00016200ff0c77ac */ /* 0x000ea20008000c00 */
[----:B------:R-:W3:Y:S01]  /*2970*/  LDCU UR30, c[0x0][0xb20] ;  /* 0x00016400ff1e77ac */ /* 0x000ee20008000800 */
[----:B------:R-:W4:Y:S01]  /*2980*/  LDCU UR25, c[0x0][0xb0c] ;  /* 0x00016180ff1977ac */ /* 0x000f220008000800 */
[----:B------:R-:W1:Y:S01]  /*2990*/  LDCU.64 UR10, c[0x0][0xb28] ;  /* 0x00016500ff0a77ac */ /* 0x000e620008000a00 */
[----:B------:R-:W-:Y:S02]  /*29a0*/  UISETP.NE.AND UP3, UPT, UR42, 0x1, UPT ;  /* 0x000000012a00788c */ /* 0x000fe4000bf65270 */
[----:B--2---:R-:W-:Y:S02]  /*29b0*/  UIMAD.WIDE.U32 UR8, UR38, UR15, URZ ;  /* 0x0000000f260872a5 */ /* 0x004fe4000f8e00ff */
[----:B------:R-:W-:Y:S02]  /*29c0*/  UIMAD.WIDE.U32 UR4, UR39, UR12, URZ ;  /* 0x0000000c270472a5 */ /* 0x000fe4000f8e00ff */
[----:B------:R-:W-:-:S02]  /*29d0*/  UISETP.NE.AND UP0, UPT, UR14, 0x1, UPT ;  /* 0x000000010e00788c */ /* 0x000fc4000bf05270 */
[----:B------:R-:W-:Y:S01]  /*29e0*/  UIMAD.WIDE.U32 UR20, UR29, UR15, URZ ;  /* 0x0000000f1d1472a5 */ /* 0x000fe2000f8e00ff */
[----:B------:R-:W-:Y:S02]  /*29f0*/  UMOV UR8, UR9 ;  /* 0x0000000900087c82 */ /* 0x000fe40008000000 */
[----:B------:R-:W-:Y:S01]  /*2a00*/  UMOV UR4, UR5 ;  /* 0x0000000500047c82 */ /* 0x000fe20008000000 */
[----:B---3--:R-:W-:Y:S02]  /*2a10*/  USHF.R.U32.HI UR8, URZ, UR30, UR8 ;  /* 0x0000001eff087299 */ /* 0x008fe40008011608 */
[----:B----4-:R-:W-:Y:S02]  /*2a20*/  UISETP.NE.AND UP2, UPT, UR25, 0x1, UPT ;  /* 0x000000011900788c */ /* 0x010fe4000bf45270 */
[----:B------:R-:W-:Y:S02]  /*2a30*/  USHF.R.U32.HI UR4, URZ, UR13, UR4 ;  /* 0x0000000dff047299 */ /* 0x000fe40008011604 */
[----:B------:R-:W-:-:S02]  /*2a40*/  USEL UR5, UR38, UR8, !UP0 ;  /* 0x0000000826057287 */ /* 0x000fc4000c000000 */
[----:B------:R-:W-:Y:S02]  /*2a50*/  USEL UR8, UR39, UR4, !UP2 ;  /* 0x0000000427087287 */ /* 0x000fe4000d000000 */
[----:B-1----:R-:W-:Y:S01]  /*2a60*/  UIMAD.WIDE.U32 UR16, UR5, UR10, URZ ;  /* 0x0000000a051072a5 */ /* 0x002fe2000f8e00ff */
[----:B------:R-:W-:Y:S01]  /*2a70*/  UMOV UR4, UR21 ;  /* 0x0000001500047c82 */ /* 0x000fe20008000000 */
[----:B------:R-:W-:Y:S02]  /*2a80*/  UIMAD.WIDE.U32 UR18, UR37, UR12, URZ ;  /* 0x0000000c251272a5 */ /* 0x000fe4000f8e00ff */
[----:B------:R-:W-:-:S03]  /*2a90*/  UIMAD.WIDE.U32 UR20, UR8, UR10, URZ ;  /* 0x0000000a081472a5 */ /* 0x000fc6000f8e00ff */
[----:B------:R-:W-:Y:S01]  /*2aa0*/  UMOV UR16, UR17 ;  /* 0x0000001100107c82 */ /* 0x000fe20008000000 */
[----:B------:R-:W-:Y:S02]  /*2ab0*/  USHF.R.U32.HI UR4, URZ, UR30, UR4 ;  /* 0x0000001eff047299 */ /* 0x000fe40008011604 */
[----:B------:R-:W-:Y:S01]  /*2ac0*/  @UP3 USHF.R.U32.HI UR5, URZ, UR11, UR16 ;  /* 0x0000000bff053299 */ /* 0x000fe20008011610 */
[----:B------:R-:W-:Y:S01]  /*2ad0*/  UMOV UR18, UR19 ;  /* 0x0000001300127c82 */ /* 0x000fe20008000000 */
[----:B------:R-:W-:Y:S01]  /*2ae0*/  UMOV UR20, UR21 ;  /* 0x0000001500147c82 */ /* 0x000fe20008000000 */
[----:B------:R-:W-:Y:S02]  /*2af0*/  USHF.R.U32.HI UR13, URZ, UR13, UR18 ;  /* 0x0000000dff0d7299 */ /* 0x000fe40008011612 */
[----:B------:R-:W-:Y:S02]  /*2b00*/  USEL UR4, UR29, UR4, !UP0 ;  /* 0x000000041d047287 */ /* 0x000fe4000c000000 */
[----:B------:R-:W-:-:S02]  /*2b10*/  @UP3 USHF.R.U32.HI UR8, URZ, UR11, UR20 ;  /* 0x0000000bff083299 */ /* 0x000fc40008011614 */
[----:B------:R-:W-:Y:S02]  /*2b20*/  UIMAD UR9, UR42, UR5, URZ ;  /* 0x000000052a0972a4 */ /* 0x000fe4000f8e02ff */
[----:B------:R-:W-:Y:S02]  /*2b30*/  USEL UR5, UR37, UR13, !UP2 ;  /* 0x0000000d25057287 */ /* 0x000fe4000d000000 */
[----:B------:R-:W-:Y:S02]  /*2b40*/  UIMAD UR12, UR42, UR8, URZ ;  /* 0x000000082a0c72a4 */ /* 0x000fe4000f8e02ff */
[----:B------:R-:W-:Y:S02]  /*2b50*/  UISETP.GE.AND UP0, UPT, UR4, UR9, UPT ;  /* 0x000000090400728c */ /* 0x000fe4000bf06270 */
[----:B------:R-:W-:Y:S02]  /*2b60*/  UIMAD.WIDE.U32 UR16, UR4, UR10, URZ ;  /* 0x0000000a041072a5 */ /* 0x000fe4000f8e00ff */
[----:B------:R-:W-:-:S02]  /*2b70*/  UISETP.GE.OR UP0, UPT, UR5, UR12, UP0 ;  /* 0x0000000c0500728c */ /* 0x000fc40008706670 */
        /* <DEDUP_REMOVED lines=19> */
.L_x_41:
[----:B------:R-:W2:Y:S02]  /*2cb0*/  LDCU UR4, c[0x0][0xb30] ;  /* 0x00016600ff0477ac */ /* 0x000ea40008000800 */
[----:B--2---:R-:W-:-:S09]  /*2cc0*/  UISETP.NE.AND UP0, UPT, UR4, 0x1, UPT ;  /* 0x000000010400788c */ /* 0x004fd2000bf05270 */
[----:B------:R-:W-:Y:S05]  /*2cd0*/  BRA.U UP0, `(.L_x_42) ;  /* 0x0000000100447547 */ /* 0x000fea000b800000 */
[----:B------:R-:W2:Y:S01]  /*2ce0*/  LDCU.128 UR12, c[0x0][0xb10] ;  /* 0x00016200ff0c77ac */ /* 0x000ea20008000c00 */
[----:B------:R-:W3:Y:S01]  /*2cf0*/  LDCU UR10, c[0x0][0xb0c] ;  /* 0x00016180ff0a77ac */ /* 0x000ee20008000800 */
[----:B------:R-:W4:Y:S01]  /*2d00*/  LDCU UR11, c[0x0][0xb20] ;  /* 0x00016400ff0b77ac */ /* 0x000f220008000800 */
[----:B--2---:R-:W-:Y:S02]  /*2d10*/  UIMAD.WIDE.U32 UR8, UR37, UR12, URZ ;  /* 0x0000000c250872a5 */ /* 0x004fe4000f8e00ff */
[----:B------:R-:W-:Y:S02]  /*2d20*/  UIMAD.WIDE.U32 UR4, UR29, UR15, URZ ;  /* 0x0000000f1d0472a5 */ /* 0x000fe4000f8e00ff */
[----:B---3--:R-:W-:Y:S02]  /*2d30*/  UISETP.NE.AND UP2, UPT, UR10, 0x1, UPT ;  /* 0x000000010a00788c */ /* 0x008fe4000bf45270 */
[----:B------:R-:W-:Y:S01]  /*2d40*/  UISETP.NE.AND UP0, UPT, UR14, 0x1, UPT ;  /* 0x000000010e00788c */ /* 0x000fe2000bf05270 */
[----:B------:R-:W-:-:S02]  /*2d50*/  UMOV UR8, UR9 ;  /* 0x0000000900087c82 */ /* 0x000fc40008000000 */
[----:B------:R-:W-:Y:S01]  /*2d60*/  UMOV UR4, UR5 ;  /* 0x0000000500047c82 */ /* 0x000fe20008000000 */
[----:B------:R-:W-:Y:S02]  /*2d70*/  USHF.R.U32.HI UR13, URZ, UR13, UR8 ;  /* 0x0000000dff0d7299 */ /* 0x000fe40008011608 */
[----:B----4-:R-:W-:Y:S02]  /*2d80*/  USHF.R.U32.HI UR4, URZ, UR11, UR4 ;  /* 0x0000000bff047299 */ /* 0x010fe40008011604 */
[----:B------:R-:W-:Y:S02]  /*2d90*/  USEL UR5, UR37, UR13, !UP2 ;  /* 0x0000000d25057287 */ /* 0x000fe4000d000000 */
[----:B------:R-:W-:-:S04]  /*2da0*/  USEL UR4, UR29, UR4, !UP0 ;  /* 0x000000041d047287 */ /* 0x000fc8000c000000 */
[----:B------:R-:W-:Y:S02]  /*2db0*/  UIADD3 UR8, UPT, UPT, UR5, -UR4, URZ ;  /* 0x8000000405087290 */ /* 0x000fe4000fffe0ff */
[----:B------:R-:W-:Y:S02]  /*2dc0*/  UIADD3 UR4, UPT, UPT, -UR5, UR4, URZ ;  /* 0x0000000405047290 */ /* 0x000fe4000fffe1ff */
[----:B------:R-:W-:Y:S02]  /*2dd0*/  UIMAD UR29, UR8, UR14, UR29 ;  /* 0x0000000e081d72a4 */ /* 0x000fe4000f8e021d */
[----:B------:R-:W-:-:S12]  /*2de0*/  UIMAD UR37, UR4, UR10, UR37 ;  /* 0x0000000a042572a4 */ /* 0x000fd8000f8e0225 */
.L_x_42:
[----:B------:R-:W-:Y:S01]  /*2df0*/  VIADD R11, R11, 0x1 ;  /* 0x000000010b0b7836 */ /* 0x000fe20000000000 */
[----:B------:R-:W-:Y:S01]  /*2e00*/  R2UR UR4, R88 ;  /* 0x00000000580472ca */ /* 0x000fe200000e0000 */
[----:B------:R-:W-:Y:S01]  /*2e10*/  UIADD3 UR30, UPT, UPT, UR37, UR63, URZ ;  /* 0x0000003f251e7290 */ /* 0x000fe2000fffe0ff */
[----:B------:R-:W-:Y:S02]  /*2e20*/  PLOP3.LUT P1, PT, PT, PT, PT, 0x80, 0x8 ;  /* 0x000000000008781c */ /* 0x000fe40003f2f070 */
[----:B------:R-:W-:-:S04]  /*2e30*/  ISETP.NE.AND P0, PT, R11, 0x2, PT ;  /* 0x000000020b00780c */ /* 0x000fc80003f05270 */
[----:B------:R-:W-:Y:S02]  /*2e40*/  SEL R3, RZ, 0x1, P0 ;  /* 0x00000001ff037807 */ /* 0x000fe40000000000 */
[----:B------:R-:W-:Y:S02]  /*2e50*/  SEL R11, R11, RZ, P0 ;  /* 0x000000ff0b0b7207 */ /* 0x000fe40000000000 */
[----:B------:R-:W-:Y:S01]  /*2e60*/  LOP3.LUT R10, R10, R3, RZ, 0x3c, !PT ;  /* 0x000000030a0a7212 */ /* 0x000fe200078e3cff */
[----:B------:R-:W-:Y:S01]  /*2e70*/  UIADD3 UR31, UPT, UPT, UR29, UR4, URZ ;  /* 0x000000041d1f7290 */ /* 0x000fe2000fffe0ff */
[----:B------:R-:W-:Y:S11]  /*2e80*/  BRA.U UP1, `(.L_x_43) ;  /* 0xfffffff1012c7547 */ /* 0x000ff6000b83ffff */
[----:B------:R-:W-:Y:S01]  /*2e90*/  UIADD3 UR8, UPT, UPT, UR6, 0x1a0, URZ ;  /* 0x000001a006087890 */ /* 0x000fe2000fffe0ff */
[----:B------:R-:W-:-:S03]  /*2ea0*/  SHF.L.U32 R3, R12, 0x1f, RZ ;  /* 0x0000001f0c037819 */ /* 0x000fc600000006ff */
[----:B------:R-:W-:-:S09]  /*2eb0*/  ULEA UR4, UR7, UR8, 0x3 ;  /* 0x0000000807047291 */ /* 0x000fd2000f8e18ff */
[----:B------:R-:W2:Y:S02]  /*2ec0*/  SYNCS.PHASECHK.TRANS64.TRYWAIT P0, [UR4], R3 ;  /* 0x00000003ff0075a7 */ /* 0x000ea40008001104 */
[----:B--2---:R-:W-:Y:S05]  /*2ed0*/  @!P0 BRA `(.L_x_44) ;  /* 0x0000007000808947 */ /* 0x004fea0003800000 */
.L_x_177:
[----:B------:R-:W-:-:S04]  /*2ee0*/  UIADD3 UR4, UPT, UPT, UR7, 0x1, URZ ;  /* 0x0000000107047890 */ /* 0x000fc8000fffe0ff */
[----:B------:R-:W-:-:S04]  /*2ef0*/  UISETP.NE.AND UP0, UPT, UR4, 0x34, UPT ;  /* 0x000000340400788c */ /* 0x000fc8000bf05270 */
[----:B------:R-:W-:Y:S02]  /*2f00*/  USEL UR6, URZ, 0x1, UP0 ;  /* 0x00000001ff067887 */ /* 0x000fe40008000000 */
[----:B------:R-:W-:-:S04]  /*2f10*/  USEL UR4, UR4, URZ, UP0 ;  /* 0x000000ff04047287 */ /* 0x000fc80008000000 */
[----:B------:R-:W-:Y:S01]  /*2f20*/  ULEA UR5, UR4, UR8, 0x3 ;  /* 0x0000000804057291 */ /* 0x000fe2000f8e18ff */
[----:B------:R-:W-:-:S04]  /*2f30*/  LOP3.LUT R2, R12, UR6, RZ, 0x3c, !PT ;  /* 0x000000060c027c12 */ /* 0x000fc8000f8e3cff */
[----:B-1----:R-:W-:-:S04]  /*2f40*/  SHF.L.U32 R3, R2, 0x1f, RZ ;  /* 0x0000001f02037819 */ /* 0x002fc800000006ff */
[----:B------:R-:W1:Y:S02]  /*2f50*/  SYNCS.PHASECHK.TRANS64.TRYWAIT P0, [UR5], R3 ;  /* 0x00000003ff0075a7 */ /* 0x000e640008001105 */
[----:B-1----:R-:W-:Y:S05]  /*2f60*/  @!P0 BRA `(.L_x_45) ;  /* 0x0000007000748947 */ /* 0x002fea0003800000 */
.L_x_179:
        /* <DEDUP_REMOVED lines=9> */
.L_x_181:
        /* <DEDUP_REMOVED lines=9> */
.L_x_183:
        /* <DEDUP_REMOVED lines=9> */
.L_x_185:
        /* <DEDUP_REMOVED lines=9> */
.L_x_187:
        /* <DEDUP_REMOVED lines=9> */
.L_x_189:
        /* <DEDUP_REMOVED lines=9> */
.L_x_191:
        /* <DEDUP_REMOVED lines=9> */
.L_x_193:
        /* <DEDUP_REMOVED lines=9> */
.L_x_195:
        /* <DEDUP_REMOVED lines=9> */
.L_x_197:
        /* <DEDUP_REMOVED lines=9> */
.L_x_199:
        /* <DEDUP_REMOVED lines=9> */
.L_x_201:
        /* <DEDUP_REMOVED lines=9> */
.L_x_203:
        /* <DEDUP_REMOVED lines=9> */
.L_x_205:
        /* <DEDUP_REMOVED lines=9> */
.L_x_207:
        /* <DEDUP_REMOVED lines=9> */
.L_x_209:
        /* <DEDUP_REMOVED lines=9> */
.L_x_211:
        /* <DEDUP_REMOVED lines=9> */
.L_x_213:
        /* <DEDUP_REMOVED lines=9> */
.L_x_215:
        /* <DEDUP_REMOVED lines=9> */
.L_x_217:
        /* <DEDUP_REMOVED lines=9> */
.L_x_219:
        /* <DEDUP_REMOVED lines=9> */
.L_x_221:
        /* <DEDUP_REMOVED lines=9> */
.L_x_223:
        /* <DEDUP_REMOVED lines=9> */
.L_x_225:
        /* <DEDUP_REMOVED lines=9> */
.L_x_227:
        /* <DEDUP_REMOVED lines=9> */
.L_x_229:
        /* <DEDUP_REMOVED lines=9> */
.L_x_231:
        /* <DEDUP_REMOVED lines=9> */
.L_x_233:
        /* <DEDUP_REMOVED lines=9> */
.L_x_235:
        /* <DEDUP_REMOVED lines=9> */
.L_x_237:
        /* <DEDUP_REMOVED lines=9> */
.L_x_239:
        /* <DEDUP_REMOVED lines=9> */
.L_x_241:
        /* <DEDUP_REMOVED lines=9> */
.L_x_243:
        /* <DEDUP_REMOVED lines=9> */
.L_x_245:
        /* <DEDUP_REMOVED lines=9> */
.L_x_247:
        /* <DEDUP_REMOVED lines=9> */
.L_x_249:
        /* <DEDUP_REMOVED lines=9> */
.L_x_251:
        /* <DEDUP_REMOVED lines=9> */
.L_x_253:
        /* <DEDUP_REMOVED lines=9> */
.L_x_255:
        /* <DEDUP_REMOVED lines=9> */
.L_x_257:
        /* <DEDUP_REMOVED lines=9> */
.L_x_259:
        /* <DEDUP_REMOVED lines=9> */
.L_x_261:
        /* <DEDUP_REMOVED lines=9> */
.L_x_263:
        /* <DEDUP_REMOVED lines=9> */
.L_x_265:
        /* <DEDUP_REMOVED lines=9> */
.L_x_267:
        /* <DEDUP_REMOVED lines=9> */
.L_x_269:
        /* <DEDUP_REMOVED lines=9> */
.L_x_271:
        /* <DEDUP_REMOVED lines=9> */
.L_x_273:
        /* <DEDUP_REMOVED lines=9> */
.L_x_275:
        /* <DEDUP_REMOVED lines=9> */
.L_x_277:
[----:B------:R-:W-:-:S04]  /*4b00*/  UIADD3 UR4, UPT, UPT, UR4, 0x1, URZ ;  /* 0x0000000104047890 */ /* 0x000fc8000fffe0ff */
[----:B------:R-:W-:-:S04]  /*4b10*/  UISETP.NE.AND UP0, UPT, UR4, 0x34, UPT ;  /* 0x000000340400788c */ /* 0x000fc8000bf05270 */
[----:B------:R-:W-:Y:S02]  /*4b20*/  USEL UR5, URZ, 0x1, UP0 ;  /* 0x00000001ff057887 */ /* 0x000fe40008000000 */
[----:B------:R-:W-:-:S04]  /*4b30*/  USEL UR4, UR4, URZ, UP0 ;  /* 0x000000ff04047287 */ /* 0x000fc80008000000 */
[----:B------:R-:W-:Y:S01]  /*4b40*/  ULEA UR4, UR4, UR8, 0x3 ;  /* 0x0000000804047291 */ /* 0x000fe2000f8e18ff */
[----:B-1----:R-:W-:-:S04]  /*4b50*/  LOP3.LUT R3, R2, UR5, RZ, 0x3c, !PT ;  /* 0x0000000502037c12 */ /* 0x002fc8000f8e3cff */
[----:B------:R-:W-:Y:S01]  /*4b60*/  SHF.L.U32 R3, R3, 0x1f, RZ ;  /* 0x0000001f03037819 */ /* 0x000fe200000006ff */
[----:B------:R-:W-:-:S07]  /*4b70*/  IMAD.U32 R0, RZ, RZ, UR4 ;  /* 0x00000004ff007e24 */ /* 0x000fce000f8e00ff */
.L_x_95:
[----:B-1----:R1:W2:Y:S02]  /*4b80*/  SYNCS.PHASECHK.TRANS64.TRYWAIT P0, [R0+URZ], R3 ;  /* 0x00000003000075a7 */ /* 0x0022a400080011ff */
[----:B--2---:R-:W-:Y:S05]  /*4b90*/  @!P0 NANOSLEEP.SYNCS 0x989680 ;  /* 0x009896800000895d */ /* 0x004fea0003900000 */
[----:B------:R-:W2:Y:S02]  /*4ba0*/  @!P0 SYNCS.PHASECHK.TRANS64 P0, [R0+URZ], R3 ;  /* 0x00000003000085a7 */ /* 0x000ea400080010ff */
[----:B--2---:R-:W-:Y:S05]  /*4bb0*/  @P0 EXIT ;  /* 0x000000000000094d */ /* 0x004fea0003800000 */
[----:B------:R-:W-:Y:S05]  /*4bc0*/  BRA `(.L_x_95) ;  /* 0xfffffffc00ec7947 */ /* 0x000fea000383ffff */
.L_x_23:
[----:B------:R-:W-:-:S04]  /*4bd0*/  UISETP.NE.AND UP0, UPT, UR46, URZ, UPT ;  /* 0x000000ff2e00728c */ /* 0x000fc8000bf05270 */
[----:B------:R-:W-:-:S09]  /*4be0*/  UISETP.NE.OR UP0, UPT, UR18, 0x1, UP0 ;  /* 0x000000011200788c */ /* 0x000fd20008705670 */
[----:B------:R-:W-:Y:S05]  /*4bf0*/  BRA.U UP0, `(.L_x_96) ;  /* 0x0000000500487547 */ /* 0x000fea000b800000 */
[----:B------:R-:W-:Y:S01]  /*4c00*/  ISETP.GE.U32.AND P2, PT, R0, 0x4, PT ;  /* 0x000000040000780c */ /* 0x000fe20003f46070 */
[----:B------:R-:W-:Y:S01]  /*4c10*/  IMAD.MOV.U32 R12, RZ, RZ, 0x1 ;  /* 0x00000001ff0c7424 */ /* 0x000fe200078e00ff */
[----:B------:R-:W-:Y:S02]  /*4c20*/  CS2R R10, SRZ ;  /* 0x00000000000a7805 */ /* 0x000fe4000001ff00 */
[----:B------:R-:W-:Y:S01]  /*4c30*/  CS2R R8, SRZ ;  /* 0x0000000000087805 */ /* 0x000fe2000001ff00 */
[----:B------:R-:W-:Y:S01]  /*4c40*/  UMOV UR6, 0x400 ;  /* 0x0000040000067882 */ /* 0x000fe20000000000 */
[----:B------:R-:W-:Y:S01]  /*4c50*/  UMOV UR5, URZ ;  /* 0x000000ff00057c82 */ /* 0x000fe20008000000 */
[----:B------:R-:W-:-:S12]  /*4c60*/  ULEA UR6, UR46, UR6, 0x18 ;  /* 0x000000062e067291 */ /* 0x000fd8000f8ec0ff */
.L_x_100:
[----:B------:R-:W-:Y:S02]  /*4c70*/  LEA R2, R8, UR6, 0x3 ;  /* 0x0000000608027c11 */ /* 0x000fe4000f8e18ff */
[----:B------:R-:W-:-:S03]  /*4c80*/  SHF.L.U32 R5, R9, 0x1f, RZ ;  /* 0x0000001f09057819 */ /* 0x000fc600000006ff */
[----:B------:R-:W-:Y:S01]  /*4c90*/  VIADD R4, R2, 0x3e0 ;  /* 0x000003e002047836 */ /* 0x000fe20000000000 */
[----:B------:R-:W2:Y:S02]  /*4ca0*/  SYNCS.PHASECHK.TRANS64.TRYWAIT P0, [R2+URZ+0x3d0], R5 ;  /* 0x0003d005020075a7 */ /* 0x000ea400080011ff */
[----:B--2---:R-:W-:Y:S05]  /*4cb0*/  @!P0 BRA `(.L_x_97) ;  /* 0x0000006400d08947 */ /* 0x004fea0003800000 */
.L_x_278:
[----:B------:R-:W-:Y:S01]  /*4cc0*/  ULEA UR4, UR5, UR6, 0x3 ;  /* 0x0000000605047291 */ /* 0x000fe2000f8e18ff */
[----:B------:R-:W-:Y:S02]  /*4cd0*/  PRMT R4, RZ, 0x654, R4 ;  /* 0x00000654ff047816 */ /* 0x000fe40000000004 */
[----:B--2---:R-:W-:Y:S01]  /*4ce0*/  SHF.L.U32 R5, R12, 0x1f, RZ ;  /* 0x0000001f0c057819 */ /* 0x004fe200000006ff */
[----:B------:R-:W-:Y:S01]  /*4cf0*/  UIADD3 UR7, UPT, UPT, UR4, 0x370, URZ ;  /* 0x0000037004077890 */ /* 0x000fe2000fffe0ff */
[----:B------:R2:W-:Y:S05]  /*4d00*/  SYNCS.ARRIVE.TRANS64.RED.A1T0 RZ, [R4+URZ], RZ ;  /* 0x000000ff04ff79a7 */ /* 0x0005ea00081004ff */
[----:B------:R-:W-:Y:S01]  /*4d10*/  IMAD.U32 R7, RZ, RZ, UR7 ;  /* 0x00000007ff077e24 */ /* 0x000fe2000f8e00ff */
[----:B------:R-:W3:Y:S04]  /*4d20*/  SYNCS.PHASECHK.TRANS64.TRYWAIT P0, [UR4+0x380], R5 ;  /* 0x00038005ff0075a7 */ /* 0x000ee80008001104 */
[----:B------:R-:W-:Y:S01]  /*4d30*/  PRMT R6, R0, 0x654, R7 ;  /* 0x0000065400067816 */ /* 0x000fe20000000007 */
[----:B--2---:R-:W-:Y:S01]  /*4d40*/  @!P2 IMAD.MOV.U32 R4, RZ, RZ, 0x10 ;  /* 0x00000010ff04a424 */ /* 0x004fe200078e00ff */
[----:B---3--:R-:W-:Y:S06]  /*4d50*/  @!P0 BRA `(.L_x_98) ;  /* 0x0000006400bc8947 */ /* 0x008fec0003800000 */
.L_x_280:
[----:B------:R-:W-:Y:S01]  /*4d60*/  ULEA UR8, UR5, UR6, 0x4 ;  /* 0x0000000605087291 */ /* 0x000fe2000f8e20ff */
[----:B------:R-:W-:Y:S01]  /*4d70*/  SEL R3, R6, R3, !P2 ;  /* 0x0000000306037207 */ /* 0x000fe20005000000 */
[----:B------:R-:W-:Y:S01]  /*4d80*/  UIADD3 UR9, UPT, UPT, UR4, 0x370, URZ ;  /* 0x0000037004097890 */ /* 0x000fe2000fffe0ff */
[----:B--2---:R-:W-:Y:S01]  /*4d90*/  LEA R2, R11, UR6, 0x3 ;  /* 0x000000060b027c11 */ /* 0x004fe2000f8e18ff */
[----:B------:R-:W-:Y:S01]  /*4da0*/  UIADD3 UR8, UPT, UPT, UR8, 0x400, URZ ;  /* 0x0000040008087890 */ /* 0x000fe2000fffe0ff */
[----:B------:R-:W-:Y:S01]  /*4db0*/  SHF.L.U32 R5, R10, 0x1f, RZ ;  /* 0x0000001f0a057819 */ /* 0x000fe200000006ff */
[----:B------:R2:W-:Y:S01]  /*4dc0*/  @!P2 SYNCS.ARRIVE.TRANS64.RED RZ, [R3+URZ], R4 ;  /* 0x0000000403ffa9a7 */ /* 0x0005e200080004ff */
[----:B------:R-:W-:Y:S01]  /*4dd0*/  UIADD3 UR4, UPT, UPT, UR5, 0x1, URZ ;  /* 0x0000000105047890 */ /* 0x000fe2000fffe0ff */
[----:B------:R-:W-:-:S03]  /*4de0*/  VIADD R8, R8, 0x1 ;  /* 0x0000000108087836 */ /* 0x000fc60000000000 */
[----:B------:R-:W-:Y:S02]  /*4df0*/  UISETP.NE.AND UP0, UPT, UR4, 0x2, UPT ;  /* 0x000000020400788c */ /* 0x000fe4000bf05270 */
[----:B------:R-:W-:Y:S06]  /*4e00*/  UGETNEXTWORKID.BROADCAST [UR8], [UR9] ;  /* 0x00000000080073ca */ /* 0x000fec0008000100 */
[----:B------:R-:W-:Y:S01]  /*4e10*/  USEL UR7, URZ, 0x1, UP0 ;  /* 0x00000001ff077887 */ /* 0x000fe20008000000 */
[----:B------:R-:W-:Y:S01]  /*4e20*/  ISETP.NE.AND P0, PT, R8, 0x2, PT ;  /* 0x000000020800780c */ /* 0x000fe20003f05270 */
[----:B------:R-:W-:Y:S01]  /*4e30*/  USEL UR5, UR4, URZ, UP0 ;  /* 0x000000ff04057287 */ /* 0x000fe20008000000 */
[----:B------:R-:W3:Y:S03]  /*4e40*/  SYNCS.PHASECHK.TRANS64.TRYWAIT P1, [R2+URZ+0x370], R5 ;  /* 0x00037005020075a7 */ /* 0x000ee600080211ff */
[----:B------:R-:W-:Y:S01]  /*4e50*/  LOP3.LUT R12, R12, UR7, RZ, 0x3c, !PT ;  /* 0x000000070c0c7c12 */ /* 0x000fe2000f8e3cff */
[----:B--23--:R-:W-:Y:S07]  /*4e60*/  @!P1 BRA `(.L_x_99) ;  /* 0x0000006400909947 */ /* 0x00cfee0003800000 */
.L_x_281:
[C---:B------:R-:W-:Y:S01]  /*4e70*/  LEA R4, R11.reuse, UR6, 0x4 ;  /* 0x000000060b047c11 */ /* 0x040fe2000f8e20ff */
[----:B--2---:R-:W-:Y:S01]  /*4e80*/  VIADD R2, R2, 0x380 ;  /* 0x0000038002027836 */ /* 0x004fe20000000000 */
[----:B------:R-:W-:Y:S01]  /*4e90*/  SEL R8, R8, RZ, P0 ;  /* 0x000000ff08087207 */ /* 0x000fe20000000000 */
[----:B------:R-:W-:-:S03]  /*4ea0*/  VIADD R11, R11, 0x1 ;  /* 0x000000010b0b7836 */ /* 0x000fc60000000000 */
[----:B------:R-:W2:Y:S01]  /*4eb0*/  LDS.128 R4, [R4+0x400] ;  /* 0x0004000004047984 */ /* 0x000ea20000000c00 */
[----:B------:R-:W-:Y:S02]  /*4ec0*/  PRMT R2, RZ, 0x654, R2 ;  /* 0x00000654ff027816 */ /* 0x000fe40000000002 */
[C---:B------:R-:W-:Y:S01]  /*4ed0*/  ISETP.NE.AND P1, PT, R11.reuse, 0x2, PT ;  /* 0x000000020b00780c */ /* 0x040fe20003f25270 */
[----:B------:R-:W-:Y:S01]  /*4ee0*/  @!PT LDS RZ, [RZ] ;  /* 0x00000000fffff984 */ /* 0x000fe20000000800 */
[----:B------:R-:W-:Y:S01]  /*4ef0*/  @!PT LDS RZ, [RZ] ;  /* 0x00000000fffff984 */ /* 0x000fe20000000800 */
[----:B------:R-:W-:Y:S01]  /*4f00*/  @!PT LDS RZ, [RZ] ;  /* 0x00000000fffff984 */ /* 0x000fe20000000800 */
[----:B------:R-:W-:Y:S01]  /*4f10*/  @!PT LDS RZ, [RZ] ;  /* 0x00000000fffff984 */ /* 0x000fe20000000800 */
[----:B------:R3:W-:Y:S06]  /*4f20*/  MEMBAR.ALL.CTA ;  /* 0x0000000000007992 */ /* 0x0007ec0000008000 */
[----:B---3--:R-:W3:Y:S01]  /*4f30*/  FENCE.VIEW.ASYNC.S ;  /* 0x00000000000073c6 */ /* 0x008ee20000000000 */
[----:B------:R-:W-:Y:S01]  /*4f40*/  SEL R11, R11, RZ, P1 ;  /* 0x000000ff0b0b7207 */ /* 0x000fe20000800000 */
[----:B---3--:R3:W-:Y:S01]  /*4f50*/  SYNCS.ARRIVE.TRANS64.RED.A1T0 RZ, [R2+URZ], RZ ;  /* 0x000000ff02ff79a7 */ /* 0x0087e200081004ff */
[----:B--2---:R-:W-:-:S02]  /*4f60*/  LOP3.LUT P3, RZ, R6, 0x1, RZ, 0xc0, !PT ;  /* 0x0000000106ff7812 */ /* 0x004fc4000786c0ff */
[----:B------:R-:W-:-:S04]  /*4f70*/  SEL R5, RZ, 0x1, P1 ;  /* 0x00000001ff057807 */ /* 0x000fc80000800000 */
[----:B------:R-:W-:Y:S02]  /*4f80*/  LOP3.LUT R10, R10, R5, RZ, 0x3c, !PT ;  /* 0x000000050a0a7212 */ /* 0x000fe400078e3cff */
[----:B---3--:R-:W-:-:S04]  /*4f90*/  SEL R2, RZ, 0x1, P0 ;  /* 0x00000001ff027807 */ /* 0x008fc80000000000 */
[----:B------:R-:W-:Y:S01]  /*4fa0*/  LOP3.LUT R9, R9, R2, RZ, 0x3c, !PT ;  /* 0x0000000209097212 */ /* 0x000fe200078e3cff */
[----:B------:R-:W-:Y:S06]  /*4fb0*/  @P3 BRA `(.L_x_100) ;  /* 0xfffffffc002c3947 */ /* 0x000fec000383ffff */
[----:B------:R-:W-:Y:S01]  /*4fc0*/  ULEA UR4, UR5, UR6, 0x3 ;  /* 0x0000000605047291 */ /* 0x000fe2000f8e18ff */
[----:B------:R-:W-:-:S08]  /*4fd0*/  SHF.L.U32 R3, R12, 0x1f, RZ ;  /* 0x0000001f0c037819 */ /* 0x000fd000000006ff */
[----:B------:R-:W2:Y:S02]  /*4fe0*/  SYNCS.PHASECHK.TRANS64 P0, [UR4+0x380], R3 ;  /* 0x00038003ff0075a7 */ /* 0x000ea40008001004 */
[----:B--2---:R-:W-:Y:S05]  /*4ff0*/  @P0 BRA `(.L_x_101) ;  /* 0x0000000000080947 */ /* 0x004fea0003800000 */
[----:B------:R-:W2:Y:S02]  /*5000*/  SYNCS.PHASECHK.TRANS64.TRYWAIT P0, [UR4+0x380], R3 ;  /* 0x00038003ff0075a7 */ /* 0x000ea40008001104 */
[----:B--2---:R-:W-:Y:S05]  /*5010*/  @!P0 BRA `(.L_x_102) ;  /* 0x0000006400388947 */ /* 0x004fea0003800000 */
.L_x_101:
[----:B------:R-:W-:-:S04]  /*5020*/  UIADD3 UR7, UPT, UPT, UR5, 0x1, URZ ;  /* 0x0000000105077890 */ /* 0x000fc8000fffe0ff */
[----:B------:R-:W-:-:S04]  /*5030*/  UISETP.NE.AND UP0, UPT, UR7, 0x2, UPT ;  /* 0x000000020700788c */ /* 0x000fc8000bf05270 */
[----:B------:R-:W-:Y:S02]  /*5040*/  USEL UR8, URZ, 0x1, UP0 ;  /* 0x00000001ff087887 */ /* 0x000fe40008000000 */
[----:B------:R-:W-:-:S04]  /*5050*/  USEL UR7, UR7, URZ, UP0 ;  /* 0x000000ff07077287 */ /* 0x000fc80008000000 */
[----:B------:R-:W-:Y:S01]  /*5060*/  ULEA UR7, UR7, UR6, 0x3 ;  /* 0x0000000607077291 */ /* 0x000fe2000f8e18ff */
[----:B--2---:R-:W-:-:S04]  /*5070*/  LOP3.LUT R3, R12, UR8, RZ, 0x3c, !PT ;  /* 0x000000080c037c12 */ /* 0x004fc8000f8e3cff */
[----:B------:R-:W-:-:S04]  /*5080*/  SHF.L.U32 R0, R3, 0x1f, RZ ;  /* 0x0000001f03007819 */ /* 0x000fc800000006ff */
[----:B------:R-:W2:Y:S02]  /*5090*/  SYNCS.PHASECHK.TRANS64 P0, [UR7+0x380], R0 ;  /* 0x00038000ff0075a7 */ /* 0x000ea40008001007 */
[----:B-12---:R-:W-:Y:S05]  /*50a0*/  @P0 EXIT ;  /* 0x000000000000094d */ /* 0x006fea0003800000 */
[----:B------:R-:W-:Y:S02]  /*50b0*/  SHF.L.U32 R3, R3, 0x1f, RZ ;  /* 0x0000001f03037819 */ /* 0x000fe400000006ff */
[----:B------:R-:W-:-:S07]  /*50c0*/  MOV R0, UR7 ;  /* 0x0000000700007c02 */ /* 0x000fce0008000f00 */
.L_x_103:
[----:B-1----:R1:W2:Y:S02]  /*50d0*/  SYNCS.PHASECHK.TRANS64.TRYWAIT P0, [R0+URZ+0x380], R3 ;  /* 0x00038003000075a7 */ /* 0x0022a400080011ff */
[----:B--2---:R-:W-:Y:S05]  /*50e0*/  @!P0 NANOSLEEP.SYNCS 0x989680 ;  /* 0x009896800000895d */ /* 0x004fea0003900000 */
[----:B------:R-:W2:Y:S02]  /*50f0*/  @!P0 SYNCS.PHASECHK.TRANS64 P0, [R0+URZ+0x380], R3 ;  /* 0x00038003000085a7 */ /* 0x000ea400080010ff */
[----:B--2---:R-:W-:Y:S05]  /*5100*/  @P0 EXIT ;  /* 0x000000000000094d */ /* 0x004fea0003800000 */
[----:B------:R-:W-:Y:S05]  /*5110*/  BRA `(.L_x_103) ;  /* 0xfffffffc00ec7947 */ /* 0x000fea000383ffff */
.L_x_96:
[----:B------:R-:W-:Y:S05]  /*5120*/  BRA.U UP5, `(.L_x_104) ;  /* 0x0000001105847547 */ /* 0x000fea000b800000 */
[----:B------:R-:W-:Y:S01]  /*5130*/  UMOV UR4, 0x40 ;  /* 0x0000004000047882 */ /* 0x000fe20000000000 */
[----:B------:R-:W-:Y:S01]  /*5140*/  NOP ;  /* 0x0000000000007918 */ /* 0x000fe20000000000 */
[----:B------:R-:W-:Y:S01]  /*5150*/  ULEA UR5, UR46, UR4, 0x18 ;  /* 0x000000042e057291 */ /* 0x000fe2000f8ec0ff */
[----:B------:R-:W-:Y:S02]  /*5160*/  UMOV UR6, 0x400 ;  /* 0x0000040000067882 */ /* 0x000fe40000000000 */
[----:B------:R-:W-:-:S06]  /*5170*/  ULEA UR6, UR46, UR6, 0x18 ;  /* 0x000000062e067291 */ /* 0x000fcc000f8ec0ff */
[----:B------:R-:W2:Y:S02]  /*5180*/  LDS.U8 R0, [UR5+0x1c] ;  /* 0x00001c05ff007984 */ /* 0x000ea40008000000 */
[----:B--2---:R-:W-:-:S13]  /*5190*/  ISETP.NE.AND P0, PT, R0, RZ, PT ;  /* 0x000000ff0000720c */ /* 0x004fda0003f05270 */
[----:B------:R-:W-:Y:S05]  /*51a0*/  @P0 BRA `(.L_x_105) ;  /* 0x0000000400080947 */ /* 0x000fea0003800000 */
[----:B------:R-:W-:Y:S02]  /*51b0*/  UISETP.NE.U32.AND UP1, UPT, UR27, 0x1, UPT ;  /* 0x000000011b00788c */ /* 0x000fe4000bf25070 */
[----:B------:R-:W-:-:S07]  /*51c0*/  UIADD3 UR7, UPT, UPT, UR5, 0x8, URZ ;  /* 0x0000000805077890 */ /* 0x000fce000fffe0ff */
[----:B------:R-:W-:Y:S05]  /*51d0*/  BRA.U !UP1, `(.L_x_106) ;  /* 0x00000001099c7547 */ /* 0x000fea000b800000 */
[----:B------:R-:W-:Y:S01]  /*51e0*/  ELECT P0, URZ, PT ;  /* 0x0000000000ff782f */ /* 0x000fe20003800000 */
[----:B------:R-:W-:-:S12]  /*51f0*/  BSSY B0, `(.L_x_106) ;  /* 0x0000025000007945 */ /* 0x000fd80003800000 */
[----:B------:R-:W-:Y:S05]  /*5200*/  @!P0 BRA `(.L_x_107) ;  /* 0x00000000008c8947 */ /* 0x000fea0003800000 */
[----:B------:R-:W-:-:S05]  /*5210*/  UMOV UR4, 0x10 ;  /* 0x0000001000047882 */ /* 0x000fca0000000000 */
[----:B------:R-:W-:Y:S04]  /*5220*/  DEPBAR.LE SB2, 0x36 ;  /* 0x0000ad800000791a */ /* 0x000fe80000000000 */
[----:B------:R-:W2:Y:S02]  /*5230*/  UTCATOMSWS.2CTA.FIND_AND_SET.ALIGN UP0, UR4, UR4 ;  /* 0x00000004000475e3 */ /* 0x000ea40008200800 */
[----:B--2---:R-:W-:Y:S01]  /*5240*/  MOV R11, UR4 ;  /* 0x00000004000b7c02 */ /* 0x004fe20008000f00 */
[----:B------:R-:W-:Y:S06]  /*5250*/  BRA.U UP0, `(.L_x_108) ;  /* 0x0000000100187547 */ /* 0x000fec000b800000 */
.L_x_109:
[----:B------:R-:W-:Y:S05]  /*5260*/  NANOSLEEP 0x64 ;  /* 0x000000640000795d */ /* 0x000fea0003800000 */
[----:B------:R-:W-:-:S05]  /*5270*/  UMOV UR4, 0x10 ;  /* 0x0000001000047882 */ /* 0x000fca0000000000 */
[----:B------:R-:W-:Y:S04]  /*5280*/  DEPBAR.LE SB2, 0x36 ;  /* 0x0000ad800000791a */ /* 0x000fe80000000000 */
[----:B------:R-:W2:Y:S02]  /*5290*/  UTCATOMSWS.2CTA.FIND_AND_SET.ALIGN UP0, UR4, UR4 ;  /* 0x00000004000475e3 */ /* 0x000ea40008200800 */
[----:B--2---:R-:W-:Y:S01]  /*52a0*/  MOV R11, UR4 ;  /* 0x00000004000b7c02 */ /* 0x004fe20008000f00 */
[----:B------:R-:W-:Y:S05]  /*52b0*/  BRA.U !UP0, `(.L_x_109) ;  /* 0xfffffffd08e87547 */ /* 0x000fea000b83ffff */
.L_x_108:
[----:B------:R-:W2:Y:S01]  /*52c0*/  LDS R7, [UR5+0x10] ;  /* 0x00001005ff077984 */ /* 0x000ea20008000800 */
[----:B------:R-:W-:Y:S01]  /*52d0*/  IMAD.U32 R5, RZ, RZ, UR6 ;  /* 0x00000006ff057e24 */ /* 0x000fe2000f8e00ff */
[----:B------:R-:W-:-:S03]  /*52e0*/  MOV R4, UR28 ;  /* 0x0000001c00047c02 */ /* 0x000fc60008000f00 */
[----:B------:R-:W-:Y:S01]  /*52f0*/  VIADD R5, R5, 0x420 ;  /* 0x0000042005057836 */ /* 0x000fe20000000000 */
[----:B--2---:R-:W-:-:S04]  /*5300*/  SHF.L.U32 R7, R7, 0x1f, RZ ;  /* 0x0000001f07077819 */ /* 0x004fc800000006ff */
[----:B------:R-:W2:Y:S02]  /*5310*/  SYNCS.PHASECHK.TRANS64.TRYWAIT P0, [UR5+0x8], R7 ;  /* 0x00000807ff0075a7 */ /* 0x000ea40008001105 */
[----:B--2---:R-:W-:Y:S05]  /*5320*/  @P0 BRA `(.L_x_110) ;  /* 0x0000000000080947 */ /* 0x004fea0003800000 */
[----:B------:R-:W2:Y:S02]  /*5330*/  SYNCS.PHASECHK.TRANS64.TRYWAIT P0, [UR5+0x8], R7 ;  /* 0x00000807ff0075a7 */ /* 0x000ea40008001105 */
[----:B--2---:R-:W-:Y:S05]  /*5340*/  @!P0 BRA `(.L_x_111) ;  /* 0x0000006000848947 */ /* 0x004fea0003800000 */
.L_x_110:
[----:B--2---:R-:W-:Y:S01]  /*5350*/  HFMA2 R0, -RZ, RZ, 0, 5.9604644775390625e-08 ;  /* 0x00000001ff007431 */ /* 0x004fe200000001ff */
[----:B------:R-:W-:Y:S01]  /*5360*/  UPRMT UR4, UR28, 0x654, UR7 ;  /* 0x000006541c047896 */ /* 0x000fe20008000007 */
[----:B------:R-:W-:Y:S01]  /*5370*/  IMAD.MOV.U32 R8, RZ, RZ, 0xffff ;  /* 0x0000ffffff087424 */ /* 0x000fe200078e00ff */
[----:B------:R-:W-:Y:S01]  /*5380*/  PRMT R4, R4, 0x654, R5 ;  /* 0x0000065404047816 */ /* 0x000fe20000000005 */
[----:B------:R-:W-:Y:S02]  /*5390*/  IMAD.MOV.U32 R6, RZ, RZ, 0x4 ;  /* 0x00000004ff067424 */ /* 0x000fe400078e00ff */
[----:B------:R-:W-:Y:S01]  /*53a0*/  IMAD.SHL.U32 R9, R11, 0x20, RZ ;  /* 0x000000200b097824 */ /* 0x000fe200078e00ff */
[----:B------:R-:W-:Y:S02]  /*53b0*/  MOV R5, UR4 ;  /* 0x0000000400057c02 */ /* 0x000fe40008000f00 */
[-C--:B------:R-:W-:Y:S01]  /*53c0*/  SHF.L.U32 R8, R8, R11.reuse, RZ ;  /* 0x0000000b08087219 */ /* 0x080fe200000006ff */
[----:B------:R2:W-:Y:S01]  /*53d0*/  SYNCS.ARRIVE.TRANS64.RED RZ, [UR4], R6 ;  /* 0x00000006ffff79a7 */ /* 0x0005e20008000404 */
[----:B------:R-:W-:Y:S01]  /*53e0*/  SHF.L.U32 R7, R0, R11, RZ ;  /* 0x0000000b00077219 */ /* 0x000fe200000006ff */
[----:B------:R2:W-:Y:S04]  /*53f0*/  STS [UR6+0x420], R9 ;  /* 0x00042009ff007988 */ /* 0x0005e80008000806 */
[----:B------:R2:W-:Y:S04]  /*5400*/  STAS [R4.64], R11 ;  /* 0x0000000b04007dbd */ /* 0x0005e8000c0008ff */
[----:B------:R2:W-:Y:S04]  /*5410*/  ATOMS.OR RZ, [UR5+0x14], R8 ;  /* 0x00001408ffff798c */ /* 0x0005e8000b000005 */
[----:B------:R2:W-:Y:S04]  /*5420*/  ATOMS.OR RZ, [UR5+0x18], R7 ;  /* 0x00001807ffff798c */ /* 0x0005e8000b000005 */
[----:B------:R2:W-:Y:S02]  /*5430*/  ATOMS.XOR RZ, [UR5+0x10], R0 ;  /* 0x00001000ffff798c */ /* 0x0005e4000b800005 */
.L_x_107:
[----:B-1----:R-:W-:Y:S05]  /*5440*/  BSYNC B0 ;  /* 0x0000000000007941 */ /* 0x002fea0003800000 */
.L_x_106:
[----:B------:R-:W-:Y:S05]  /*5450*/  BRA.U UP1, `(.L_x_112) ;  /* 0x00000001016c7547 */ /* 0x000fea000b800000 */
[----:B------:R-:W-:-:S03]  /*5460*/  UMOV UR4, 0xffffffff ;  /* 0xffffffff00047882 */ /* 0x000fc60000000000 */
[----:B------:R-:W-:Y:S05]  /*5470*/  BRA.DIV UR4, `(.L_x_113) ;  /* 0x0000006204507947 */ /* 0x000fea000b800000 */
[----:B------:R-:W-:-:S13]  /*5480*/  ELECT P6, URZ, PT ;  /* 0x0000000000ff782f */ /* 0x000fda00038c0000 */
.L_x_285:
[----:B------:R-:W-:Y:S05]  /*5490*/  @!P6 BRA `(.L_x_112) ;  /* 0x00000000005ce947 */ /* 0x000fea0003800000 */
[----:B--2---:R-:W2:Y:S02]  /*54a0*/  LDS R5, [UR5+0x10] ;  /* 0x00001005ff057984 */ /* 0x004ea40008000800 */
[----:B--2---:R-:W-:-:S04]  /*54b0*/  SHF.L.U32 R5, R5, 0x1f, RZ ;  /* 0x0000001f05057819 */ /* 0x004fc800000006ff */
[----:B------:R-:W2:Y:S02]  /*54c0*/  SYNCS.PHASECHK.TRANS64.TRYWAIT P0, [UR5+0x8], R5 ;  /* 0x00000805ff0075a7 */ /* 0x000ea40008001105 */
[----:B--2---:R-:W-:Y:S05]  /*54d0*/  @P0 BRA `(.L_x_114) ;  /* 0x0000000000080947 */ /* 0x004fea0003800000 */
[----:B------:R-:W2:Y:S02]  /*54e0*/  SYNCS.PHASECHK.TRANS64.TRYWAIT P0, [UR5+0x8], R5 ;  /* 0x00000805ff0075a7 */ /* 0x000ea40008001105 */
[----:B--2---:R-:W-:Y:S05]  /*54f0*/  @!P0 BRA `(.L_x_115) ;  /* 0x0000006000508947 */ /* 0x004fea0003800000 */
.L_x_114:
[----:B------:R-:W3:Y:S01]  /*5500*/  LDS R7, [UR6+0x420] ;  /* 0x00042006ff077984 */ /* 0x000ee20008000800 */
[----:B--2---:R-:W-:Y:S02]  /*5510*/  HFMA2 R0, -RZ, RZ, 0, 5.9604644775390625e-08 ;  /* 0x00000001ff007431 */ /* 0x004fe400000001ff */
[----:B------:R-:W-:Y:S01]  /*5520*/  IMAD.MOV.U32 R4, RZ, RZ, 0xffff ;  /* 0x0000ffffff047424 */ /* 0x000fe200078e00ff */
[----:B------:R-:W-:Y:S01]  /*5530*/  UPRMT UR4, UR28, 0x654, UR7 ;  /* 0x000006541c047896 */ /* 0x000fe20008000007 */
[----:B---3--:R-:W-:-:S03]  /*5540*/  IMAD.SHL.U32 R5, R7, 0x20, RZ ;  /* 0x0000002007057824 */ /* 0x008fc600078e00ff */
[-C--:B------:R-:W-:Y:S02]  /*5550*/  SHF.L.U32 R4, R4, R7.reuse, RZ ;  /* 0x0000000704047219 */ /* 0x080fe400000006ff */
[----:B------:R-:W-:Y:S01]  /*5560*/  SHF.L.U32 R7, R0, R7, RZ ;  /* 0x0000000700077219 */ /* 0x000fe200000006ff */
[----:B------:R3:W-:Y:S04]  /*5570*/  STS [UR6+0x420], R5 ;  /* 0x00042005ff007988 */ /* 0x0007e80008000806 */
[----:B------:R3:W-:Y:S04]  /*5580*/  ATOMS.OR RZ, [UR5+0x14], R4 ;  /* 0x00001404ffff798c */ /* 0x0007e8000b000005 */
[----:B------:R3:W-:Y:S01]  /*5590*/  ATOMS.OR RZ, [UR5+0x18], R7 ;  /* 0x00001807ffff798c */ /* 0x0007e2000b000005 */
[----:B------:R-:W-:Y:S03]  /*55a0*/  SYNCS.ARRIVE.TRANS64.RED.A1T0 RZ, [UR4], RZ ;  /* 0x000000ffffff79a7 */ /* 0x000fe60008100404 */
[----:B------:R3:W-:Y:S01]  /*55b0*/  ATOMS.XOR RZ, [UR5+0x10], R0 ;  /* 0x00001000ffff798c */ /* 0x0007e2000b800005 */
[----:B------:R-:W-:Y:S05]  /*55c0*/  BRA `(.L_x_112) ;  /* 0x0000000000107947 */ /* 0x000fea0003800000 */
.L_x_105:
[----:B------:R-:W-:Y:S02]  /*55d0*/  MOV R0, 0xffffffff ;  /* 0xffffffff00007802 */ /* 0x000fe40000000f00 */
[----:B------:R-:W-:-:S03]  /*55e0*/  MOV R4, 0x5610 ;  /* 0x0000561000047802 */ /* 0x000fc60000000f00 */
[----:B------:R2:W-:Y:S04]  /*55f0*/  STS [UR6+0x420], R0 ;  /* 0x00042000ff007988 */ /* 0x0005e80008000806 */
[----:B-12--5:R-:W-:Y:S05]  /*5600*/  CALL.REL.NOINC `($__internal_1_$__cuda_sm10x_tcgen05_guardrail_trap_phase_invalid_during_alloc) ;  /* 0x0000006400987944 */ /* 0x026fea0003c00000 */
.L_x_112:
[----:B------:R-:W-:Y:S05]  /*5610*/  WARPSYNC.ALL ;  /* 0x0000000000007948 */ /* 0x000fea0003800000 */
[----:B------:R-:W4:Y:S01]  /*5620*/  S2UR UR4, SR_CgaCtaId ;  /* 0x00000000000479c3 */ /* 0x000f220000008800 */
[----:B------:R-:W-:Y:S01]  /*5630*/  UMOV UR13, 0x400 ;  /* 0x00000400000d7882 */ /* 0x000fe20000000000 */
[----:B------:R-:W-:-:S06]  /*5640*/  NOP ;  /* 0x0000000000007918 */ /* 0x000fcc0000000000 */
[----:B------:R-:W-:Y:S06]  /*5650*/  BAR.ARV 0x6, 0xa0 ;  /* 0x0182800000007b1d */ /* 0x000fec0000002000 */
[----:B------:R-:W1:Y:S01]  /*5660*/  LDCU UR6, c[0x0][0x38c] ;  /* 0x00007180ff0677ac */ /* 0x000e620008000800 */
[----:B------:R-:W-:Y:S01]  /*5670*/  LOP3.LUT R3, R3, 0xffff, RZ, 0xc0, !PT ;  /* 0x0000ffff03037812 */ /* 0x000fe200078ec0ff */
[----:B--2---:R-:W-:Y:S01]  /*5680*/  IMAD.MOV.U32 R9, RZ, RZ, 0x1 ;  /* 0x00000001ff097424 */ /* 0x004fe200078e00ff */
[----:B------:R-:W-:Y:S01]  /*5690*/  LOP3.LUT R2, R2, 0xffff, RZ, 0xc0, !PT ;  /* 0x0000ffff02027812 */ /* 0x000fe200078ec0ff */
[----:B------:R-:W-:Y:S01]  /*56a0*/  IMAD.MOV.U32 R8, RZ, RZ, RZ ;  /* 0x000000ffff087224 */ /* 0x000fe200078e00ff */
[----:B------:R-:W-:Y:S01]  /*56b0*/  R2UR UR16, R3 ;  /* 0x00000000031072ca */ /* 0x000fe200000e0000 */
[----:B------:R-:W-:Y:S01]  /*56c0*/  UMOV UR20, URZ ;  /* 0x000000ff00147c82 */ /* 0x000fe20008000000 */
[----:B------:R-:W-:-:S02]  /*56d0*/  R2UR UR24, R2 ;  /* 0x00000000021872ca */ /* 0x000fc400000e0000 */
[----:B------:R-:W-:Y:S01]  /*56e0*/  CS2R R2, SRZ ;  /* 0x0000000000027805 */ /* 0x000fe2000001ff00 */
[----:B------:R-:W-:Y:S01]  /*56f0*/  UMOV UR10, URZ ;  /* 0x000000ff000a7c82 */ /* 0x000fe20008000000 */
[----:B----4-:R-:W-:Y:S02]  /*5700*/  ULEA UR13, UR4, UR13, 0x18 ;  /* 0x0000000d040d7291 */ /* 0x010fe4000f8ec0ff */
[----:B------:R-:W-:Y:S02]  /*5710*/  UISETP.NE.AND UP3, UPT, UR27, URZ, UPT ;  /* 0x000000ff1b00728c */ /* 0x000fe4000bf65270 */
[----:B------:R-:W-:Y:S02]  /*5720*/  UIADD3 UR5, UPT, UPT, UR13, 0x4600, URZ ;  /* 0x000046000d057890 */ /* 0x000fe4000fffe0ff */
[----:B------:R-:W-:Y:S02]  /*5730*/  UIADD3 UR4, UPT, UPT, UR13, 0x1e600, URZ ;  /* 0x0001e6000d047890 */ /* 0x000fe4000fffe0ff */
[----:B-1----:R-:W-:Y:S01]  /*5740*/  UIADD3 UR6, UPT, UPT, UR6, 0x1f, URZ ;  /* 0x0000001f06067890 */ /* 0x002fe2000fffe0ff */
[----:B---3--:R-:W1:Y:S01]  /*5750*/  LDS R0, [UR13+0x420] ;  /* 0x0004200dff007984 */ /* 0x008e620008000800 */
[----:B------:R-:W-:-:S02]  /*5760*/  USHF.R.U32.HI UR5, URZ, 0x4, UR5 ;  /* 0x00000004ff057899 */ /* 0x000fc40008011605 */
[----:B------:R-:W-:Y:S02]  /*5770*/  USHF.R.S32.HI UR21, URZ, 0x1f, UR6 ;  /* 0x0000001fff157899 */ /* 0x000fe40008011406 */
[----:B------:R-:W-:Y:S02]  /*5780*/  USHF.R.U32.HI UR4, URZ, 0x4, UR4 ;  /* 0x00000004ff047899 */ /* 0x000fe40008011604 */
[----:B------:R-:W-:Y:S02]  /*5790*/  ULEA.HI UR21, UR21, UR6, URZ, 0x5 ;  /* 0x0000000615157291 */ /* 0x000fe4000f8f28ff */
[----:B------:R-:W-:Y:S02]  /*57a0*/  ULOP3.LUT UR5, UR5, 0x3fff, URZ, 0xc0, !UPT ;  /* 0x00003fff05057892 */ /* 0x000fe4000f8ec0ff */
[----:B------:R-:W-:Y:S02]  /*57b0*/  USHF.R.S32.HI UR21, URZ, 0x5, UR21 ;  /* 0x00000005ff157899 */ /* 0x000fe40008011415 */
[----:B------:R-:W-:-:S02]  /*57c0*/  ULOP3.LUT UR18, UR4, 0x3fff, URZ, 0xc0, !UPT ;  /* 0x00003fff04127892 */ /* 0x000fc4000f8ec0ff */
[----:B------:R-:W-:Y:S02]  /*57d0*/  UISETP.LT.AND UP0, UPT, UR21, 0x1, UPT ;  /* 0x000000011500788c */ /* 0x000fe4000bf01270 */
[----:B------:R-:W-:Y:S02]  /*57e0*/  ULOP3.LUT UR17, UR5, 0x10000, URZ, 0xfc, !UPT ;  /* 0x0001000005117892 */ /* 0x000fe4000f8efcff */
[----:B------:R-:W-:Y:S02]  /*57f0*/  ULOP3.LUT UR18, UR18, 0x10000, URZ, 0xfc, !UPT ;  /* 0x0001000012127892 */ /* 0x000fe4000f8efcff */
[----:B------:R-:W-:Y:S01]  /*5800*/  USEL UR25, UR21, 0x1, !UP0 ;  /* 0x0000000115197887 */ /* 0x000fe2000c000000 */
[----:B------:R-:W-:Y:S01]  /*5810*/  UMOV UR11, URZ ;  /* 0x000000ff000b7c82 */ /* 0x000fe20008000000 */
[----:B------:R-:W-:Y:S01]  /*5820*/  UMOV UR22, 0x0 ;  /* 0x0000000000167882 */ /* 0x000fe20000000000 */
[----:B------:R-:W-:Y:S01]  /*5830*/  UMOV UR23, 0x8200490 ;  /* 0x0820049000177882 */ /* 0x000fe20000000000 */
[----:B-1----:R-:W-:-:S15]  /*5840*/  R2UR UR26, R0 ;  /* 0x00000000001a72ca */ /* 0x002fde00000e0000 */
.L_x_123:
[C---:B------:R-:W-:Y:S02]  /*5850*/  LEA R0, R8.reuse, UR13, 0x3 ;  /* 0x0000000d08007c11 */ /* 0x040fe4000f8e18ff */
[----:B------:R-:W-:Y:S02]  /*5860*/  SHF.L.U32 R5, R3, 0x1f, RZ ;  /* 0x0000001f03057819 */ /* 0x000fe400000006ff */
[----:B------:R-:W-:Y:S02]  /*5870*/  LEA R4, R8, UR13, 0x4 ;  /* 0x0000000d08047c11 */ /* 0x000fe4000f8e20ff */
[----:B------:R-:W1:Y:S02]  /*5880*/  SYNCS.PHASECHK.TRANS64.TRYWAIT P0, [R0+URZ+0x370], R5 ;  /* 0x00037005000075a7 */ /* 0x000e6400080011ff */
[----:B-1-3--:R-:W-:Y:S05]  /*5890*/  @!P0 BRA `(.L_x_116) ;  /* 0x0000005c00808947 */ /* 0x00afea0003800000 */
.L_x_286:
[----:B-1----:R-:W1:Y:S01]  /*58a0*/  LDS.128 R4, [R4+0x400] ;  /* 0x0004000004047984 */ /* 0x002e620000000c00 */
[----:B------:R-:W-:Y:S02]  /*58b0*/  VIADD R0, R0, 0x380 ;  /* 0x0000038000007836 */ /* 0x000fe40000000000 */
[----:B------:R-:W-:Y:S01]  /*58c0*/  VIADD R8, R8, 0x1 ;  /* 0x0000000108087836 */ /* 0x000fe20000000000 */
[----:B------:R-:W-:Y:S01]  /*58d0*/  @!PT LDS RZ, [RZ] ;  /* 0x00000000fffff984 */ /* 0x000fe20000000800 */
[----:B------:R-:W-:Y:S01]  /*58e0*/  @!PT LDS RZ, [RZ] ;  /* 0x00000000fffff984 */ /* 0x000fe20000000800 */
[----:B------:R-:W-:Y:S01]  /*58f0*/  @!PT LDS RZ, [RZ] ;  /* 0x00000000fffff984 */ /* 0x000fe20000000800 */
[----:B------:R-:W-:Y:S01]  /*5900*/  @!PT LDS RZ, [RZ] ;  /* 0x00000000fffff984 */ /* 0x000fe20000000800 */
[----:B------:R2:W-:Y:S06]  /*5910*/  MEMBAR.ALL.CTA ;  /* 0x0000000000007992 */ /* 0x0005ec0000008000 */
[----:B--2---:R-:W2:Y:S01]  /*5920*/  FENCE.VIEW.ASYNC.S ;  /* 0x00000000000073c6 */ /* 0x004ea20000000000 */
[----:B------:R-:W-:-:S04]  /*5930*/  PRMT R0, RZ, 0x654, R0 ;  /* 0x00000654ff007816 */ /* 0x000fc80000000000 */
[----:B--2---:R2:W-:Y:S01]  /*5940*/  SYNCS.ARRIVE.TRANS64.RED.A1T0 RZ, [R0+URZ], RZ ;  /* 0x000000ff00ff79a7 */ /* 0x0045e200081004ff */
[----:B-1----:R-:W-:Y:S01]  /*5950*/  LOP3.LUT P1, RZ, R6, 0x1, RZ, 0xc0, !PT ;  /* 0x0000000106ff7812 */ /* 0x002fe2000782c0ff */
[----:B--2---:R-:W-:-:S12]  /*5960*/  BRA.U UP3, `(.L_x_117) ;  /* 0x0000000103cc7547 */ /* 0x004fd8000b800000 */
[----:B------:R-:W1:Y:S01]  /*5970*/  LDCU UR4, c[0x0][0x38c] ;  /* 0x00007180ff0477ac */ /* 0x000e620008000800 */
[----:B------:R-:W-:Y:S02]  /*5980*/  PLOP3.LUT P2, PT, PT, PT, PT, 0x80, 0x8 ;  /* 0x000000000008781c */ /* 0x000fe40003f4f070 */
[----:B------:R-:W-:Y:S01]  /*5990*/  SHF.L.U32 R5, R9, 0x1f, RZ ;  /* 0x0000001f09057819 */ /* 0x000fe200000006ff */
[----:B------:R-:W-:Y:S02]  /*59a0*/  ULEA UR19, UR20, UR13, 0x3 ;  /* 0x0000000d14137291 */ /* 0x000fe4000f8e18ff */
[----:B-1----:R-:W-:-:S06]  /*59b0*/  UISETP.GE.AND UP0, UPT, UR4, 0x1, UPT ;  /* 0x000000010400788c */ /* 0x002fcc000bf06270 */
[----:B------:R-:W-:-:S05]  /*59c0*/  PLOP3.LUT P0, PT, PT, PT, UP0, 0x80, 0x8 ;  /* 0x000000000008781c */ /* 0x000fca0003f0f008 */
[----:B------:R-:W-:-:S08]  /*59d0*/  @UP0 ULEA UR4, UR10, UR13, 0x3 ;  /* 0x0000000d0a040291 */ /* 0x000fd0000f8e18ff */
[----:B------:R-:W-:-:S04]  /*59e0*/  @P0 SHF.L.U32 R0, R2, 0x1f, RZ ;  /* 0x0000001f02000819 */ /* 0x000fc800000006ff */
[----:B------:R1:W2:Y:S01]  /*59f0*/  @P0 SYNCS.PHASECHK.TRANS64.TRYWAIT P2, [UR4], R0 ;  /* 0x00000000ff0005a7 */ /* 0x0002a20008041104 */
[----:B------:R-:W3:Y:S02]  /*5a00*/  SYNCS.PHASECHK.TRANS64.TRYWAIT P0, [UR19+0x3b0], R5 ;  /* 0x0003b005ff0075a7 */ /* 0x000ee40008001113 */
[----:B-123--:R-:W-:Y:S05]  /*5a10*/  @!P0 BRA `(.L_x_118) ;  /* 0x0000005c00348947 */ /* 0x00efea0003800000 */
.L_x_288:
[----:B------:R-:W-:Y:S01]  /*5a20*/  UMOV UR14, UR11 ;  /* 0x0000000b000e7c82 */ /* 0x000fe20008000000 */
[----:B------:R-:W-:Y:S05]  /*5a30*/  BRA.U !UP0, `(.L_x_119) ;  /* 0x0000000108887547 */ /* 0x000fea000b800000 */
[----:B------:R-:W-:Y:S02]  /*5a40*/  UIADD3 UR14, UPT, UPT, UR25, UR11, URZ ;  /* 0x0000000b190e7290 */ /* 0x000fe4000fffe0ff */
[----:B------:R-:W-:Y:S02]  /*5a50*/  ULEA UR15, UR20, UR26, 0x6 ;  /* 0x0000001a140f7291 */ /* 0x000fe4000f8e30ff */
[----:B------:R-:W-:Y:S01]  /*5a60*/  UPLOP3.LUT UP2, UPT, UPT, UPT, UPT, 0x40, 0x4 ;  /* 0x000000000004789c */ /* 0x000fe20003f4e870 */
[----:B------:R-:W-:Y:S01]  /*5a70*/  UMOV UR12, UR21 ;  /* 0x00000015000c7c82 */ /* 0x000fe20008000000 */
[----:B------:R-:W-:-:S09]  /*5a80*/  UMOV UR5, UR10 ;  /* 0x0000000a00057c82 */ /* 0x000fd20008000000 */
.L_x_122:
[----:B--2---:R-:W-:Y:S01]  /*5a90*/  ULEA UR6, UR5, UR13, 0x3 ;  /* 0x0000000d05067291 */ /* 0x004fe2000f8e18ff */
[----:B---3--:R-:W-:Y:S11]  /*5aa0*/  @P2 BRA `(.L_x_120) ;  /* 0x00000000000c2947 */ /* 0x008ff60003800000 */
[----:B-1----:R-:W-:Y:S04]  /*5ab0*/  SHF.L.U32 R5, R2, 0x1f, RZ ;  /* 0x0000001f02057819 */ /* 0x002fe800000006ff */
[----:B------:R-:W1:Y:S02]  /*5ac0*/  SYNCS.PHASECHK.TRANS64.TRYWAIT P0, [UR6], R5 ;  /* 0x00000005ff0075a7 */ /* 0x000e640008001106 */
[----:B-1----:R-:W-:Y:S05]  /*5ad0*/  @!P0 BRA `(.L_x_121) ;  /* 0x0000005c001c8947 */ /* 0x002fea0003800000 */
.L_x_120:
[----:B------:R-:W-:Y:S01]  /*5ae0*/  UISETP.NE.AND UP0, UPT, UR12, 0x1, UPT ;  /* 0x000000010c00788c */ /* 0x000fe2000bf05270 */
[----:B------:R-:W-:Y:S01]  /*5af0*/  PLOP3.LUT P2, PT, PT, PT, PT, 0x80, 0x8 ;  /* 0x000000000008781c */ /* 0x000fe20003f4f070 */
[----:B------:R-:W-:Y:S02]  /*5b00*/  UIADD3 UR4, UPT, UPT, UR5, 0x1, URZ ;  /* 0x0000000105047890 */ /* 0x000fe4000fffe0ff */
[----:B------:R-:W-:Y:S02]  /*5b10*/  ULEA UR8, UR5, UR18, 0x7 ;  /* 0x0000001205087291 */ /* 0x000fe4000f8e38ff */
[----:B------:R-:W-:Y:S01]  /*5b20*/  UISETP.NE.AND UP1, UPT, UR4, 0x34, UPT ;  /* 0x000000340400788c */ /* 0x000fe2000bf25270 */
[----:B------:R-:W-:Y:S01]  /*5b30*/  PLOP3.LUT P0, PT, PT, PT, UP0, 0x80, 0x8 ;  /* 0x000000000008781c */ /* 0x000fe20003f0f008 */
[----:B------:R-:W-:Y:S02]  /*5b40*/  UIADD3 UR11, UPT, UPT, UR11, 0x1, URZ ;  /* 0x000000010b0b7890 */ /* 0x000fe4000fffe0ff */
[----:B------:R-:W-:Y:S02]  /*5b50*/  USEL UR7, URZ, 0x1, UP1 ;  /* 0x00000001ff077887 */ /* 0x000fe40008800000 */
[----:B------:R-:W-:Y:S01]  /*5b60*/  USEL UR10, UR4, URZ, UP1 ;  /* 0x000000ff040a7287 */ /* 0x000fe20008800000 */
[----:B------:R-:W-:Y:S01]  /*5b70*/  UMOV UR9, 0xc0004010 ;  /* 0xc000401000097882 */ /* 0x000fe20000000000 */
[----:B------:R-:W-:Y:S02]  /*5b80*/  UIADD3 UR12, UPT, UPT, UR12, -0x1, URZ ;  /* 0xffffffff0c0c7890 */ /* 0x000fe4000fffe0ff */
[----:B------:R-:W-:Y:S01]  /*5b90*/  LOP3.LUT R2, R2, UR7, RZ, 0x3c, !PT ;  /* 0x0000000702027c12 */ /* 0x000fe2000f8e3cff */
[----:B------:R-:W-:Y:S01]  /*5ba0*/  @UP0 ULEA UR4, UR10, UR13, 0x3 ;  /* 0x0000000d0a040291 */ /* 0x000fe2000f8e18ff */
[----:B------:R-:W-:Y:S02]  /*5bb0*/  UMOV UR7, 0xc0004010 ;  /* 0xc000401000077882 */ /* 0x000fe40000000000 */
[----:B-1----:R-:W-:Y:S01]  /*5bc0*/  @P0 SHF.L.U32 R0, R2, 0x1f, RZ ;  /* 0x0000001f02000819 */ /* 0x002fe200000006ff */
[----:B------:R-:W-:Y:S05]  /*5bd0*/  UISETP.NE.AND UP0, UPT, UR11, UR14, UPT ;  /* 0x0000000e0b00728c */ /* 0x000fea000bf05270 */
[----:B------:R2:W3:Y:S01]  /*5be0*/  @P0 SYNCS.PHASECHK.TRANS64.TRYWAIT P2, [UR4], R0 ;  /* 0x00000000ff0005a7 */ /* 0x0004e20008041104 */
[----:B------:R-:W-:Y:S02]  /*5bf0*/  UIADD3 UR4, UPT, UPT, UR6, 0x1a0, URZ ;  /* 0x000001a006047890 */ /* 0x000fe4000fffe0ff */
[----:B------:R-:W-:Y:S03]  /*5c00*/  ULEA UR6, UR5, UR17, 0x7 ;  /* 0x0000001105067291 */ /* 0x000fe6000f8e38ff */
[----:B------:R-:W-:Y:S06]  /*5c10*/  UMOV UR5, UR10 ;  /* 0x0000000a00057c82 */ /* 0x000fec0008000000 */
[----:B------:R2:W-:Y:S01]  /*5c20*/  UTCQMMA.2CTA gdesc[UR6], gdesc[UR8], tmem[UR15], tmem[UR22], idesc[UR23], UP2 ;  /* 0x00ff1608060075ea */ /* 0x0005e2000920030f */
[----:B------:R-:W-:Y:S01]  /*5c30*/  UPLOP3.LUT UP2, UPT, UPT, UPT, UPT, 0x80, 0x8 ;  /* 0x000000000008789c */ /* 0x000fe20003f4f070 */
[----:B------:R2:W-:Y:S01]  /*5c40*/  UTCBAR.2CTA.MULTICAST [UR4], URZ, UR16 ;  /* 0x000000ff040073e9 */ /* 0x0005e20008200810 */
[----:B------:R-:W-:Y:S09]  /*5c50*/  BRA.U UP0, `(.L_x_122) ;  /* 0xfffffffd008c7547 */ /* 0x000ff2000b83ffff */
.L_x_119:
[----:B--2---:R-:W-:Y:S01]  /*5c60*/  UIADD3 UR4, UPT, UPT, UR19, 0x390, URZ ;  /* 0x0000039013047890 */ /* 0x004fe2000fffe0ff */
[----:B------:R-:W-:-:S08]  /*5c70*/  UMOV UR11, UR14 ;  /* 0x0000000e000b7c82 */ /* 0x000fd00008000000 */
[----:B------:R2:W-:Y:S01]  /*5c80*/  UTCBAR.2CTA.MULTICAST [UR4], URZ, UR24 ;  /* 0x000000ff040073e9 */ /* 0x0005e20008200818 */
[----:B------:R-:W-:Y:S02]  /*5c90*/  NOP ;  /* 0x0000000000007918 */ /* 0x000fe40000000000 */
.L_x_117:
[----:B--2---:R-:W-:Y:S01]  /*5ca0*/  UIADD3 UR4, UPT, UPT, UR20, 0x1, URZ ;  /* 0x0000000114047890 */ /* 0x004fe2000fffe0ff */
[----:B------:R-:W-:-:S03]  /*5cb0*/  ISETP.NE.AND P0, PT, R8, 0x2, PT ;  /* 0x000000020800780c */ /* 0x000fc60003f05270 */
[----:B------:R-:W-:Y:S01]  /*5cc0*/  UISETP.NE.AND UP0, UPT, UR4, 0x4, UPT ;  /* 0x000000040400788c */ /* 0x000fe2000bf05270 */
[----:B-1----:R-:W-:Y:S02]  /*5cd0*/  SEL R0, RZ, 0x1, P0 ;  /* 0x00000001ff007807 */ /* 0x002fe40000000000 */
[----:B------:R-:W-:Y:S01]  /*5ce0*/  SEL R8, R8, RZ, P0 ;  /* 0x000000ff08087207 */ /* 0x000fe20000000000 */
[----:B------:R-:W-:Y:S01]  /*5cf0*/  USEL UR5, URZ, 0x1, UP0 ;  /* 0x00000001ff057887 */ /* 0x000fe20008000000 */
[----:B------:R-:W-:Y:S01]  /*5d00*/  LOP3.LUT R3, R3, R0, RZ, 0x3c, !PT ;  /* 0x0000000003037212 */ /* 0x000fe200078e3cff */
[----:B------:R-:W-:-:S04]  /*5d10*/  USEL UR20, UR4, URZ, UP0 ;  /* 0x000000ff04147287 */ /* 0x000fc80008000000 */
[----:B------:R-:W-:Y:S01]  /*5d20*/  LOP3.LUT R9, R9, UR5, RZ, 0x3c, !PT ;  /* 0x0000000509097c12 */ /* 0x000fe2000f8e3cff */
[----:B------:R-:W-:Y:S07]  /*5d30*/  @P1 BRA `(.L_x_123) ;  /* 0xfffffff800c41947 */ /* 0x000fee000383ffff */
[----:B------:R-:W1:Y:S01]  /*5d40*/  S2UR UR8, SR_CgaCtaId ;  /* 0x00000000000879c3 */ /* 0x000e620000008800 */
[----:B------:R-:W-:Y:S01]  /*5d50*/  ELECT P0, URZ, PT ;  /* 0x0000000000ff782f */ /* 0x000fe20003800000 */
[----:B------:R-:W-:Y:S01]  /*5d60*/  HFMA2 R0, -RZ, RZ, 0, 5.9604644775390625e-08 ;  /* 0x00000001ff007431 */ /* 0x000fe200000001ff */
[----:B------:R-:W-:-:S05]  /*5d70*/  UMOV UR4, 0x40 ;  /* 0x0000004000047882 */ /* 0x000fca0000000000 */
[----:B------:R-:W-:Y:S01]  /*5d80*/  UVIRTCOUNT.DEALLOC.SMPOOL 0x80 ;  /* 0x000000800000784c */ /* 0x000fe20000000000 */
[----:B------:R-:W-:Y:S02]  /*5d90*/  UISETP.NE.AND UP1, UPT, UR27, URZ, UPT ;  /* 0x000000ff1b00728c */ /* 0x000fe4000bf25270 */
[----:B-1----:R-:W-:-:S09]  /*5da0*/  ULEA UR8, UR8, UR4, 0x18 ;  /* 0x0000000408087291 */ /* 0x002fd2000f8ec0ff */
[----:B------:R1:W-:Y:S01]  /*5db0*/  @P0 STS.U8 [UR8+0x1c], R0 ;  /* 0x00001c00ff000988 */ /* 0x0003e20008000008 */
[----:B------:R-:W-:Y:S05]  /*5dc0*/  BRA.U UP1, `(.L_x_124) ;  /* 0x0000000101a07547 */ /* 0x000fea000b800000 */
[----:B------:R-:W-:Y:S01]  /*5dd0*/  UIADD3 UR7, UPT, UPT, UR13, 0x3b0, URZ ;  /* 0x000003b00d077890 */ /* 0x000fe2000fffe0ff */
[----:B------:R-:W-:-:S03]  /*5de0*/  SHF.L.U32 R3, R9, 0x1f, RZ ;  /* 0x0000001f09037819 */ /* 0x000fc600000006ff */
[----:B------:R-:W-:-:S09]  /*5df0*/  ULEA UR4, UR20, UR7, 0x3 ;  /* 0x0000000714047291 */ /* 0x000fd2000f8e18ff */
[----:B------:R-:W2:Y:S02]  /*5e00*/  SYNCS.PHASECHK.TRANS64.TRYWAIT P0, [UR4], R3 ;  /* 0x00000003ff0075a7 */ /* 0x000ea40008001104 */
[----:B--2---:R-:W-:Y:S05]  /*5e10*/  @!P0 BRA `(.L_x_125) ;  /* 0x0000005800648947 */ /* 0x004fea0003800000 */
.L_x_291:
        /* <DEDUP_REMOVED lines=9> */
.L_x_293:
        /* <DEDUP_REMOVED lines=9> */
.L_x_295:
[----:B------:R-:W-:-:S04]  /*5f40*/  UIADD3 UR4, UPT, UPT, UR4, 0x1, URZ ;  /* 0x0000000104047890 */ /* 0x000fc8000fffe0ff */
[----:B------:R-:W-:-:S04]  /*5f50*/  UISETP.NE.AND UP0, UPT, UR4, 0x4, UPT ;  /* 0x000000040400788c */ /* 0x000fc8000bf05270 */
[----:B------:R-:W-:Y:S02]  /*5f60*/  USEL UR5, URZ, 0x1, UP0 ;  /* 0x00000001ff057887 */ /* 0x000fe40008000000 */
[----:B------:R-:W-:-:S04]  /*5f70*/  USEL UR4, UR4, URZ, UP0 ;  /* 0x000000ff04047287 */ /* 0x000fc80008000000 */
[----:B------:R-:W-:Y:S01]  /*5f80*/  ULEA UR4, UR4, UR7, 0x3 ;  /* 0x0000000704047291 */ /* 0x000fe2000f8e18ff */
[----:B-1----:R-:W-:-:S04]  /*5f90*/  LOP3.LUT R3, R2, UR5, RZ, 0x3c, !PT ;  /* 0x0000000502037c12 */ /* 0x002fc8000f8e3cff */
[----:B------:R-:W-:Y:S01]  /*5fa0*/  SHF.L.U32 R3, R3, 0x1f, RZ ;  /* 0x0000001f03037819 */ /* 0x000fe200000006ff */
[----:B------:R-:W-:-:S04]  /*5fb0*/  IMAD.U32 R0, RZ, RZ, UR4 ;  /* 0x00000004ff007e24 */ /* 0x000fc8000f8e00ff */
[----:B------:R1:W2:Y:S03]  /*5fc0*/  SYNCS.PHASECHK.TRANS64.TRYWAIT P0, [R0+URZ], R3 ;  /* 0x00000003000075a7 */ /* 0x0002a600080011ff */
[----:B--2---:R-:W-:Y:S05]  /*5fd0*/  @!P0 NANOSLEEP.SYNCS 0x989680 ;  /* 0x009896800000895d */ /* 0x004fea0003900000 */
[----:B------:R-:W2:Y:S02]  /*5fe0*/  @!P0 SYNCS.PHASECHK.TRANS64 P0, [R0+URZ], R3 ;  /* 0x00000003000085a7 */ /* 0x000ea400080010ff */
[----:B--2---:R-:W-:Y:S05]  /*5ff0*/  @P0 BRA `(.L_x_128) ;  /* 0x0000000000200947 */ /* 0x004fea0003800000 */
.L_x_129:
[----:B--2---:R2:W4:Y:S02]  /*6000*/  SYNCS.PHASECHK.TRANS64.TRYWAIT P0, [R0+URZ], R3 ;  /* 0x00000003000075a7 */ /* 0x00452400080011ff */
[----:B----4-:R-:W-:Y:S05]  /*6010*/  @!P0 NANOSLEEP.SYNCS 0x989680 ;  /* 0x009896800000895d */ /* 0x010fea0003900000 */
[----:B------:R-:W4:Y:S02]  /*6020*/  @!P0 SYNCS.PHASECHK.TRANS64 P0, [R0+URZ], R3 ;  /* 0x00000003000085a7 */ /* 0x000f2400080010ff */
[----:B----4-:R-:W-:Y:S05]  /*6030*/  @!P0 BRA `(.L_x_129) ;  /* 0xfffffffc00f08947 */ /* 0x010fea000383ffff */
[----:B------:R-:W-:Y:S05]  /*6040*/  BRA `(.L_x_128) ;  /* 0x00000000000c7947 */ /* 0x000fea0003800000 */
.L_x_124:
[----:B------:R-:W-:-:S04]  /*6050*/  UIADD3 UR4, UPT, UPT, UR13, 0x3f0, URZ ;  /* 0x000003f00d047890 */ /* 0x000fc8000fffe0ff */
[----:B------:R-:W-:-:S09]  /*6060*/  UPRMT UR4, UR28, 0x654, UR4 ;  /* 0x000006541c047896 */ /* 0x000fd20008000004 */
[----:B------:R-:W-:Y:S03]  /*6070*/  SYNCS.ARRIVE.TRANS64.RED.A1T0 RZ, [UR4], RZ ;  /* 0x000000ffffff79a7 */ /* 0x000fe60008100404 */
.L_x_128:
[----:B-12---:R-:W-:Y:S01]  /*6080*/  SHF.L.U32 R3, RZ, 0x1f, RZ ;  /* 0x0000001fff037819 */ /* 0x006fe200000006ff */
[----:B------:R-:W-:Y:S01]  /*6090*/  UIADD3 UR4, UPT, UPT, UR13, 0x3f0, URZ ;  /* 0x000003f00d047890 */ /* 0x000fe2000fffe0ff */
[----:B------:R-:W-:Y:S02]  /*60a0*/  PLOP3.LUT P0, PT, PT, PT, UP1, 0x80, 0x8 ;  /* 0x000000000008781c */ /* 0x000fe40003f0f018 */
[----:B------:R-:W1:Y:S02]  /*60b0*/  SYNCS.PHASECHK.TRANS64.TRYWAIT P1, [UR13+0x3f0], R3 ;  /* 0x0003f003ff0075a7 */ /* 0x000e64000802110d */
[----:B-1----:R-:W-:Y:S09]  /*60c0*/  @!P1 BRA `(.L_x_130) ;  /* 0x0000005800009947 */ /* 0x002ff20003800000 */
.L_x_297:
[----:B------:R-:W-:Y:S01]  /*60d0*/  @!UP1 UPRMT UR4, UR28, 0x654, UR4 ;  /* 0x000006541c049896 */ /* 0x000fe20008000004 */
[----:B------:R-:W-:Y:S01]  /*60e0*/  UMOV UR5, 0xffff ;  /* 0x0000ffff00057882 */ /* 0x000fe20000000000 */
[----:B------:R-:W-:-:S07]  /*60f0*/  UMOV UR6, 0x1 ;  /* 0x0000000100067882 */ /* 0x000fce0000000000 */
[----:B------:R-:W-:Y:S01]  /*6100*/  @!P0 SYNCS.ARRIVE.TRANS64.RED.A1T0 RZ, [UR4], RZ ;  /* 0x000000ffffff89a7 */ /* 0x000fe20008100404 */
[----:B------:R-:W-:Y:S01]  /*6110*/  NOP ;  /* 0x0000000000007918 */ /* 0x000fe20000000000 */
[----:B-1----:R-:W1:Y:S01]  /*6120*/  LDS R0, [UR8+0x14] ;  /* 0x00001408ff007984 */ /* 0x002e620008000800 */
[----:B------:R-:W-:-:S04]  /*6130*/  ULOP3.LUT UR4, UR26, 0xffff, URZ, 0xc0, !UPT ;  /* 0x0000ffff1a047892 */ /* 0x000fc8000f8ec0ff */
[----:B------:R-:W-:-:S04]  /*6140*/  USHF.R.U32.HI UR4, URZ, 0x5, UR4 ;  /* 0x00000005ff047899 */ /* 0x000fc80008011604 */
[----:B------:R-:W-:Y:S02]  /*6150*/  USHF.L.U32 UR5, UR5, UR4, URZ ;  /* 0x0000000405057299 */ /* 0x000fe400080006ff */
[----:B------:R-:W-:-:S04]  /*6160*/  USHF.L.U32 UR4, UR6, UR4, URZ ;  /* 0x0000000406047299 */ /* 0x000fc800080006ff */
[----:B-1----:R-:W-:-:S04]  /*6170*/  LOP3.LUT R0, R0, UR5, RZ, 0xc0, !PT ;  /* 0x0000000500007c12 */ /* 0x002fc8000f8ec0ff */
[----:B------:R-:W-:-:S13]  /*6180*/  ISETP.NE.AND P0, PT, R0, UR5, PT ;  /* 0x0000000500007c0c */ /* 0x000fda000bf05270 */
[----:B------:R-:W-:Y:S05]  /*6190*/  @P0 BRA `(.L_x_131) ;  /* 0x0000000000580947 */ /* 0x000fea0003800000 */
[----:B------:R-:W1:Y:S02]  /*61a0*/  LDS R0, [UR8+0x18] ;  /* 0x00001808ff007984 */ /* 0x000e640008000800 */
[----:B-1----:R-:W-:-:S04]  /*61b0*/  LOP3.LUT R0, R0, UR4, RZ, 0xc0, !PT ;  /* 0x0000000400007c12 */ /* 0x002fc8000f8ec0ff */
[----:B------:R-:W-:-:S13]  /*61c0*/  ISETP.NE.AND P0, PT, R0, UR4, PT ;  /* 0x0000000400007c0c */ /* 0x000fda000bf05270 */
[----:B------:R-:W-:Y:S05]  /*61d0*/  @P0 BRA `(.L_x_132) ;  /* 0x00000000003c0947 */ /* 0x000fea0003800000 */
[----:B------:R-:W1:Y:S01]  /*61e0*/  S2R R2, SR_LANEID ;  /* 0x0000000000027919 */ /* 0x000e620000000000 */
[----:B------:R-:W-:Y:S01]  /*61f0*/  ULOP3.LUT UR5, URZ, UR5, URZ, 0x33, !UPT ;  /* 0x00000005ff057292 */ /* 0x000fe2000f8e33ff */
[----:B------:R-:W-:Y:S01]  /*6200*/  LOP3.LUT R4, RZ, UR4, RZ, 0x33, !PT ;  /* 0x00000004ff047c12 */ /* 0x000fe2000f8e33ff */
[----:B------:R-:W-:Y:S02]  /*6210*/  VOTEU.ANY UR4, UPT, PT ;  /* 0x0000000000047886 */ /* 0x000fe400038e0100 */
[----:B------:R-:W-:Y:S01]  /*6220*/  UFLO.U32 UR4, UR4 ;  /* 0x00000004000472bd */ /* 0x000fe200080e0000 */
[----:B------:R-:W2:Y:S01]  /*6230*/  REDUX UR6, R4 ;  /* 0x00000000040673c4 */ /* 0x000ea20000000000 */
[----:B------:R-:W-:-:S06]  /*6240*/  IMAD.U32 R0, RZ, RZ, UR5 ;  /* 0x00000005ff007e24 */ /* 0x000fcc000f8e00ff */
[----:B------:R4:W-:Y:S01]  /*6250*/  UTCATOMSWS.AND URZ, UR5 ;  /* 0x0000000500ff79e3 */ /* 0x0009e20008000000 */
[----:B------:R-:W3:Y:S01]  /*6260*/  REDUX UR7, R0 ;  /* 0x00000000000773c4 */ /* 0x000ee20000000000 */
[----:B-1----:R-:W-:Y:S01]  /*6270*/  ISETP.EQ.U32.AND P0, PT, R2, UR4, PT ;  /* 0x0000000402007c0c */ /* 0x002fe2000bf02070 */
[----:B--2---:R-:W-:Y:S01]  /*6280*/  IMAD.U32 R2, RZ, RZ, UR6 ;  /* 0x00000006ff027e24 */ /* 0x004fe2000f8e00ff */
[----:B---3--:R-:W-:-:S11]  /*6290*/  MOV R3, UR7 ;  /* 0x0000000700037c02 */ /* 0x008fd60008000f00 */
[----:B------:R4:W-:Y:S04]  /*62a0*/  @P0 ATOMS.AND RZ, [UR8+0x14], R3 ;  /* 0x00001403ffff098c */ /* 0x0009e8000a800008 */
[----:B------:R4:W-:Y:S01]  /*62b0*/  @P0 ATOMS.AND RZ, [UR8+0x18], R2 ;  /* 0x00001802ffff098c */ /* 0x0009e2000a800008 */
[----:B------:R-:W-:Y:S05]  /*62c0*/  BRA `(.L_x_133) ;  /* 0x0000000000147947 */ /* 0x000fea0003800000 */
.L_x_132:
[----:B------:R-:W-:Y:S02]  /*62d0*/  MOV R2, 0x62f0 ;  /* 0x000062f000027802 */ /* 0x000fe40000000f00 */
[----:B---3-5:R-:W-:Y:S05]  /*62e0*/  CALL.REL.NOINC `($__internal_0_$__cuda_sm10x_tcgen05_guardrail_trap_col_being_dealloced_not_returned_by_alloc) ;  /* 0x0000005800547944 */ /* 0x028fea0003c00000 */
[----:B------:R-:W-:Y:S05]  /*62f0*/  BRA `(.L_x_133) ;  /* 0x0000000000087947 */ /* 0x000fea0003800000 */
.L_x_131:
[----:B------:R-:W-:Y:S02]  /*6300*/  MOV R2, 0x6320 ;  /* 0x0000632000027802 */ /* 0x000fe40000000f00 */
[----:B---3-5:R-:W-:Y:S05]  /*6310*/  CALL.REL.NOINC `($__internal_2_$__cuda_sm10x_tcgen05_guardrail_trap_unallocated_columns_being_dealloced) ;  /* 0x0000005800607944 */ /* 0x028fea0003c00000 */
.L_x_133:
[----:B------:R-:W-:Y:S01]  /*6320*/  NOP ;  /* 0x0000000000007918 */ /* 0x000fe20000000000 */
[----:B----4-:R-:W-:Y:S05]  /*6330*/  EXIT ;  /* 0x000000000000794d */ /* 0x010fea0003800000 */
.L_x_104:
[----:B------:R-:W-:-:S09]  /*6340*/  UISETP.NE.OR UP0, UPT, UR18, 0x3, !UP4 ;  /* 0x000000031200788c */ /* 0x000fd2000e705670 */
[----:B------:R-:W-:Y:S05]  /*6350*/  BRA.U UP0, `(.L_x_134) ;  /* 0x0000000d00dc7547 */ /* 0x000fea000b800000 */
[----:B------:R-:W2:Y:S01]  /*6360*/  LDCU.64 UR4, c[0x0][0x888] ;  /* 0x00011100ff0477ac */ /* 0x000ea20008000a00 */
[----:B------:R-:W3:Y:S01]  /*6370*/  LDC.64 R12, c[0x0][0x348] ;  /* 0x0000d200ff0c7b82 */ /* 0x000ee20000000a00 */
[----:B------:R-:W-:Y:S02]  /*6380*/  HFMA2 R9, -RZ, RZ, 0, 0 ;  /* 0x00000000ff097431 */ /* 0x000fe400000001ff */
[----:B------:R-:W-:Y:S01]  /*6390*/  IMAD.MOV.U32 R11, RZ, RZ, 0x1 ;  /* 0x00000001ff0b7424 */ /* 0x000fe200078e00ff */
[----:B------:R-:W4:Y:S01]  /*63a0*/  LDCU UR35, c[0x0][0x370] ;  /* 0x00006e00ff2377ac */ /* 0x000f220008000800 */
[----:B------:R-:W-:Y:S01]  /*63b0*/  IMAD.MOV.U32 R10, RZ, RZ, RZ ;  /* 0x000000ffff0a7224 */ /* 0x000fe200078e00ff */
[----:B------:R-:W-:Y:S01]  /*63c0*/  MOV R3, 0x1000 ;  /* 0x0000100000037802 */ /* 0x000fe20000000f00 */
[----:B------:R-:W4:Y:S01]  /*63d0*/  LDCU.128 UR48, c[0x0][0xb10] ;  /* 0x00016200ff3077ac */ /* 0x000f220008000c00 */
[----:B------:R-:W1:Y:S01]  /*63e0*/  LDCU UR34, c[0x0][0x374] ;  /* 0x00006e80ff2277ac */ /* 0x000e620008000800 */
[----:B------:R-:W1:Y:S01]  /*63f0*/  LDCU.64 UR32, c[0x0][0x890] ;  /* 0x00011200ff2077ac */ /* 0x000e620008000a00 */
[----:B------:R-:W1:Y:S01]  /*6400*/  LDCU UR15, c[0x0][0xb0c] ;  /* 0x00016180ff0f77ac */ /* 0x000e620008000800 */
[----:B--2---:R-:W-:Y:S01]  /*6410*/  UISETP.NE.U32.AND UP0, UPT, UR4, URZ, UPT ;  /* 0x000000ff0400728c */ /* 0x004fe2000bf05070 */
[----:B------:R-:W2:Y:S01]  /*6420*/  LDCU UR40, c[0x0][0xb20] ;  /* 0x00016400ff2877ac */ /* 0x000ea20008000800 */
[----:B------:R-:W2:Y:S01]  /*6430*/  LDCU UR4, c[0x0][0xb30] ;  /* 0x00016600ff0477ac */ /* 0x000ea20008000800 */
[----:B------:R-:W-:Y:S01]  /*6440*/  UMOV UR21, 0x400 ;  /* 0x0000040000157882 */ /* 0x000fe20000000000 */
[----:B----4-:R-:W-:-:S02]  /*6450*/  UIMAD.WIDE.U32 UR6, UR35, UR48, URZ ;  /* 0x00000030230672a5 */ /* 0x010fc4000f8e00ff */
[----:B-1----:R-:W-:Y:S02]  /*6460*/  UIMAD.WIDE.U32 UR8, UR34, UR51, URZ ;  /* 0x00000033220872a5 */ /* 0x002fe4000f8e00ff */
[----:B------:R-:W-:Y:S02]  /*6470*/  ULEA UR21, UR46, UR21, 0x18 ;  /* 0x000000152e157291 */ /* 0x000fe4000f8ec0ff */
[----:B------:R-:W-:Y:S02]  /*6480*/  UISETP.NE.U32.AND UP6, UPT, UR32, URZ, UPT ;  /* 0x000000ff2000728c */ /* 0x000fe4000bfc5070 */
[----:B------:R-:W-:Y:S02]  /*6490*/  UIADD3 UR37, UPT, UPT, UR21, 0x348, URZ ;  /* 0x0000034815257890 */ /* 0x000fe4000fffe0ff */
[----:B------:R-:W-:Y:S02]  /*64a0*/  UISETP.NE.AND.EX UP5, UPT, UR5, URZ, UPT, UP0 ;  /* 0x000000ff0500728c */ /* 0x000fe4000bfa5300 */
[----:B------:R-:W-:Y:S01]  /*64b0*/  UISETP.NE.AND UP0, UPT, UR42, 0x1, UPT ;  /* 0x000000012a00788c */ /* 0x000fe2000bf05270 */
[----:B------:R-:W-:Y:S01]  /*64c0*/  UMOV UR6, UR7 ;  /* 0x0000000700067c82 */ /* 0x000fe20008000000 */
[----:B------:R-:W-:Y:S01]  /*64d0*/  UMOV UR38, UR9 ;  /* 0x0000000900267c82 */ /* 0x000fe20008000000 */
[----:B------:R-:W-:-:S02]  /*64e0*/  UISETP.NE.AND UP0, UPT, UR15, 0x1, UPT ;  /* 0x000000010f00788c */ /* 0x000fc4000bf05270 */
[----:B------:R-:W-:Y:S02]  /*64f0*/  UPLOP3.LUT UP4, UPT, UPT, UPT, UPT, 0x40, 0x4 ;  /* 0x000000000004789c */ /* 0x000fe40003f8e870 */
[----:B------:R-:W-:Y:S01]  /*6500*/  UISETP.GE.AND UP2, UPT, UR42, 0x1, UPT ;  /* 0x000000012a00788c */ /* 0x000fe2000bf46270 */
[----:B------:R-:W1:Y:S01]  /*6510*/  LDCU.64 UR22, c[0x0][0xb28] ;  /* 0x00016500ff1677ac */ /* 0x000e620008000a00 */
[----:B------:R-:W-:Y:S02]  /*6520*/  UISETP.NE.AND.EX UP6, UPT, UR33, URZ, UPT, UP6 ;  /* 0x000000ff2100728c */ /* 0x000fe4000bfc5360 */
[----:B------:R-:W-:Y:S02]  /*6530*/  UIADD3 UR25, UPT, UPT, UR21, 0x340, URZ ;  /* 0x0000034015197890 */ /* 0x000fe4000fffe0ff */
[----:B------:R-:W-:Y:S02]  /*6540*/  UPRMT UR37, UR46, 0x654, UR37 ;  /* 0x000006542e257896 */ /* 0x000fe40008000025 */
[----:B------:R-:W-:-:S02]  /*6550*/  USHF.R.U32.HI UR39, URZ, UR49, UR6 ;  /* 0x00000031ff277299 */ /* 0x000fc40008011606 */
[----:B--2---:R-:W-:Y:S02]  /*6560*/  USHF.R.U32.HI UR38, URZ, UR40, UR38 ;  /* 0x00000028ff267299 */ /* 0x004fe40008011626 */
[----:B------:R-:W-:Y:S02]  /*6570*/  UISETP.NE.AND UP0, UPT, UR50, 0x1, UPT ;  /* 0x000000013200788c */ /* 0x000fe4000bf05270 */
[----:B---3--:R-:W-:-:S11]  /*6580*/  UISETP.NE.AND UP3, UPT, UR4, 0x1, UPT ;  /* 0x000000010400788c */ /* 0x008fd6000bf65270 */
.L_x_143:
[C---:B------:R-:W-:Y:S02]  /*6590*/  LEA R8, R10.reuse, UR21, 0x3 ;  /* 0x000000150a087c11 */ /* 0x040fe4000f8e18ff */
[----:B------:R-:W-:Y:S02]  /*65a0*/  SHF.L.U32 R5, R9, 0x1f, RZ ;  /* 0x0000001f09057819 */ /* 0x000fe400000006ff */
[----:B------:R-:W-:Y:S02]  /*65b0*/  LEA R6, R10, UR21, 0x4 ;  /* 0x000000150a067c11 */ /* 0x000fe4000f8e20ff */
[----:B--2---:R-:W2:Y:S02]  /*65c0*/  SYNCS.PHASECHK.TRANS64.TRYWAIT P0, [R8+URZ+0x370], R5 ;  /* 0x00037005080075a7 */ /* 0x004ea400080011ff */
[----:B--2---:R-:W-:Y:S05]  /*65d0*/  @!P0 BRA `(.L_x_135) ;  /* 0x0000005000d48947 */ /* 0x004fea0003800000 */
.L_x_298:
[----:B--2---:R-:W2:Y:S01]  /*65e0*/  LDS.128 R4, [R6+0x400] ;  /* 0x0004000006047984 */ /* 0x004ea20000000c00 */
[----:B------:R-:W-:Y:S01]  /*65f0*/  UISETP.GE.AND UP0, UPT, UR42, 0x1, UPT ;  /* 0x000000012a00788c */ /* 0x000fe2000bf06270 */
[----:B------:R-:W-:Y:S01]  /*6600*/  @!PT LDS RZ, [RZ] ;  /* 0x00000000fffff984 */ /* 0x000fe20000000800 */
[----:B------:R-:W-:Y:S01]  /*6610*/  @!PT LDS RZ, [RZ] ;  /* 0x00000000fffff984 */ /* 0x000fe20000000800 */
[----:B------:R-:W-:Y:S01]  /*6620*/  @!PT LDS RZ, [RZ] ;  /* 0x00000000fffff984 */ /* 0x000fe20000000800 */
[----:B------:R-:W-:Y:S01]  /*6630*/  @!PT LDS RZ, [RZ] ;  /* 0x00000000fffff984 */ /* 0x000fe20000000800 */
[----:B------:R3:W-:Y:S06]  /*6640*/  MEMBAR.ALL.CTA ;  /* 0x0000000000007992 */ /* 0x0007ec0000008000 */
[----:B---3--:R-:W3:Y:S01]  /*6650*/  FENCE.VIEW.ASYNC.S ;  /* 0x00000000000073c6 */ /* 0x008ee20000000000 */
[----:B--2---:R-:W-:Y:S11]  /*6660*/  LOP3.LUT P0, RZ, R6, 0x1, RZ, 0xc0, !PT ;  /* 0x0000000106ff7812 */ /* 0x004ff6000780c0ff */
[----:B------:R-:W-:Y:S02]  /*6670*/  @!UPT UIADD3 URZ, UPT, UPT, URZ, URZ, URZ ;  /* 0x000000fffffff290 */ /* 0x000fe4000fffe0ff */
[----:B---3--:R-:W-:Y:S01]  /*6680*/  VOTEU.ANY UP2, P0 ;  /* 0x0000000000ff7886 */ /* 0x008fe20000040100 */
[----:B------:R-:W-:Y:S11]  /*6690*/  PLOP3.LUT P0, PT, PT, PT, UP2, 0x80, 0x8 ;  /* 0x000000000008781c */ /* 0x000ff60003f0f028 */
[----:B------:R-:W-:Y:S02]  /*66a0*/  @!UPT UIADD3 URZ, UPT, UPT, URZ, URZ, URZ ;  /* 0x000000fffffff290 */ /* 0x000fe4000fffe0ff */
[----:B------:R-:W-:Y:S02]  /*66b0*/  @P0 SHF.R.U32.HI R0, RZ, 0x10, R5 ;  /* 0x00000010ff000819 */ /* 0x000fe40000011605 */
[----:B------:R-:W-:Y:S02]  /*66c0*/  @P0 MOV R2, R4 ;  /* 0x0000000400020202 */ /* 0x000fe40000000f00 */
[----:B------:R-:W-:Y:S01]  /*66d0*/  @P0 R2UR UR4, R0 ;  /* 0x00000000000402ca */ /* 0x000fe200000e0000 */
[----:B------:R-:W-:Y:S01]  /*66e0*/  VIADD R0, R8, 0x380 ;  /* 0x0000038008007836 */ /* 0x000fe20000000000 */
[----:B------:R-:W-:Y:S02]  /*66f0*/  @P0 LOP3.LUT R4, R5, 0xffff, RZ, 0xc0, !PT ;  /* 0x0000ffff05040812 */ /* 0x000fe400078ec0ff */
[----:B------:R-:W-:Y:S02]  /*6700*/  @P0 R2UR UR6, R2 ;  /* 0x00000000020602ca */ /* 0x000fe400000e0000 */
[----:B------:R-:W-:Y:S02]  /*6710*/  PRMT R0, RZ, 0x654, R0 ;  /* 0x00000654ff007816 */ /* 0x000fe40000000000 */
[----:B------:R-:W-:Y:S02]  /*6720*/  @P0 R2UR UR5, R4 ;  /* 0x00000000040502ca */ /* 0x000fe400000e0000 */
[----:B------:R2:W-:Y:S03]  /*6730*/  SYNCS.ARRIVE.TRANS64.RED.A1T0 RZ, [R0+URZ], RZ ;  /* 0x000000ff00ff79a7 */ /* 0x0005e600081004ff */
[----:B------:R-:W-:Y:S04]  /*6740*/  @UP2 UMOV UR29, UR4 ;  /* 0x00000004001d2c82 */ /* 0x000fe80008000000 */
[----:B------:R-:W-:Y:S04]  /*6750*/  @UP2 UMOV UR14, UR6 ;  /* 0x00000006000e2c82 */ /* 0x000fe80008000000 */
[----:B------:R-:W-:Y:S01]  /*6760*/  @UP2 UMOV UR13, UR5 ;  /* 0x00000005000d2c82 */ /* 0x000fe20008000000 */
[----:B------:R-:W-:Y:S05]  /*6770*/  BRA.U !UP0, `(.L_x_136) ;  /* 0x0000000108c07547 */ /* 0x000fea000b800000 */
[----:B------:R-:W-:Y:S02]  /*6780*/  UIMAD.WIDE.U32 UR8, UR13, UR51, URZ ;  /* 0x000000330d0872a5 */ /* 0x000fe4000f8e00ff */
[----:B------:R-:W-:Y:S02]  /*6790*/  UP2UR UR12, UPR, URZ, 0x4 ;  /* 0x00000004ff0c7883 */ /* 0x000fe40008000000 */
[----:B------:R-:W-:Y:S02]  /*67a0*/  UISETP.NE.AND UP2, UPT, UR50, 0x1, UPT ;  /* 0x000000013200788c */ /* 0x000fe4000bf45270 */
[----:B------:R-:W-:Y:S02]  /*67b0*/  UIMAD.WIDE.U32 UR10, UR14, UR48, URZ ;  /* 0x000000300e0a72a5 */ /* 0x000fe4000f8e00ff */
[----:B------:R-:W-:Y:S02]  /*67c0*/  USEL UR4, UR34, UR38, !UP2 ;  /* 0x0000002622047287 */ /* 0x000fe4000d000000 */
[----:B------:R-:W-:Y:S02]  /*67d0*/  UISETP.NE.AND UP0, UPT, UR15, 0x1, UPT ;  /* 0x000000010f00788c */ /* 0x000fe4000bf05270 */
[----:B------:R-:W-:Y:S02]  /*67e0*/  UP2UR UR20, UPR, URZ, 0x2 ;  /* 0x00000002ff147883 */ /* 0x000fe40008000000 */
[----:B------:R-:W-:Y:S02]  /*67f0*/  UISETP.NE.AND UP1, UPT, UR42, 0x1, UPT ;  /* 0x000000012a00788c */ /* 0x000fe4000bf25270 */
[----:B-1----:R-:W-:Y:S02]  /*6800*/  UIMAD.WIDE.U32 UR16, UR4, UR22, URZ ;  /* 0x00000016041072a5 */ /* 0x002fe4000f8e00ff */
[----:B------:R-:W-:Y:S01]  /*6810*/  USEL UR7, UR35, UR39, !UP0 ;  /* 0x0000002723077287 */ /* 0x000fe2000c000000 */
[----:B------:R-:W-:Y:S02]  /*6820*/  UMOV UR5, UR9 ;  /* 0x0000000900057c82 */ /* 0x000fe40008000000 */
[----:B------:R-:W-:Y:S02]  /*6830*/  USHF.R.U32.HI UR6, URZ, UR40, UR5 ;  /* 0x00000028ff067299 */ /* 0x000fe40008011605 */
[----:B------:R-:W-:Y:S02]  /*6840*/  UIMAD.WIDE.U32 UR18, UR7, UR22, URZ ;  /* 0x00000016071272a5 */ /* 0x000fe4000f8e00ff */
[----:B------:R-:W-:Y:S02]  /*6850*/  USEL UR6, UR13, UR6, !UP2 ;  /* 0x000000060d067287 */ /* 0x000fe4000d000000 */
[----:B------:R-:W-:Y:S01]  /*6860*/  UISETP.NE.AND UP2, UPT, UR12, URZ, UPT ;  /* 0x000000ff0c00728c */ /* 0x000fe2000bf45270 */
[----:B------:R-:W-:Y:S01]  /*6870*/  UMOV UR5, UR11 ;  /* 0x0000000b00057c82 */ /* 0x000fe20008000000 */
[----:B------:R-:W-:Y:S02]  /*6880*/  UIMAD.WIDE.U32 UR10, UR6, UR22, URZ ;  /* 0x00000016060a72a5 */ /* 0x000fe4000f8e00ff */
[----:B------:R-:W-:Y:S03]  /*6890*/  USHF.R.U32.HI UR8, URZ, UR49, UR5 ;  /* 0x00000031ff087299 */ /* 0x000fe60008011605 */
[----:B------:R-:W-:Y:S02]  /*68a0*/  UMOV UR5, UR17 ;  /* 0x0000001100057c82 */ /* 0x000fe40008000000 */
[----:B------:R-:W-:Y:S03]  /*68b0*/  @UP1 USHF.R.U32.HI UR4, URZ, UR23, UR5 ;  /* 0x00000017ff041299 */ /* 0x000fe60008011605 */
[----:B------:R-:W-:Y:S01]  /*68c0*/  UMOV UR5, UR19 ;  /* 0x0000001300057c82 */ /* 0x000fe20008000000 */
[----:B------:R-:W-:Y:S02]  /*68d0*/  UIMAD UR4, UR42, UR4, URZ ;  /* 0x000000042a0472a4 */ /* 0x000fe4000f8e02ff */
[----:B------:R-:W-:Y:S02]  /*68e0*/  @UP1 USHF.R.U32.HI UR7, URZ, UR23, UR5 ;  /* 0x00000017ff071299 */ /* 0x000fe40008011605 */
[----:B------:R-:W-:Y:S02]  /*68f0*/  USEL UR5, UR14, UR8, !UP0 ;  /* 0x000000080e057287 */ /* 0x000fe4000c000000 */
[----:B------:R-:W-:Y:S02]  /*6900*/  UIMAD UR8, UR42, UR7, URZ ;  /* 0x000000072a0872a4 */ /* 0x000fe4000f8e02ff */
[----:B------:R-:W-:Y:S03]  /*6910*/  UISETP.GE.AND UP0, UPT, UR6, UR4, UPT ;  /* 0x000000040600728c */ /* 0x000fe6000bf06270 */
[----:B------:R-:W-:Y:S01]  /*6920*/  UMOV UR4, UR11 ;  /* 0x0000000b00047c82 */ /* 0x000fe20008000000 */
[----:B------:R-:W-:Y:S02]  /*6930*/  UISETP.GE.OR UP0, UPT, UR5, UR8, UP0 ;  /* 0x000000080500728c */ /* 0x000fe40008706670 */
[----:B------:R-:W-:Y:S02]  /*6940*/  USHF.R.U32.HI UR4, URZ, UR23, UR4 ;  /* 0x00000017ff047299 */ /* 0x000fe40008011604 */
[----:B------:R-:W-:Y:S02]  /*6950*/  UIMAD.WIDE.U32 UR8, UR5, UR22, URZ ;  /* 0x00000016050872a5 */ /* 0x000fe4000f8e00ff */
[----:B------:R-:W-:Y:S04]  /*6960*/  USEL UR10, UR6, UR4, !UP1 ;  /* 0x00000004060a7287 */ /* 0x000fe8000c800000 */
[----:B------:R-:W-:Y:S01]  /*6970*/  UIADD3 UR11, UPT, UPT, -UR10, URZ, URZ ;  /* 0x000000ff0a0b7290 */ /* 0x000fe2000fffe1ff */
[----:B------:R-:W-:Y:S02]  /*6980*/  @!UP0 UMOV UR4, UR9 ;  /* 0x0000000900048c82 */ /* 0x000fe40008000000 */
[----:B------:R-:W-:Y:S02]  /*6990*/  @!UP0 USHF.R.U32.HI UR4, URZ, UR23, UR4 ;  /* 0x00000017ff048299 */ /* 0x000fe40008011604 */
[----:B------:R-:W-:Y:S02]  /*69a0*/  UIMAD UR8, UR42, UR11, UR6 ;  /* 0x0000000b2a0872a4 */ /* 0x000fe4000f8e0206 */
[----:B------:R-:W-:Y:S02]  /*69b0*/  @!UP0 USEL UR4, UR5, UR4, !UP1 ;  /* 0x0000000405048287 */ /* 0x000fe4000c800000 */
[----:B------:R-:W-:Y:S02]  /*69c0*/  UISETP.NE.AND UP1, UPT, UR20, URZ, UPT ;  /* 0x000000ff1400728c */ /* 0x000fe4000bf25270 */
[----:B------:R-:W-:Y:S02]  /*69d0*/  @!UP0 UIMAD UR8, UR7, UR8, UR4 ;  /* 0x00000008070882a4 */ /* 0x000fe4000f8e0204 */
[----:B------:R-:W-:Y:S02]  /*69e0*/  @!UP0 UIADD3 UR9, UPT, UPT, UR10, -UR4, URZ ;  /* 0x800000040a098290 */ /* 0x000fe4000fffe0ff */
[----:B------:R-:W-:Y:S02]  /*69f0*/  UIADD3 UR4, UPT, UPT, -UR5, URZ, URZ ;  /* 0x000000ff05047290 */ /* 0x000fe4000fffe1ff */
[----:B------:R-:W-:Y:S02]  /*6a00*/  UIADD3 UR7, UPT, UPT, -UR6, URZ, URZ ;  /* 0x000000ff06077290 */ /* 0x000fe4000fffe1ff */
[----:B------:R-:W-:Y:S02]  /*6a10*/  @!UP0 UIMAD UR6, UR9, UR42, UR5 ;  /* 0x0000002a090682a4 */ /* 0x000fe4000f8e0205 */
[----:B------:R-:W-:Y:S02]  /*6a20*/  UIMAD UR14, UR15, UR4, UR14 ;  /* 0x000000040f0e72a4 */ /* 0x000fe4000f8e020e */
[----:B------:R-:W-:Y:S01]  /*6a30*/  UIMAD UR4, UR50, UR7, UR13 ;  /* 0x00000007320472a4 */ /* 0x000fe2000f8e020d */
[----:B------:R-:W-:Y:S02]  /*6a40*/  @!UP0 UMOV UR5, UR8 ;  /* 0x0000000800058c82 */ /* 0x000fe40008000000 */
[----:B------:R-:W-:Y:S02]  /*6a50*/  UIMAD UR14, UR5, UR15, UR14 ;  /* 0x0000000f050e72a4 */ /* 0x000fe4000f8e020e */
[----:B------:R-:W-:Y:S11]  /*6a60*/  UIMAD UR13, UR6, UR50, UR4 ;  /* 0x00000032060d72a4 */ /* 0x000ff6000f8e0204 */
[----:B------:R-:W-:Y:S01]  /*6a70*/  @!UPT UIADD3 URZ, UPT, UPT, URZ, URZ, URZ ;  /* 0x000000fffffff290 */ /* 0x000fe2000fffe0ff */
.L_x_136:
[----:B------:R-:W3:Y:S01]  /*6a80*/  @!UP3 LDCU.128 UR8, c[0x0][0xb10] ;  /* 0x00016200ff08b7ac */ /* 0x000ee20008000c00 */
[----:B------:R-:W-:Y:S02]  /*6a90*/  ISETP.NE.U32.AND P0, PT, RZ, UR32, PT ;  /* 0x00000020ff007c0c */ /* 0x000fe4000bf05070 */
[----:B------:R-:W-:Y:S02]  /*6aa0*/  SHF.L.U32 R4, R11, 0x1f, RZ ;  /* 0x0000001f0b047819 */ /* 0x000fe400000006ff */
[----:B------:R-:W-:Y:S01]  /*6ab0*/  ISETP.NE.AND.EX P0, PT, RZ, UR33, PT, P0 ;  /* 0x00000021ff007c0c */ /* 0x000fe2000bf05300 */
[----:B------:R-:W4:Y:S01]  /*6ac0*/  @!UP3 LDCU UR5, c[0x0][0xb0c] ;  /* 0x00016180ff05b7ac */ /* 0x000f220008000800 */
[----:B------:R-:W-:Y:S02]  /*6ad0*/  USHF.L.U32 UR26, UR31, 0x7, URZ ;  /* 0x000000071f1a7899 */ /* 0x000fe400080006ff */
[----:B------:R-:W-:Y:S02]  /*6ae0*/  USHF.L.U32 UR27, UR30, 0x6, URZ ;  /* 0x000000061e1b7899 */ /* 0x000fe400080006ff */
[----:B---3--:R-:W-:Y:S07]  /*6af0*/  UIMAD.WIDE.U32 UR6, UR14, UR8, URZ ;  /* 0x000000080e0672a5 */ /* 0x008fee000f8e00ff */
[----:B------:R-:W-:Y:S01]  /*6b00*/  @!UP3 UMOV UR4, UR7 ;  /* 0x000000070004bc82 */ /* 0x000fe20008000000 */
[----:B----4-:R-:W-:Y:S02]  /*6b10*/  @!UP3 UISETP.NE.AND UP0, UPT, UR5, 0x1, UPT ;  /* 0x000000010500b88c */ /* 0x010fe4000bf05270 */
[----:B------:R-:W-:Y:S02]  /*6b20*/  @!UP3 USHF.R.U32.HI UR4, URZ, UR9, UR4 ;  /* 0x00000009ff04b299 */ /* 0x000fe40008011604 */
[----:B------:R-:W-:Y:S02]  /*6b30*/  UIMAD.WIDE.U32 UR6, UR13, UR11, URZ ;  /* 0x0000000b0d0672a5 */ /* 0x000fe4000f8e00ff */
[----:B------:R-:W-:Y:S02]  /*6b40*/  @!UP3 USEL UR8, UR14, UR4, !UP0 ;  /* 0x000000040e08b287 */ /* 0x000fe4000c000000 */
[----:B------:R-:W-:Y:S03]  /*6b50*/  @!UP3 UISETP.NE.AND UP0, UPT, UR10, 0x1, UPT ;  /* 0x000000010a00b88c */ /* 0x000fe6000bf05270 */
[----:B------:R-:W-:Y:S02]  /*6b60*/  @!UP3 UMOV UR6, UR7 ;  /* 0x000000070006bc82 */ /* 0x000fe40008000000 */
[----:B------:R-:W3:Y:S02]  /*6b70*/  @!UP3 LDCU UR4, c[0x0][0xb20] ;  /* 0x00016400ff04b7ac */ /* 0x000ee40008000800 */
[----:B---3--:R-:W-:Y:S04]  /*6b80*/  @!UP3 USHF.R.U32.HI UR6, URZ, UR4, UR6 ;  /* 0x00000004ff06b299 */ /* 0x008fe80008011606 */
[----:B------:R-:W-:Y:S04]  /*6b90*/  @!UP3 USEL UR6, UR13, UR6, !UP0 ;  /* 0x000000060d06b287 */ /* 0x000fe8000c000000 */
[----:B------:R-:W-:Y:S02]  /*6ba0*/  @!UP3 UIADD3 UR4, UPT, UPT, -UR8, UR6, URZ ;  /* 0x000000060804b290 */ /* 0x000fe4000fffe1ff */
[----:B------:R-:W-:Y:S02]  /*6bb0*/  @!UP3 UIADD3 UR6, UPT, UPT, UR8, -UR6, URZ ;  /* 0x800000060806b290 */ /* 0x000fe4000fffe0ff */
[----:B------:R-:W-:Y:S02]  /*6bc0*/  @!UP3 UIMAD UR14, UR4, UR5, UR14 ;  /* 0x00000005040eb2a4 */ /* 0x000fe4000f8e020e */
[----:B------:R-:W-:Y:S01]  /*6bd0*/  @!UP3 UIMAD UR13, UR6, UR10, UR13 ;  /* 0x0000000a060db2a4 */ /* 0x000fe2000f8e020d */
[----:B------:R-:W-:Y:S11]  /*6be0*/  BRA.U UP4, `(.L_x_137) ;  /* 0x0000000104107547 */ /* 0x000ff6000b800000 */
[----:B--2---:R-:W-:Y:S04]  /*6bf0*/  MOV R0, UR43 ;  /* 0x0000002b00007c02 */ /* 0x004fe80008000f00 */
[----:B------:R-:W-:Y:S04]  /*6c00*/  SHF.L.U32 R5, R0, 0x1f, RZ ;  /* 0x0000001f00057819 */ /* 0x000fe800000006ff */
[----:B------:R-:W2:Y:S02]  /*6c10*/  SYNCS.PHASECHK.TRANS64.TRYWAIT P1, [UR21+0x368], R5 ;  /* 0x00036805ff0075a7 */ /* 0x000ea40008021115 */
[----:B--2---:R-:W-:Y:S05]  /*6c20*/  @!P1 BRA `(.L_x_138) ;  /* 0x0000004c00549947 */ /* 0x004fea0003800000 */
.L_x_137:
[----:B------:R-:W-:Y:S05]  /*6c30*/  BRA.U !UP6, `(.L_x_139) ;  /* 0x000000010e387547 */ /* 0x000fea000b800000 */
[----:B------:R-:W-:Y:S01]  /*6c40*/  UPLOP3.LUT UP1, UPT, UPT, UPT, UP5, 0x80, 0x8 ;  /* 0x000000000008789c */ /* 0x000fe20003f2f050 */
[----:B--2---:R-:W-:Y:S01]  /*6c50*/  HFMA2 R0, -RZ, RZ, 0, 5.9604644775390625e-08 ;  /* 0x00000001ff007431 */ /* 0x004fe200000001ff */
[----:B------:R-:W2:Y:S01]  /*6c60*/  LDCU.64 UR8, c[0x0][0x358] ;  /* 0x00006b00ff0877ac */ /* 0x000ea20008000a00 */
[----:B------:R-:W-:Y:S03]  /*6c70*/  IMAD.MOV.U32 R86, RZ, RZ, 0x1 ;  /* 0x00000001ff567424 */ /* 0x000fe600078e00ff */
[----:B------:R-:W-:Y:S05]  /*6c80*/  PLOP3.LUT P1, PT, PT, PT, UP1, 0x80, 0x8 ;  /* 0x000000000008781c */ /* 0x000fea0003f2f018 */
[----:B------:R-:W3:Y:S01]  /*6c90*/  @UP1 LDCU.64 UR4, c[0x0][0x888] ;  /* 0x00011100ff0417ac */ /* 0x000ee20008000a00 */
[----:B------:R-:W-:Y:S07]  /*6ca0*/  @UP1 UIMAD UR6, UR36, UR32, URZ ;  /* 0x00000020240612a4 */ /* 0x000fee000f8e02ff */
[----:B------:R-:W-:Y:S01]  /*6cb0*/  @!P1 PRMT R86, R0, 0x7610, R86 ;  /* 0x0000761000569816 */ /* 0x000fe20000000056 */
[----:B---3--:R-:W-:Y:S06]  /*6cc0*/  @UP1 UIMAD.WIDE UR4, UR6, 0x4, UR4 ;  /* 0x00000004060418a5 */ /* 0x008fec000f8e0204 */
[----:B------:R-:W-:Y:S01]  /*6cd0*/  IMAD.U32 R6, RZ, RZ, UR4 ;  /* 0x00000004ff067e24 */ /* 0x000fe2000f8e00ff */
[----:B------:R-:W-:Y:S04]  /*6ce0*/  MOV R7, UR5 ;  /* 0x0000000500077c02 */ /* 0x000fe80008000f00 */
[----:B------:R-:W3:Y:S01]  /*6cf0*/  @!UP1 LDCU UR4, c[0x0][0x880] ;  /* 0x00011000ff0497ac */ /* 0x000ee20008000800 */
[----:B--2--5:R4:W5:Y:S02]  /*6d00*/  @P1 LDG.E R41, desc[UR8][R6.64] ;  /* 0x0000000806291981 */ /* 0x024964000c1e1900 */
[----:B---34-:R-:W-:Y:S07]  /*6d10*/  @!P1 IMAD.U32 R41, RZ, RZ, UR4 ;  /* 0x00000004ff299e24 */ /* 0x018fee000f8e00ff */
.L_x_139:
[----:B-----5:R-:W-:Y:S01]  /*6d20*/  @!P0 FSETP.EQ.AND P2, PT, R41, RZ, PT ;  /* 0x000000ff2900820b */ /* 0x020fe20003f42000 */
[----:B------:R-:W-:Y:S01]  /*6d30*/  @!UPT UIADD3 URZ, UPT, UPT, URZ, URZ, URZ ;  /* 0x000000fffffff290 */ /* 0x000fe2000fffe0ff */
[----:B------:R-:W-:Y:S11]  /*6d40*/  @!P0 BRA `(.L_x_140) ;  /* 0x0000000000148947 */ /* 0x000ff60003800000 */
[----:B------:R-:W-:Y:S02]  /*6d50*/  LOP3.LUT P0, RZ, R86, 0xff, RZ, 0xc0, !PT ;  /* 0x000000ff56ff7812 */ /* 0x000fe4000780c0ff */
[----:B------:R-:W-:Y:S04]  /*6d60*/  PLOP3.LUT P2, PT, PT, PT, UP1, 0x80, 0x8 ;  /* 0x000000000008781c */ /* 0x000fe80003f4f018 */
[----:B------:R-:W-:Y:S07]  /*6d70*/  PLOP3.LUT P2, PT, P2, PT, PT, 0x8, 0x80 ;  /* 0x000000000080781c */ /* 0x000fee000174e170 */
[----:B------:R-:W-:Y:S11]  /*6d80*/  @P0 FSETP.EQ.AND P2, PT, R41, RZ, PT ;  /* 0x000000ff2900020b */ /* 0x000ff60003f42000 */
[----:B------:R-:W-:Y:S02]  /*6d90*/  @!UPT UIADD3 URZ, UPT, UPT, URZ, URZ, URZ ;  /* 0x000000fffffff290 */ /* 0x000fe4000fffe0ff */
.L_x_140:
[----:B------:R-:W3:Y:S01]  /*6da0*/  SYNCS.PHASECHK.TRANS64.TRYWAIT P0, [UR21+0x350], R4 ;  /* 0x00035004ff0075a7 */ /* 0x000ee20008001115 */
[----:B------:R-:W-:Y:S04]  /*6db0*/  ELECT P1, URZ, PT ;  /* 0x0000000000ff782f */ /* 0x000fe80003820000 */
[----:B------:R-:W-:Y:S01]  /*6dc0*/  PLOP3.LUT P1, PT, P2, P1, PT, 0xf2, 0x2f ;  /* 0x00000000002f781c */ /* 0x000fe20001723e72 */
[----:B------:R-:W-:Y:S01]  /*6dd0*/  @!UPT UIADD3 URZ, UPT, UPT, URZ, URZ, URZ ;  /* 0x000000fffffff290 */ /* 0x000fe2000fffe0ff */
[----:B---3--:R-:W-:Y:S11]  /*6de0*/  @!P0 BRA `(.L_x_141) ;  /* 0x0000004800fc8947 */ /* 0x008ff60003800000 */
.L_x_301:
[----:B------:R-:W-:Y:S01]  /*6df0*/  @!P1 IADD3 R2, P0, PT, R12, 0x580, RZ ;  /* 0x000005800c029810 */ /* 0x000fe20007f1e0ff */
[----:B------:R-:W-:Y:S01]  /*6e00*/  VOTEU.ALL UP0, P1 ;  /* 0x0000000000ff7886 */ /* 0x000fe20000800000 */
[----:B------:R-:W-:Y:S01]  /*6e10*/  UMOV UR6, 0x0 ;  /* 0x0000000000067882 */ /* 0x000fe20000000000 */
[----:B------:R-:W-:Y:S01]  /*6e20*/  UMOV UR7, 0x10000000 ;  /* 0x1000000000077882 */ /* 0x000fe20000000000 */
[----:B------:R-:W-:Y:S01]  /*6e30*/  @!P1 R2UR UR5, R2 ;  /* 0x00000000020592ca */ /* 0x000fe200000e0000 */
[----:B--2---:R-:W-:Y:S01]  /*6e40*/  @!P1 IMAD.X R0, RZ, RZ, R13, P0 ;  /* 0x000000ffff009224 */ /* 0x004fe200000e060d */
[----:B------:R-:W-:Y:S01]  /*6e50*/  @!UP0 UIADD3 UR24, UPT, UPT, UR21, 0x500, URZ ;  /* 0x0000050015188890 */ /* 0x000fe2000fffe0ff */
[----:B------:R-:W-:Y:S01]  /*6e60*/  VIADD R10, R10, 0x1 ;  /* 0x000000010a0a7836 */ /* 0x000fe20000000000 */
[----:B------:R-:W-:Y:S02]  /*6e70*/  @!UP0 UIADD3 UR10, UPT, UPT, UR26, 0x40, URZ ;  /* 0x000000401a0a8890 */ /* 0x000fe4000fffe0ff */
[----:B------:R-:W-:Y:S01]  /*6e80*/  @!P1 R2UR UR4, R0 ;  /* 0x00000000000492ca */ /* 0x000fe200000e0000 */
[----:B------:R-:W-:Y:S01]  /*6e90*/  @!UP0 UIADD3 UR8, UPT, UPT, UR21, 0xd00, URZ ;  /* 0x00000d0015088890 */ /* 0x000fe2000fffe0ff */
[----:B------:R-:W-:Y:S01]  /*6ea0*/  @!P1 IMAD.MOV.U32 R0, RZ, RZ, 0x1000 ;  /* 0x00001000ff009424 */ /* 0x000fe200078e00ff */
[----:B------:R-:W-:Y:S01]  /*6eb0*/  VOTEU.ALL UP0, P1 ;  /* 0x0000000000ff7886 */ /* 0x000fe20000800000 */
[----:B------:R-:W-:Y:S01]  /*6ec0*/  UMOV UR28, UR36 ;  /* 0x00000024001c7c82 */ /* 0x000fe20008000000 */
[----:B------:R-:W-:Y:S01]  /*6ed0*/  UMOV UR9, UR25 ;  /* 0x0000001900097c82 */ /* 0x000fe20008000000 */
[----:B------:R-:W-:Y:S01]  /*6ee0*/  UMOV UR11, UR27 ;  /* 0x0000001b000b7c82 */ /* 0x000fe20008000000 */
[----:B------:R-:W-:Y:S01]  /*6ef0*/  IMAD.U32 R6, RZ, RZ, UR5 ;  /* 0x00000005ff067e24 */ /* 0x000fe2000f8e00ff */
[----:B------:R-:W-:Y:S05]  /*6f00*/  UMOV UR12, UR36 ;  /* 0x00000024000c7c82 */ /* 0x000fea0008000000 */
[----:B------:R-:W-:Y:S01]  /*6f10*/  IMAD.U32 R7, RZ, RZ, UR4 ;  /* 0x00000004ff077e24 */ /* 0x000fe2000f8e00ff */
[----:B------:R-:W-:Y:S04]  /*6f20*/  @!P1 R2UR UR4, R6 ;  /* 0x00000000060492ca */ /* 0x000fe800000e0000 */
[----:B------:R-:W-:Y:S11]  /*6f30*/  @!P1 R2UR UR5, R7 ;  /* 0x00000000070592ca */ /* 0x000ff600000e0000 */
[----:B------:R-:W-:Y:S02]  /*6f40*/  @!UPT UIADD3 URZ, UPT, UPT, URZ, URZ, URZ ;  /* 0x000000fffffff290 */ /* 0x000fe4000fffe0ff */
[----:B------:R-:W-:Y:S01]  /*6f50*/  @!UP0 UTMALDG.3D [UR24], [UR4], desc[UR6] ;  /* 0x00000618040085b4 */ /* 0x000fe20008011000 */
[----:B------:R-:W-:Y:S05]  /*6f60*/  VOTEU.ALL UP0, P1 ;  /* 0x0000000000ff7886 */ /* 0x000fea0000800000 */
[----:B------:R2:W-:Y:S01]  /*6f70*/  @!UP0 UTMALDG.3D [UR8], [UR4], desc[UR6] ;  /* 0x00000608040085b4 */ /* 0x0005e20008011000 */
[----:B------:R3:W-:Y:S01]  /*6f80*/  @!P1 SYNCS.ARRIVE.TRANS64.RED.A0TR RZ, [UR21+0x340], R0 ;  /* 0x00034000ffff99a7 */ /* 0x0007e20008300415 */
[----:B--2---:R-:W-:Y:S09]  /*6f90*/  UPRMT UR4, UR46, 0x654, UR25 ;  /* 0x000006542e047896 */ /* 0x004ff20008000019 */
[----:B------:R-:W-:Y:S01]  /*6fa0*/  SYNCS.ARRIVE.TRANS64.RED.A1T0 RZ, [UR4], RZ ;  /* 0x000000ffffff79a7 */ /* 0x000fe20008100404 */
[----:B------:R-:W2:Y:S02]  /*6fb0*/  SYNCS.PHASECHK.TRANS64.TRYWAIT P0, [UR21+0x358], R4 ;  /* 0x00035804ff0075a7 */ /* 0x000ea40008001115 */
[----:B--23--:R-:W-:Y:S05]  /*6fc0*/  @!P0 BRA `(.L_x_142) ;  /* 0x00000048009c8947 */ /* 0x00cfea0003800000 */
.L_x_303:
[----:B------:R-:W-:Y:S01]  /*6fd0*/  UIADD3 UR30, UPT, UPT, UR14, UR63, URZ ;  /* 0x0000003f0e1e7290 */ /* 0x000fe2000fffe0ff */
[----:B------:R-:W-:Y:S01]  /*6fe0*/  @!P1 IADD3 R2, P0, PT, R12, 0x580, RZ ;  /* 0x000005800c029810 */ /* 0x000fe20007f1e0ff */
[----:B------:R-:W-:Y:S01]  /*6ff0*/  UPLOP3.LUT UP4, UPT, UPT, UPT, UPT, 0x80, 0x8 ;  /* 0x000000000008789c */ /* 0x000fe20003f8f070 */
[----:B------:R-:W-:Y:S01]  /*7000*/  R2UR UR24, R88 ;  /* 0x00000000581872ca */ /* 0x000fe200000e0000 */
[----:B------:R-:W-:Y:S01]  /*7010*/  VOTEU.ALL UP0, P1 ;  /* 0x0000000000ff7886 */ /* 0x000fe20000800000 */
[----:B------:R-:W-:Y:S01]  /*7020*/  @!P1 R2UR UR5, R2 ;  /* 0x00000000020592ca */ /* 0x000fe200000e0000 */
[----:B------:R-:W-:Y:S01]  /*7030*/  @!P1 IMAD.X R0, RZ, RZ, R13, P0 ;  /* 0x000000ffff009224 */ /* 0x000fe200000e060d */
[----:B------:R-:W-:Y:S01]  /*7040*/  UMOV UR6, 0x0 ;  /* 0x0000000000067882 */ /* 0x000fe20000000000 */
[----:B------:R-:W-:Y:S01]  /*7050*/  UMOV UR7, 0x10000000 ;  /* 0x1000000000077882 */ /* 0x000fe20000000000 */
[----:B------:R-:W-:Y:S01]  /*7060*/  @!UP0 UIADD3 UR18, UPT, UPT, UR26, 0x20, URZ ;  /* 0x000000201a128890 */ /* 0x000fe2000fffe0ff */
[----:B------:R-:W-:Y:S01]  /*7070*/  ISETP.NE.AND P0, PT, R10, 0x2, PT ;  /* 0x000000020a00780c */ /* 0x000fe20003f05270 */
[----:B------:R-:W-:Y:S01]  /*7080*/  @!UP0 UIADD3 UR16, UPT, UPT, UR21, 0x1500, URZ ;  /* 0x0000150015108890 */ /* 0x000fe2000fffe0ff */
[----:B------:R-:W-:Y:S01]  /*7090*/  @!P1 R2UR UR4, R0 ;  /* 0x00000000000492ca */ /* 0x000fe200000e0000 */
[----:B------:R-:W-:Y:S01]  /*70a0*/  @!UP0 UIADD3 UR17, UPT, UPT, UR21, 0x348, URZ ;  /* 0x0000034815118890 */ /* 0x000fe2000fffe0ff */
[----:B------:R-:W-:Y:S01]  /*70b0*/  SEL R0, RZ, 0x1, P0 ;  /* 0x00000001ff007807 */ /* 0x000fe20000000000 */
[----:B------:R-:W-:Y:S01]  /*70c0*/  @!UP0 UIADD3 UR10, UPT, UPT, UR26, 0x60, URZ ;  /* 0x000000601a0a8890 */ /* 0x000fe2000fffe0ff */
[----:B------:R-:W-:Y:S01]  /*70d0*/  LOP3.LUT R11, R11, 0x1, RZ, 0x3c, !PT ;  /* 0x000000010b0b7812 */ /* 0x000fe200078e3cff */
[----:B------:R-:W-:Y:S01]  /*70e0*/  @!UP0 UIADD3 UR8, UPT, UPT, UR21, 0x1d00, URZ ;  /* 0x00001d0015088890 */ /* 0x000fe2000fffe0ff */
[----:B--2---:R-:W-:Y:S01]  /*70f0*/  IMAD.U32 R4, RZ, RZ, UR5 ;  /* 0x00000005ff047e24 */ /* 0x004fe2000f8e00ff */
[----:B------:R-:W-:Y:S01]  /*7100*/  VOTEU.ALL UP0, P1 ;  /* 0x0000000000ff7886 */ /* 0x000fe20000800000 */
[----:B------:R-:W-:Y:S01]  /*7110*/  UMOV UR19, UR27 ;  /* 0x0000001b00137c82 */ /* 0x000fe20008000000 */
[----:B------:R-:W-:Y:S01]  /*7120*/  UMOV UR20, UR36 ;  /* 0x0000002400147c82 */ /* 0x000fe20008000000 */
[----:B------:R-:W-:Y:S01]  /*7130*/  UMOV UR11, UR27 ;  /* 0x0000001b000b7c82 */ /* 0x000fe20008000000 */
[----:B------:R-:W-:Y:S01]  /*7140*/  UMOV UR12, UR36 ;  /* 0x00000024000c7c82 */ /* 0x000fe20008000000 */
[----:B------:R-:W-:Y:S01]  /*7150*/  UMOV UR9, UR17 ;  /* 0x0000001100097c82 */ /* 0x000fe20008000000 */
[----:B------:R-:W-:Y:S01]  /*7160*/  IMAD.U32 R5, RZ, RZ, UR4 ;  /* 0x00000004ff057e24 */ /* 0x000fe2000f8e00ff */
[----:B------:R-:W-:Y:S01]  /*7170*/  @!P1 R2UR UR4, R4 ;  /* 0x00000000040492ca */ /* 0x000fe200000e0000 */
[----:B------:R-:W-:Y:S01]  /*7180*/  UIADD3 UR31, UPT, UPT, UR13, UR24, URZ ;  /* 0x000000180d1f7290 */ /* 0x000fe2000fffe0ff */
[----:B------:R-:W-:Y:S01]  /*7190*/  LOP3.LUT R9, R9, R0, RZ, 0x3c, !PT ;  /* 0x0000000009097212 */ /* 0x000fe200078e3cff */
[----:B------:R-:W-:Y:S01]  /*71a0*/  UMOV UR36, UR29 ;  /* 0x0000001d00247c82 */ /* 0x000fe20008000000 */
[----:B------:R-:W-:Y:S02]  /*71b0*/  @!P1 R2UR UR5, R5 ;  /* 0x00000000050592ca */ /* 0x000fe400000e0000 */
[----:B------:R-:W-:Y:S11]  /*71c0*/  SEL R10, R10, RZ, P0 ;  /* 0x000000ff0a0a7207 */ /* 0x000ff60000000000 */
[----:B------:R2:W-:Y:S01]  /*71d0*/  @!UP0 UTMALDG.3D [UR16], [UR4], desc[UR6] ;  /* 0x00000610040085b4 */ /* 0x0005e20008011000 */
[----:B------:R-:W-:Y:S05]  /*71e0*/  VOTEU.ALL UP0, P1 ;  /* 0x0000000000ff7886 */ /* 0x000fea0000800000 */
[----:B------:R2:W-:Y:S01]  /*71f0*/  @!UP0 UTMALDG.3D [UR8], [UR4], desc[UR6] ;  /* 0x00000608040085b4 */ /* 0x0005e20008011000 */
[----:B------:R2:W-:Y:S01]  /*7200*/  @!P1 SYNCS.ARRIVE.TRANS64.RED.A0TR RZ, [UR21+0x348], R3 ;  /* 0x00034803ffff99a7 */ /* 0x0005e20008300415 */
[----:B------:R-:W-:Y:S01]  /*7210*/  SYNCS.ARRIVE.TRANS64.RED.A1T0 RZ, [UR37], RZ ;  /* 0x000000ffffff79a7 */ /* 0x000fe20008100425 */
[----:B------:R-:W-:Y:S05]  /*7220*/  BRA.U UP2, `(.L_x_143) ;  /* 0xfffffff102d87547 */ /* 0x000fea000b83ffff */
[----:B--2---:R-:W-:-:S04]  /*7230*/  SHF.L.U32 R3, R11, 0x1f, RZ ;  /* 0x0000001f0b037819 */ /* 0x004fc800000006ff */
[----:B------:R-:W2:Y:S02]  /*7240*/  SYNCS.PHASECHK.TRANS64.TRYWAIT P0, [UR21+0x350], R3 ;  /* 0x00035003ff0075a7 */ /* 0x000ea40008001115 */
[----:B--2---:R-:W-:Y:S05]  /*7250*/  @!P0 BRA `(.L_x_144) ;  /* 0x0000004800108947 */ /* 0x004fea0003800000 */
.L_x_305:
[----:B--2---:R-:W-:-:S07]  /*7260*/  MOV R0, UR21 ;  /* 0x0000001500007c02 */ /* 0x004fce0008000f00 */
.L_x_145:
[----:B--2---:R-:W-:-:S04]  /*7270*/  SHF.L.U32 R3, R11, 0x1f, RZ ;  /* 0x0000001f0b037819 */ /* 0x004fc800000006ff */
[----:B------:R2:W3:Y:S03]  /*7280*/  SYNCS.PHASECHK.TRANS64.TRYWAIT P0, [R0+URZ+0x358], R3 ;  /* 0x00035803000075a7 */ /* 0x0004e600080011ff */
[----:B---3--:R-:W-:Y:S05]  /*7290*/  @!P0 NANOSLEEP.SYNCS 0x989680 ;  /* 0x009896800000895d */ /* 0x008fea0003900000 */
[----:B------:R-:W3:Y:S02]  /*72a0*/  @!P0 SYNCS.PHASECHK.TRANS64 P0, [R0+URZ+0x358], R3 ;  /* 0x00035803000085a7 */ /* 0x000ee400080010ff */
[----:B-1-3--:R-:W-:Y:S05]  /*72b0*/  @P0 EXIT ;  /* 0x000000000000094d */ /* 0x00afea0003800000 */
[----:B------:R-:W-:Y:S05]  /*72c0*/  BRA `(.L_x_145) ;  /* 0xfffffffc00e87947 */ /* 0x000fea000383ffff */
.L_x_134:
[----:B------:R-:W-:-:S06]  /*72d0*/  UISETP.GE.AND UP0, UPT, UR18, 0x4, UPT ;  /* 0x000000041200788c */ /* 0x000fcc000bf06270 */
[----:B------:R-:W-:-:S13]  /*72e0*/  PLOP3.LUT P0, PT, PT, PT, UP0, 0x80, 0x8 ;  /* 0x000000000008781c */ /* 0x000fda0003f0f008 */
[----:B-1----:R-:W-:Y:S05]  /*72f0*/  @!P0 EXIT ;  /* 0x000000000000894d */ /* 0x002fea0003800000 */
[----:B------:R-:W-:Y:S01]  /*7300*/  BAR.SYNC.DEFER_BLOCKING 0x6, 0xa0 ;  /* 0x0182800000007b1d */ /* 0x000fe20000010000 */
[----:B------:R-:W-:Y:S01]  /*7310*/  IMAD.SHL.U32 R4, R87, 0x200000, RZ ;  /* 0x0020000057047824 */ /* 0x000fe200078e00ff */
[----:B------:R-:W-:Y:S01]  /*7320*/  CS2R R94, SRZ ;  /* 0x00000000005e7805 */ /* 0x000fe2000001ff00 */
[C---:B------:R-:W-:Y:S01]  /*7330*/  IMAD.SHL.U32 R85, R97.reuse, 0x20, RZ ;  /* 0x0000002061557824 */ /* 0x040fe200078e00ff */
[----:B------:R-:W-:Y:S01]  /*7340*/  CS2R R92, SRZ ;  /* 0x00000000005c7805 */ /* 0x000fe2000001ff00 */
[C---:B------:R-:W-:Y:S01]  /*7350*/  IMAD.U32 R37, R97.reuse, 0x10000, RZ ;  /* 0x0001000061257824 */ /* 0x040fe200078e00ff */
[----:B------:R-:W-:Y:S02]  /*7360*/  UMOV UR44, 0x400 ;  /* 0x00000400002c7882 */ /* 0x000fe40000000000 */
[----:B------:R-:W1:Y:S01]  /*7370*/  LDC.64 R82, c[0x0][0x8b0] ;  /* 0x00022c00ff527b82 */ /* 0x000e620000000a00 */
[----:B------:R-:W-:Y:S01]  /*7380*/  ULEA UR44, UR46, UR44, 0x18 ;  /* 0x0000002c2e2c7291 */ /* 0x000fe2000f8ec0ff */
[----:B------:R-:W-:Y:S01]  /*7390*/  IMAD.SHL.U32 R5, R97, 0x4, RZ ;  /* 0x0000000461057824 */ /* 0x000fe200078e00ff */
[----:B------:R-:W-:Y:S01]  /*73a0*/  LOP3.LUT R4, R4, 0x200000, RZ, 0xc0, !PT ;  /* 0x0020000004047812 */ /* 0x000fe200078ec0ff */
[----:B------:R-:W-:Y:S01]  /*73b0*/  IMAD.SHL.U32 R7, R87, 0x400, RZ ;  /* 0x0000040057077824 */ /* 0x000fe200078e00ff */
[C---:B------:R-:W-:Y:S01]  /*73c0*/  LOP3.LUT R6, R85.reuse, 0x80, RZ, 0xc0, !PT ;  /* 0x0000008055067812 */ /* 0x040fe200078ec0ff */
[----:B------:R-:W-:Y:S01]  /*73d0*/  UIADD3 UR4, UPT, UPT, UR44, 0x2500, URZ ;  /* 0x000025002c047890 */ /* 0x000fe2000fffe0ff */
[C---:B------:R-:W-:Y:S01]  /*73e0*/  LOP3.LUT R84, R85.reuse, 0xb60, RZ, 0xc0, !PT ;  /* 0x00000b6055547812 */ /* 0x040fe200078ec0ff */
[----:B------:R-:W2:Y:S01]  /*73f0*/  LDC.64 R80, c[0x0][0x8a8] ;  /* 0x00022a00ff507b82 */ /* 0x000ea20000000a00 */
[----:B------:R-:W-:Y:S01]  /*7400*/  LOP3.LUT R37, R4, 0x400000, R37, 0xf8, !PT ;  /* 0x0040000004257812 */ /* 0x000fe200078ef825 */
[----:B------:R-:W-:Y:S01]  /*7410*/  IMAD.MOV.U32 R36, RZ, RZ, RZ ;  /* 0x000000ffff247224 */ /* 0x000fe200078e00ff */
[----:B------:R-:W-:Y:S01]  /*7420*/  LOP3.LUT R5, R6, 0x10, R5, 0xf8, !PT ;  /* 0x0000001006057812 */ /* 0x000fe200078ef805 */
[----:B------:R-:W-:Y:S01]  /*7430*/  IMAD.MOV.U32 R91, RZ, RZ, RZ ;  /* 0x000000ffff5b7224 */ /* 0x000fe200078e00ff */
[----:B------:R-:W-:Y:S01]  /*7440*/  LOP3.LUT R84, R84, 0x400, R7, 0xf8, !PT ;  /* 0x0000040054547812 */ /* 0x000fe200078ef807 */
[----:B------:R-:W-:Y:S01]  /*7450*/  IMAD.U32 R96, RZ, RZ, UR4 ;  /* 0x00000004ff607e24 */ /* 0x000fe2000f8e00ff */
[----:B------:R-:W-:Y:S01]  /*7460*/  LOP3.LUT P0, RZ, R85, 0x80, RZ, 0xc0, !PT ;  /* 0x0000008055ff7812 */ /* 0x000fe2000780c0ff */
[----:B------:R-:W3:Y:S01]  /*7470*/  LDCU UR58, c[0x0][0x370] ;  /* 0x00006e00ff3a77ac */ /* 0x000ee20008000800 */
[----:B------:R-:W4:Y:S01]  /*7480*/  LDS R0, [UR44+0x420] ;  /* 0x0004202cff007984 */ /* 0x000f220008000800 */
[----:B------:R-:W-:-:S02]  /*7490*/  LOP3.LUT R84, R84, R5, RZ, 0xfc, !PT ;  /* 0x0000000554547212 */ /* 0x000fc400078efcff */
[----:B------:R-:W-:Y:S01]  /*74a0*/  P2R R4, PR, RZ, 0x1 ;  /* 0x00000001ff047803 */ /* 0x000fe20000000000 */
[----:B------:R-:W1:Y:S01]  /*74b0*/  LDCU UR43, c[0x0][0xb0c] ;  /* 0x00016180ff2b77ac */ /* 0x000e620008000800 */
[----:B------:R-:W-:Y:S01]  /*74c0*/  LOP3.LUT R97, R97, 0x60, RZ, 0xc0, !PT ;  /* 0x0000006061617812 */ /* 0x000fe200078ec0ff */
[----:B------:R-:W1:Y:S01]  /*74d0*/  LDCU UR39, c[0x0][0xb30] ;  /* 0x00016600ff2777ac */ /* 0x000e620008000800 */
[----:B------:R-:W1:Y:S01]  /*74e0*/  LDCU.64 UR56, c[0x0][0x888] ;  /* 0x00011100ff3877ac */ /* 0x000e620008000a00 */
[----:B------:R-:W1:Y:S01]  /*74f0*/  LDCU.64 UR40, c[0x0][0xb28] ;  /* 0x00016500ff2877ac */ /* 0x000e620008000a00 */
[----:B------:R-:W1:Y:S01]  /*7500*/  LDCU.64 UR60, c[0x0][0x890] ;  /* 0x00011200ff3c77ac */ /* 0x000e620008000a00 */
[----:B------:R-:W1:Y:S01]  /*7510*/  LDCU.128 UR52, c[0x0][0xb10] ;  /* 0x00016200ff3477ac */ /* 0x000e620008000c00 */
[----:B------:R-:W1:Y:S01]  /*7520*/  LDCU UR47, c[0x0][0x374] ;  /* 0x00006e80ff2f77ac */ /* 0x000e620008000800 */
[----:B------:R-:W-:Y:S01]  /*7530*/  UIADD3 UR62, UPT, UPT, UR44, 0x500, URZ ;  /* 0x000005002c3e7890 */ /* 0x000fe2000fffe0ff */
[----:B-1234-:R-:W-:-:S11]  /*7540*/  IMAD.IADD R37, R0, 0x1, R37 ;  /* 0x0000000100257824 */ /* 0x01efd600078e0225 */
.L_x_171:
[C---:B------:R-:W-:Y:S02]  /*7550*/  LEA R3, R91.reuse, UR44, 0x3 ;  /* 0x0000002c5b037c11 */ /* 0x040fe4000f8e18ff */
[----:B------:R-:W-:Y:S02]  /*7560*/  SHF.L.U32 R0, R94, 0x1f, RZ ;  /* 0x0000001f5e007819 */ /* 0x000fe400000006ff */
[----:B------:R-:W-:Y:S02]  /*7570*/  LEA R5, R91, UR44, 0x4 ;  /* 0x0000002c5b057c11 */ /* 0x000fe4000f8e20ff */
[----:B-1----:R-:W1:Y:S02]  /*7580*/  SYNCS.PHASECHK.TRANS64.TRYWAIT P0, [R3+URZ+0x370], R0 ;  /* 0x00037000030075a7 */ /* 0x002e6400080011ff */
[----:B-1----:R-:W-:Y:S05]  /*7590*/  @!P0 BRA `(.L_x_146) ;  /* 0x0000004400588947 */ /* 0x002fea0003800000 */
.L_x_306:
        /* <DEDUP_REMOVED lines=11> */
[----:B------:R-:W-:Y:S01]  /*7650*/  PLOP3.LUT P0, PT, PT, PT, UP1, 0x80, 0x8 ;  /* 0x000000000008781c */ /* 0x000fe20003f0f018 */
[----:B------:R-:W-:Y:S11]  /*7660*/  UP2UR UR45, UPR, URZ, 0x2 ;  /* 0x00000002ff2d7883 */ /* 0x000ff60008000000 */
[----:B------:R-:W-:Y:S01]  /*7670*/  @!UPT UIADD3 URZ, UPT, UPT, URZ, URZ, URZ ;  /* 0x000000fffffff290 */ /* 0x000fe2000fffe0ff */
[----:B-1----:R-:W-:Y:S02]  /*7680*/  @P0 SHF.R.U32.HI R0, RZ, 0x10, R5 ;  /* 0x00000010ff000819 */ /* 0x002fe40000011605 */
        /* <DEDUP_REMOVED lines=12> */
[----:B------:R-:W2:Y:S01]  /*7750*/  LDCU UR12, c[0x0][0xb20] ;  /* 0x00016400ff0c77ac */ /* 0x000ea20008000800 */
[----:B------:R-:W-:Y:S02]  /*7760*/  UIMAD.WIDE.U32 UR4, UR47, UR55, URZ ;  /* 0x000000372f0472a5 */ /* 0x000fe4000f8e00ff */
[----:B------:R-:W-:Y:S02]  /*7770*/  UIMAD.WIDE.U32 UR6, UR58, UR52, URZ ;  /* 0x000000343a0672a5 */ /* 0x000fe4000f8e00ff */
[----:B------:R-:W-:Y:S02]  /*7780*/  UISETP.NE.AND UP0, UPT, UR54, 0x1, UPT ;  /* 0x000000013600788c */ /* 0x000fe4000bf05270 */
[----:B------:R-:W-:Y:S02]  /*7790*/  UIMAD.WIDE.U32 UR8, UR37, UR55, URZ ;  /* 0x00000037250872a5 */ /* 0x000fe4000f8e00ff */
[----:B------:R-:W-:Y:S02]  /*77a0*/  UIMAD.WIDE.U32 UR10, UR38, UR52, URZ ;  /* 0x00000034260a72a5 */ /* 0x000fe4000f8e00ff */
[----:B------:R-:W-:Y:S02]  /*77b0*/  UISETP.NE.AND UP1, UPT, UR43, 0x1, UPT ;  /* 0x000000012b00788c */ /* 0x000fe4000bf25270 */
[----:B------:R-:W-:Y:S01]  /*77c0*/  UISETP.NE.AND UP2, UPT, UR42, 0x1, UPT ;  /* 0x000000012a00788c */ /* 0x000fe2000bf45270 */
[----:B------:R-:W-:Y:S02]  /*77d0*/  UMOV UR4, UR5 ;  /* 0x0000000500047c82 */ /* 0x000fe40008000000 */
[----:B--2---:R-:W-:Y:S03]  /*77e0*/  USHF.R.U32.HI UR5, URZ, UR12, UR4 ;  /* 0x0000000cff057299 */ /* 0x004fe60008011604 */
[----:B------:R-:W-:Y:S02]  /*77f0*/  UMOV UR4, UR7 ;  /* 0x0000000700047c82 */ /* 0x000fe40008000000 */
[----:B------:R-:W-:Y:S02]  /*7800*/  USHF.R.U32.HI UR7, URZ, UR53, UR4 ;  /* 0x00000035ff077299 */ /* 0x000fe40008011604 */
[----:B------:R-:W-:Y:S02]  /*7810*/  USEL UR4, UR47, UR5, !UP0 ;  /* 0x000000052f047287 */ /* 0x000fe4000c000000 */
[----:B------:R-:W-:Y:S01]  /*7820*/  USEL UR7, UR58, UR7, !UP1 ;  /* 0x000000073a077287 */ /* 0x000fe2000c800000 */
[----:B------:R-:W-:Y:S01]  /*7830*/  UMOV UR5, UR9 ;  /* 0x0000000900057c82 */ /* 0x000fe20008000000 */
[----:B------:R-:W-:Y:S02]  /*7840*/  UIMAD.WIDE.U32 UR8, UR4, UR40, URZ ;  /* 0x00000028040872a5 */ /* 0x000fe4000f8e00ff */
[----:B------:R-:W-:Y:S03]  /*7850*/  USHF.R.U32.HI UR6, URZ, UR12, UR5 ;  /* 0x0000000cff067299 */ /* 0x000fe60008011605 */
[----:B------:R-:W-:Y:S01]  /*7860*/  UMOV UR5, UR11 ;  /* 0x0000000b00057c82 */ /* 0x000fe20008000000 */
[----:B------:R-:W-:Y:S02]  /*7870*/  UIMAD.WIDE.U32 UR10, UR7, UR40, URZ ;  /* 0x00000028070a72a5 */ /* 0x000fe4000f8e00ff */
[----:B------:R-:W-:Y:S02]  /*7880*/  USHF.R.U32.HI UR12, URZ, UR53, UR5 ;  /* 0x00000035ff0c7299 */ /* 0x000fe40008011605 */
[----:B------:R-:W-:Y:S01]  /*7890*/  USEL UR6, UR37, UR6, !UP0 ;  /* 0x0000000625067287 */ /* 0x000fe2000c000000 */
[----:B------:R-:W-:Y:S02]  /*78a0*/  UMOV UR5, UR9 ;  /* 0x0000000900057c82 */ /* 0x000fe40008000000 */
[----:B------:R-:W-:Y:S01]  /*78b0*/  UMOV UR10, UR11 ;  /* 0x0000000b000a7c82 */ /* 0x000fe20008000000 */
[----:B------:R-:W-:Y:S02]  /*78c0*/  @UP2 USHF.R.U32.HI UR4, URZ, UR41, UR5 ;  /* 0x00000029ff042299 */ /* 0x000fe40008011605 */
[----:B------:R-:W-:Y:S02]  /*78d0*/  @UP2 USHF.R.U32.HI UR7, URZ, UR41, UR10 ;  /* 0x00000029ff072299 */ /* 0x000fe4000801160a */
[----:B------:R-:W-:Y:S02]  /*78e0*/  UIMAD UR4, UR42, UR4, URZ ;  /* 0x000000042a0472a4 */ /* 0x000fe4000f8e02ff */
[----:B------:R-:W-:Y:S02]  /*78f0*/  UIMAD.WIDE.U32 UR10, UR6, UR40, URZ ;  /* 0x00000028060a72a5 */ /* 0x000fe4000f8e00ff */
[----:B------:R-:W-:Y:S02]  /*7900*/  USEL UR5, UR38, UR12, !UP1 ;  /* 0x0000000c26057287 */ /* 0x000fe4000c800000 */
[----:B------:R-:W-:Y:S02]  /*7910*/  UIMAD UR8, UR42, UR7, URZ ;  /* 0x000000072a0872a4 */ /* 0x000fe4000f8e02ff */
[----:B------:R-:W-:Y:S03]  /*7920*/  UISETP.GE.AND UP0, UPT, UR6, UR4, UPT ;  /* 0x000000040600728c */ /* 0x000fe6000bf06270 */
[----:B------:R-:W-:Y:S01]  /*7930*/  UMOV UR4, UR11 ;  /* 0x0000000b00047c82 */ /* 0x000fe20008000000 */
[----:B------:R-:W-:Y:S02]  /*7940*/  UISETP.GE.OR UP0, UPT, UR5, UR8, UP0 ;  /* 0x000000080500728c */ /* 0x000fe40008706670 */
[----:B------:R-:W-:Y:S02]  /*7950*/  USHF.R.U32.HI UR4, URZ, UR41, UR4 ;  /* 0x00000029ff047299 */ /* 0x000fe40008011604 */
[----:B------:R-:W-:Y:S02]  /*7960*/  UIMAD.WIDE.U32 UR8, UR5, UR40, URZ ;  /* 0x00000028050872a5 */ /* 0x000fe4000f8e00ff */
[----:B------:R-:W-:Y:S02]  /*7970*/  USEL UR11, UR6, UR4, !UP2 ;  /* 0x00000004060b7287 */ /* 0x000fe4000d000000 */
[----:B------:R-:W-:Y:S02]  /*7980*/  UIADD3 UR8, UPT, UPT, -UR5, URZ, URZ ;  /* 0x000000ff05087290 */ /* 0x000fe4000fffe1ff */
[----:B------:R-:W-:Y:S01]  /*7990*/  UIADD3 UR10, UPT, UPT, -UR11, URZ, URZ ;  /* 0x000000ff0b0a7290 */ /* 0x000fe2000fffe1ff */
[----:B------:R-:W-:Y:S01]  /*79a0*/  @!UP0 UMOV UR4, UR9 ;  /* 0x0000000900048c82 */ /* 0x000fe20008000000 */
[----:B------:R-:W-:Y:S02]  /*79b0*/  UIADD3 UR9, UPT, UPT, -UR6, URZ, URZ ;  /* 0x000000ff06097290 */ /* 0x000fe4000fffe1ff */
[----:B------:R-:W-:Y:S02]  /*79c0*/  @!UP0 USHF.R.U32.HI UR4, URZ, UR41, UR4 ;  /* 0x00000029ff048299 */ /* 0x000fe40008011604 */
[----:B------:R-:W-:Y:S02]  /*79d0*/  UIMAD UR10, UR42, UR10, UR6 ;  /* 0x0000000a2a0a72a4 */ /* 0x000fe4000f8e0206 */
[----:B------:R-:W-:Y:S04]  /*79e0*/  @!UP0 USEL UR4, UR5, UR4, !UP2 ;  /* 0x0000000405048287 */ /* 0x000fe8000d000000 */
[----:B------:R-:W-:Y:S02]  /*79f0*/  @!UP0 UIMAD UR10, UR7, UR10, UR4 ;  /* 0x0000000a070a82a4 */ /* 0x000fe4000f8e0204 */
[----:B------:R-:W-:Y:S02]  /*7a00*/  @!UP0 UIADD3 UR11, UPT, UPT, UR11, -UR4, URZ ;  /* 0x800000040b0b8290 */ /* 0x000fe4000fffe0ff */
[----:B------:R-:W-:Y:S02]  /*7a10*/  UIMAD UR7, UR43, UR8, UR38 ;  /* 0x000000082b0772a4 */ /* 0x000fe4000f8e0226 */
[----:B------:R-:W-:Y:S02]  /*7a20*/  @!UP0 UIMAD UR6, UR11, UR42, UR5 ;  /* 0x0000002a0b0682a4 */ /* 0x000fe4000f8e0205 */
[----:B------:R-:W-:Y:S01]  /*7a30*/  UIMAD UR4, UR54, UR9, UR37 ;  /* 0x00000009360472a4 */ /* 0x000fe2000f8e0225 */
[----:B------:R-:W-:Y:S02]  /*7a40*/  @!UP0 UMOV UR5, UR10 ;  /* 0x0000000a00058c82 */ /* 0x000fe40008000000 */
[----:B------:R-:W-:Y:S02]  /*7a50*/  UIMAD UR38, UR5, UR43, UR7 ;  /* 0x0000002b052672a4 */ /* 0x000fe4000f8e0207 */
[----:B------:R-:W-:Y:S11]  /*7a60*/  UIMAD UR37, UR6, UR54, UR4 ;  /* 0x00000036062572a4 */ /* 0x000ff6000f8e0204 */
[----:B------:R-:W-:Y:S01]  /*7a70*/  @!UPT UIADD3 URZ, UPT, UPT, URZ, URZ, URZ ;  /* 0x000000fffffff290 */ /* 0x000fe2000fffe0ff */
.L_x_147:
[----:B------:R-:W-:Y:S01]  /*7a80*/  UISETP.NE.AND UP0, UPT, UR39, 0x1, UPT ;  /* 0x000000012700788c */ /* 0x000fe2000bf05270 */
[----:B------:R-:W-:Y:S01]  /*7a90*/  IADD3 R91, PT, PT, R91, 0x1, RZ ;  /* 0x000000015b5b7810 */ /* 0x000fe20007ffe0ff */
[----:B------:R-:W-:Y:S02]  /*7aa0*/  USHF.L.U32 UR50, UR30, 0x6, URZ ;  /* 0x000000061e327899 */ /* 0x000fe400080006ff */
[----:B------:R-:W-:Y:S07]  /*7ab0*/  USHF.L.U32 UR49, UR31, 0x7, URZ ;  /* 0x000000071f317899 */ /* 0x000fee00080006ff */
[----:B------:R-:W2:Y:S01]  /*7ac0*/  @!UP0 LDCU.128 UR12, c[0x0][0xb10] ;  /* 0x00016200ff0c87ac */ /* 0x000ea20008000c00 */
[----:B------:R-:W3:Y:S01]  /*7ad0*/  @!UP0 LDCU UR5, c[0x0][0xb0c] ;  /* 0x00016180ff0587ac */ /* 0x000ee20008000800 */
[----:B------:R-:W4:Y:S01]  /*7ae0*/  @!UP0 LDCU UR10, c[0x0][0xb20] ;  /* 0x00016400ff0a87ac */ /* 0x000f220008000800 */
[----:B--2---:R-:W-:Y:S02]  /*7af0*/  UIMAD.WIDE.U32 UR8, UR38, UR12, URZ ;  /* 0x0000000c260872a5 */ /* 0x004fe4000f8e00ff */
[----:B------:R-:W-:Y:S02]  /*7b00*/  UIMAD.WIDE.U32 UR6, UR37, UR15, URZ ;  /* 0x0000000f250672a5 */ /* 0x000fe4000f8e00ff */
[----:B------:R-:W-:Y:S03]  /*7b10*/  @!UP0 UISETP.NE.AND UP1, UPT, UR14, 0x1, UPT ;  /* 0x000000010e00888c */ /* 0x000fe6000bf25270 */
[----:B------:R-:W-:Y:S01]  /*7b20*/  @!UP0 UMOV UR4, UR9 ;  /* 0x0000000900048c82 */ /* 0x000fe20008000000 */
[----:B---3--:R-:W-:Y:S02]  /*7b30*/  @!UP0 UISETP.NE.AND UP2, UPT, UR5, 0x1, UPT ;  /* 0x000000010500888c */ /* 0x008fe4000bf45270 */
[----:B------:R-:W-:Y:S01]  /*7b40*/  @!UP0 USHF.R.U32.HI UR4, URZ, UR13, UR4 ;  /* 0x0000000dff048299 */ /* 0x000fe20008011604 */
[----:B------:R-:W-:Y:S02]  /*7b50*/  @!UP0 UMOV UR6, UR7 ;  /* 0x0000000700068c82 */ /* 0x000fe40008000000 */
[----:B----4-:R-:W-:Y:S02]  /*7b60*/  @!UP0 USHF.R.U32.HI UR6, URZ, UR10, UR6 ;  /* 0x0000000aff068299 */ /* 0x010fe40008011606 */
[----:B------:R-:W-:Y:S02]  /*7b70*/  @!UP0 USEL UR7, UR38, UR4, !UP2 ;  /* 0x0000000426078287 */ /* 0x000fe4000d000000 */
[----:B------:R-:W-:Y:S04]  /*7b80*/  @!UP0 USEL UR6, UR37, UR6, !UP1 ;  /* 0x0000000625068287 */ /* 0x000fe8000c800000 */
[----:B------:R-:W-:Y:S02]  /*7b90*/  @!UP0 UIADD3 UR4, UPT, UPT, -UR7, UR6, URZ ;  /* 0x0000000607048290 */ /* 0x000fe4000fffe1ff */
[----:B------:R-:W-:Y:S02]  /*7ba0*/  @!UP0 UIADD3 UR6, UPT, UPT, UR7, -UR6, URZ ;  /* 0x8000000607068290 */ /* 0x000fe4000fffe0ff */
[----:B------:R-:W-:Y:S02]  /*7bb0*/  @!UP0 UIMAD UR38, UR4, UR5, UR38 ;  /* 0x00000005042682a4 */ /* 0x000fe4000f8e0226 */
[----:B------:R-:W-:Y:S02]  /*7bc0*/  @!UP0 UIMAD UR37, UR6, UR14, UR37 ;  /* 0x0000000e062582a4 */ /* 0x000fe4000f8e0225 */
[----:B------:R-:W-:Y:S09]  /*7bd0*/  ULOP3.LUT UP0, URZ, UR62, 0x90, URZ, 0xc0, !UPT ;  /* 0x000000903eff7892 */ /* 0x000ff2000f80c0ff */
[----:B------:R-:W-:Y:S05]  /*7be0*/  BRA.U !UP0, `(.L_x_148) ;  /* 0x0000000108407547 */ /* 0x000fea000b800000 */
[----:B------:R-:W2:Y:S01]  /*7bf0*/  LDCU.64 UR8, c[0x4][0x80] ;  /* 0x01001000ff0877ac */ /* 0x000ea20008000a00 */
[----:B------:R-:W-:Y:S01]  /*7c00*/  MOV R3, 0x0 ;  /* 0x0000000000037802 */ /* 0x000fe20000000f00 */
[----:B------:R-:W-:Y:S02]  /*7c10*/  HFMA2 R12, -RZ, RZ, 0, 5.9604644775390625e-08 ;  /* 0x00000001ff0c7431 */ /* 0x000fe400000001ff */
[----:B------:R-:W-:Y:S02]  /*7c20*/  IMAD.MOV.U32 R8, RZ, RZ, 0x70 ;  /* 0x00000070ff087424 */ /* 0x000fe400078e00ff */
[----:B------:R-:W-:Y:S01]  /*7c30*/  IMAD.MOV.U32 R13, RZ, RZ, RZ ;  /* 0x000000ffff0d7224 */ /* 0x000fe200078e00ff */
[----:B------:R-:W3:Y:S01]  /*7c40*/  LDCU.64 UR6, c[0x4][0x88] ;  /* 0x01001100ff0677ac */ /* 0x000ee20008000a00 */
[----:B------:R-:W4:Y:S01]  /*7c50*/  LDC.64 R2, c[0x4][R3] ;  /* 0x0100000003027b82 */ /* 0x000f220000000a00 */
[----:B------:R-:W1:Y:S01]  /*7c60*/  LDCU.64 UR4, c[0x4][0x8] ;  /* 0x01000100ff0477ac */ /* 0x000e620008000a00 */
[----:B--2---:R-:W-:Y:S01]  /*7c70*/  MOV R5, UR9 ;  /* 0x0000000900057c02 */ /* 0x004fe20008000f00 */
[----:B------:R-:W-:Y:S01]  /*7c80*/  IMAD.U32 R4, RZ, RZ, UR8 ;  /* 0x00000008ff047e24 */ /* 0x000fe2000f8e00ff */
[----:B---3--:R-:W-:Y:S01]  /*7c90*/  MOV R7, UR7 ;  /* 0x0000000700077c02 */ /* 0x008fe20008000f00 */
[----:B------:R-:W-:Y:S01]  /*7ca0*/  IMAD.U32 R6, RZ, RZ, UR6 ;  /* 0x00000006ff067e24 */ /* 0x000fe2000f8e00ff */
[----:B-1----:R-:W-:Y:S01]  /*7cb0*/  MOV R11, UR5 ;  /* 0x00000005000b7c02 */ /* 0x002fe20008000f00 */
[----:B------:R-:W-:Y:S02]  /*7cc0*/  IMAD.U32 R10, RZ, RZ, UR4 ;  /* 0x00000004ff0a7e24 */ /* 0x000fe4000f8e00ff */
[----:B------:R-:W-:Y:S07]  /*7cd0*/  LEPC R20, `(.L_x_148) ;  /* 0x000000001014794e */ /* 0x000fee0000000000 */
[----:B----45:R-:W-:Y:S05]  /*7ce0*/  CALL.ABS.NOINC R2 ;  /* 0x0000000002007343 */ /* 0x030fea0003c00000 */
.L_x_148:
[----:B------:R-:W-:Y:S01]  /*7cf0*/  LOP3.LUT P0, RZ, R96, 0x90, RZ, 0xc0, !PT ;  /* 0x0000009060ff7812 */ /* 0x000fe2000780c0ff */
[----:B------:R-:W-:Y:S11]  /*7d00*/  BSSY.RECONVERGENT B6, `(.L_x_149) ;  /* 0x0000013000067945 */ /* 0x000ff60003800200 */
[----:B------:R-:W-:Y:S01]  /*7d10*/  @!UPT UIADD3 URZ, UPT, UPT, URZ, URZ, URZ ;  /* 0x000000fffffff290 */ /* 0x000fe2000fffe0ff */
[----:B------:R-:W-:Y:S05]  /*7d20*/  @!P0 BRA `(.L_x_150) ;  /* 0x0000000000408947 */ /* 0x000fea0003800000 */
        /* <DEDUP_REMOVED lines=16> */
.L_x_150:
[----:B------:R-:W-:Y:S05]  /*7e30*/  BSYNC.RECONVERGENT B6 ;  /* 0x0000000000067941 */ /* 0x000fea0003800200 */
.L_x_149:
[----:B------:R-:W-:Y:S01]  /*7e40*/  R2UR UR4, R89 ;  /* 0x00000000590472ca */ /* 0x000fe200000e0000 */
[----:B------:R-:W-:Y:S01]  /*7e50*/  UISETP.NE.U32.AND UP0, UPT, UR60, URZ, UPT ;  /* 0x000000ff3c00728c */ /* 0x000fe2000bf05070 */
[----:B------:R-:W-:Y:S02]  /*7e60*/  ISETP.NE.U32.AND P4, PT, R82, RZ, PT ;  /* 0x000000ff5200720c */ /* 0x000fe40003f85070 */
[----:B------:R-:W-:Y:S01]  /*7e70*/  ISETP.NE.U32.AND P2, PT, RZ, UR56, PT ;  /* 0x00000038ff007c0c */ /* 0x000fe2000bf45070 */
[----:B------:R-:W-:Y:S01]  /*7e80*/  UISETP.NE.AND.EX UP1, UPT, UR61, URZ, UPT, UP0 ;  /* 0x000000ff3d00728c */ /* 0x000fe2000bf25300 */
[----:B------:R-:W-:Y:S01]  /*7e90*/  ISETP.NE.AND.EX P4, PT, R83, RZ, PT, P4 ;  /* 0x000000ff5300720c */ /* 0x000fe20003f85340 */
[----:B------:R-:W-:Y:S01]  /*7ea0*/  UPLOP3.LUT UP0, UPT, UPT, UPT, UPT, 0x40, 0x4 ;  /* 0x000000000004789c */ /* 0x000fe20003f0e870 */
[----:B------:R-:W-:Y:S05]  /*7eb0*/  ISETP.NE.AND.EX P2, PT, RZ, UR57, PT, P2 ;  /* 0x00000039ff007c0c */ /* 0x000fea000bf45320 */
[----:B------:R-:W-:Y:S06]  /*7ec0*/  UISETP.NE.AND UP2, UPT, UR4, URZ, UPT ;  /* 0x000000ff0400728c */ /* 0x000fec000bf45270 */
[----:B------:R-:W-:Y:S05]  /*7ed0*/  PLOP3.LUT P1, PT, PT, PT, UP2, 0x80, 0x8 ;  /* 0x000000000008781c */ /* 0x000fea0003f2f028 */
[----:B------:R-:W-:Y:S06]  /*7ee0*/  @UP2 UPLOP3.LUT UP0, UPT, UPT, UPT, UP1, 0x80, 0x8 ;  /* 0x000000000008289c */ /* 0x000fec0003f0f010 */
[----:B------:R-:W-:Y:S01]  /*7ef0*/  PLOP3.LUT P0, PT, PT, PT, UP0, 0x80, 0x8 ;  /* 0x000000000008781c */ /* 0x000fe20003f0f008 */
[----:B------:R-:W-:Y:S01]  /*7f00*/  @!UPT UIADD3 URZ, UPT, UPT, URZ, URZ, URZ ;  /* 0x000000fffffff290 */ /* 0x000fe2000fffe0ff */
[----:B------:R-:W-:Y:S11]  /*7f10*/  BRA.U !UP1, `(.L_x_151) ;  /* 0x00000001093c7547 */ /* 0x000ff6000b800000 */
[----:B------:R-:W-:Y:S01]  /*7f20*/  UISETP.NE.U32.AND UP0, UPT, UR56, URZ, UPT ;  /* 0x000000ff3800728c */ /* 0x000fe2000bf05070 */
[----:B-1----:R-:W-:Y:S01]  /*7f30*/  HFMA2 R0, -RZ, RZ, 0, 5.9604644775390625e-08 ;  /* 0x00000001ff007431 */ /* 0x002fe200000001ff */
[----:B------:R-:W1:Y:S01]  /*7f40*/  LDCU.64 UR8, c[0x0][0x358] ;  /* 0x00006b00ff0877ac */ /* 0x000e620008000a00 */
[----:B------:R-:W-:Y:S01]  /*7f50*/  IMAD.MOV.U32 R86, RZ, RZ, 0x1 ;  /* 0x00000001ff567424 */ /* 0x000fe200078e00ff */
[----:B------:R-:W-:Y:S06]  /*7f60*/  UISETP.NE.AND.EX UP0, UPT, UR57, URZ, UPT, UP0 ;  /* 0x000000ff3900728c */ /* 0x000fec000bf05300 */
[----:B------:R-:W-:Y:S05]  /*7f70*/  PLOP3.LUT P3, PT, PT, PT, UP0, 0x80, 0x8 ;  /* 0x000000000008781c */ /* 0x000fea0003f6f008 */
[----:B------:R-:W2:Y:S01]  /*7f80*/  @UP0 LDCU.64 UR4, c[0x0][0x888] ;  /* 0x00011100ff0407ac */ /* 0x000ea20008000a00 */
[----:B------:R-:W-:Y:S07]  /*7f90*/  @UP0 UIMAD UR6, UR36, UR60, URZ ;  /* 0x0000003c240602a4 */ /* 0x000fee000f8e02ff */
[----:B------:R-:W-:Y:S01]  /*7fa0*/  @!P3 PRMT R86, R0, 0x7610, R86 ;  /* 0x000076100056b816 */ /* 0x000fe20000000056 */
[----:B--2---:R-:W-:Y:S06]  /*7fb0*/  @UP0 UIMAD.WIDE UR4, UR6, 0x4, UR4 ;  /* 0x00000004060408a5 */ /* 0x004fec000f8e0204 */
[----:B------:R-:W-:Y:S01]  /*7fc0*/  IMAD.U32 R2, RZ, RZ, UR4 ;  /* 0x00000004ff027e24 */ /* 0x000fe2000f8e00ff */
[----:B------:R-:W-:Y:S04]  /*7fd0*/  MOV R3, UR5 ;  /* 0x0000000500037c02 */ /* 0x000fe80008000f00 */
[----:B------:R-:W2:Y:S01]  /*7fe0*/  @!UP0 LDCU UR4, c[0x0][0x880] ;  /* 0x00011000ff0487ac */ /* 0x000ea20008000800 */
[----:B-1---5:R3:W5:Y:S02]  /*7ff0*/  @P3 LDG.E R41, desc[UR8][R2.64] ;  /* 0x0000000802293981 */ /* 0x022764000c1e1900 */
[----:B--23--:R-:W-:Y:S02]  /*8000*/  @!P3 IMAD.U32 R41, RZ, RZ, UR4 ;  /* 0x00000004ff29be24 */ /* 0x00cfe4000f8e00ff */
.L_x_151:
[----:B------:R-:W-:Y:S05]  /*8010*/  @!P4 BRA `(.L_x_152) ;  /* 0x000000000024c947 */ /* 0x000fea0003800000 */
[----:B------:R-:W-:Y:S01]  /*8020*/  ISETP.NE.U32.AND P3, PT, R80, RZ, PT ;  /* 0x000000ff5000720c */ /* 0x000fe20003f65070 */
[----:B------:R-:W2:Y:S03]  /*8030*/  LDCU.64 UR4, c[0x0][0x358] ;  /* 0x00006b00ff0477ac */ /* 0x000ea60008000a00 */
[----:B------:R-:W-:Y:S11]  /*8040*/  ISETP.NE.AND.EX P3, PT, R81, RZ, PT, P3 ;  /* 0x000000ff5100720c */ /* 0x000ff60003f65330 */
[----:B------:R-:W-:Y:S02]  /*8050*/  @!UPT UIADD3 URZ, UPT, UPT, URZ, URZ, URZ ;  /* 0x000000fffffff290 */ /* 0x000fe4000fffe0ff */
[----:B------:R-:W3:Y:S01]  /*8060*/  @P3 LDC.64 R2, c[0x0][0x8a8] ;  /* 0x00022a00ff023b82 */ /* 0x000ee20000000a00 */
[----:B-1----:R-:W-:Y:S04]  /*8070*/  @P3 IMAD R0, R82, UR36, RZ ;  /* 0x0000002452003c24 */ /* 0x002fe8000f8e02ff */
[----:B---3--:R-:W-:Y:S05]  /*8080*/  @P3 IMAD.WIDE R2, R0, 0x4, R2 ;  /* 0x0000000400023825 */ /* 0x008fea00078e0202 */
[----:B--2--5:R2:W5:Y:S02]  /*8090*/  @P3 LDG.E R38, desc[UR4][R2.64] ;  /* 0x0000000402263981 */ /* 0x024564000c1e1900 */
[----:B--2---:R-:W3:Y:S02]  /*80a0*/  @!P3 LDC R38, c[0x0][0x8a0] ;  /* 0x00022800ff26bb82 */ /* 0x004ee40000000800 */
.L_x_152:
[----:B-----5:R-:W-:Y:S01]  /*80b0*/  FSETP.NEU.AND P4, PT, R41, RZ, PT ;  /* 0x000000ff2900720b */ /* 0x020fe20003f8d000 */
[----:B------:R-:W-:Y:S01]  /*80c0*/  BSSY B1, `(.L_x_153) ;  /* 0x0000041000017945 */ /* 0x000fe20003800000 */
[----:B------:R-:W-:Y:S01]  /*80d0*/  SEL R7, RZ, 0xffffffff, P2 ;  /* 0xffffffffff077807 */ /* 0x000fe20001000000 */
[----:B------:R-:W-:Y:S01]  /*80e0*/  IMAD.MOV.U32 R71, RZ, RZ, 0x1 ;  /* 0x00000001ff477424 */ /* 0x000fe200078e00ff */
[----:B------:R-:W-:Y:S01]  /*80f0*/  LOP3.LUT P3, RZ, R86, 0xff, RZ, 0xc0, !PT ;  /* 0x000000ff56ff7812 */ /* 0x000fe2000786c0ff */
[C---:B------:R-:W-:Y:S01]  /*8100*/  IMAD R39, R36.reuse, 0x40, R37 ;  /* 0x0000004024277824 */ /* 0x040fe200078e0225 */
[----:B-1----:R-:W-:Y:S02]  /*8110*/  @P1 SEL R0, RZ, 0xffffffff, P4 ;  /* 0xffffffffff001807 */ /* 0x002fe40002000000 */
[----:B------:R-:W-:Y:S02]  /*8120*/  CS2R R78, SRZ ;  /* 0x00000000004e7805 */ /* 0x000fe4000001ff00 */
[----:B------:R-:W-:Y:S02]  /*8130*/  LEA R3, R93, UR44, 0x3 ;  /* 0x0000002c5d037c11 */ /* 0x000fe4000f8e18ff */
[----:B------:R-:W-:Y:S02]  /*8140*/  CS2R R76, SRZ ;  /* 0x00000000004c7805 */ /* 0x000fe4000001ff00 */
[----:B------:R-:W-:Y:S02]  /*8150*/  @P0 SEL R0, R7, R0, !P3 ;  /* 0x0000000007000207 */ /* 0x000fe40005800000 */
[----:B------:R-:W-:Y:S02]  /*8160*/  CS2R R74, SRZ ;  /* 0x00000000004a7805 */ /* 0x000fe4000001ff00 */
[----:B------:R-:W-:Y:S02]  /*8170*/  LEA R90, R36, UR44, 0x3 ;  /* 0x0000002c245a7c11 */ /* 0x000fe4000f8e18ff */
[----:B------:R-:W-:Y:S02]  /*8180*/  CS2R R72, SRZ ;  /* 0x0000000000487805 */ /* 0x000fe4000001ff00 */
[----:B------:R-:W-:Y:S02]  /*8190*/  @P1 LOP3.LUT R0, R0, 0x1, RZ, 0xc0, !PT ;  /* 0x0000000100001812 */ /* 0x000fe400078ec0ff */
[----:B------:R-:W-:Y:S02]  /*81a0*/  SHF.L.U32 R5, R95, 0x1f, RZ ;  /* 0x0000001f5f057819 */ /* 0x000fe400000006ff */
[----:B------:R-:W-:Y:S02]  /*81b0*/  ISETP.NE.U32.OR P6, PT, R0, 0x1, !P1 ;  /* 0x000000010000780c */ /* 0x000fe40004fc5470 */
[----:B------:R-:W-:Y:S02]  /*81c0*/  PLOP3.LUT P2, PT, PT, PT, UP1, 0x80, 0x8 ;  /* 0x000000000008781c */ /* 0x000fe40003f4f018 */
[----:B------:R-:W-:Y:S02]  /*81d0*/  SEL R0, RZ, 0xffffffff, P4 ;  /* 0xffffffffff007807 */ /* 0x000fe40002000000 */
[----:B------:R-:W-:Y:S07]  /*81e0*/  P2R R98, PR, RZ, 0x40 ;  /* 0x00000040ff627803 */ /* 0x000fee0000000000 */
[----:B------:R-:W-:Y:S02]  /*81f0*/  @P6 SHF.L.U32 R2, R92, 0x1f, RZ ;  /* 0x0000001f5c026819 */ /* 0x000fe400000006ff */
[----:B------:R-:W-:Y:S02]  /*8200*/  @P2 SEL R0, R7, R0, !P3 ;  /* 0x0000000007002207 */ /* 0x000fe40005800000 */
[----:B------:R-:W1:Y:S02]  /*8210*/  @P6 SYNCS.PHASECHK.TRANS64.TRYWAIT P1, [R3+URZ+0x340], R2 ;  /* 0x00034002030065a7 */ /* 0x000e6400080211ff */
[----:B------:R-:W-:Y:S04]  /*8220*/  LOP3.LUT R0, R0, 0x1, RZ, 0xc0, !PT ;  /* 0x0000000100007812 */ /* 0x000fe800078ec0ff */
[----:B------:R-:W-:Y:S04]  /*8230*/  ISETP.NE.U32.AND P5, PT, R0, 0x1, PT ;  /* 0x000000010000780c */ /* 0x000fe80003fa5070 */
[----:B------:R-:W-:Y:S01]  /*8240*/  P2R R99, PR, RZ, 0x20 ;  /* 0x00000020ff637803 */ /* 0x000fe20000000000 */
[----:B------:R2:W4:Y:S01]  /*8250*/  SYNCS.PHASECHK.TRANS64.TRYWAIT P0, [R90+URZ+0x390], R5 ;  /* 0x000390055a0075a7 */ /* 0x00052200080011ff */
[----:B-1----:R-:W-:Y:S01]  /*8260*/  @P6 SEL R71, RZ, 0x1, !P1 ;  /* 0x00000001ff476807 */ /* 0x002fe20004800000 */
[----:B--2---:R-:W-:Y:S06]  /*8270*/  @!P6 BRA `(.L_x_154) ;  /* 0x000000000094e947 */ /* 0x004fec0003800000 */
[----:B------:R-:W-:Y:S01]  /*8280*/  @P5 IMAD R4, R93, 0x1000, R84 ;  /* 0x000010005d045824 */ /* 0x000fe200078e0254 */
[----:B------:R-:W-:Y:S01]  /*8290*/  LOP3.LUT P6, RZ, R85, 0x80, RZ, 0xc0, !PT ;  /* 0x0000008055ff7812 */ /* 0x000fe200078cc0ff */
[----:B------:R-:W-:Y:S01]  /*82a0*/  BSSY B0, `(.L_x_155) ;  /* 0x0000010000007945 */ /* 0x000fe20003800000 */
[----:B------:R-:W-:Y:S01]  /*82b0*/  ISETP.NE.AND P2, PT, R71, RZ, PT ;  /* 0x000000ff4700720c */ /* 0x000fe20003f45270 */
[----:B------:R-:W-:Y:S01]  /*82c0*/  @P5 VIADD R2, R4, UR44 ;  /* 0x0000002c04025c36 */ /* 0x000fe20008000000 */
[----:B------:R-:W-:Y:S02]  /*82d0*/  PLOP3.LUT P1, PT, PT, PT, PT, 0x8, 0x80 ;  /* 0x000000000080781c */ /* 0x000fe40003f2e170 */
[----:B------:R-:W-:Y:S02]  /*82e0*/  CS2R R74, SRZ ;  /* 0x00000000004a7805 */ /* 0x000fe4000001ff00 */
[----:B------:R-:W-:Y:S01]  /*82f0*/  @P5 PLOP3.LUT P1, PT, P6, PT, PT, 0x80, 0x8 ;  /* 0x000000000008581c */ /* 0x000fe2000372f070 */
[C---:B------:R-:W-:Y:S01]  /*8300*/  @P5 VIADD R0, R2.reuse, 0x500 ;  /* 0x0000050002005836 */ /* 0x040fe20000000000 */
[----:B------:R-:W-:Y:S01]  /*8310*/  CS2R R72, SRZ ;  /* 0x0000000000487805 */ /* 0x000fe2000001ff00 */
[----:B------:R-:W-:Y:S01]  /*8320*/  @P5 VIADD R2, R2, 0x510 ;  /* 0x0000051002025836 */ /* 0x000fe20000000000 */
[----:B------:R-:W-:Y:S02]  /*8330*/  CS2R R78, SRZ ;  /* 0x00000000004e7805 */ /* 0x000fe4000001ff00 */
[----:B------:R-:W-:Y:S07]  /*8340*/  CS2R R76, SRZ ;  /* 0x00000000004c7805 */ /* 0x000fee000001ff00 */
[----:B------:R-:W-:Y:S01]  /*8350*/  @P1 VIADD R2, R0, 0xfffffff0 ;  /* 0xfffffff000021836 */ /* 0x000fe20000000000 */
[----:B------:R-:W-:Y:S06]  /*8360*/  @P2 BRA `(.L_x_156) ;  /* 0x00000000000c2947 */ /* 0x000fec0003800000 */
[----:B------:R-:W-:Y:S04]  /*8370*/  SHF.L.U32 R0, R92, 0x1f, RZ ;  /* 0x0000001f5c007819 */ /* 0x000fe800000006ff */
[----:B------:R-:W1:Y:S02]  /*8380*/  SYNCS.PHASECHK.TRANS64.TRYWAIT P1, [R3+URZ+0x340], R0 ;  /* 0x00034000030075a7 */ /* 0x000e6400080211ff */
[----:B-1----:R-:W-:Y:S05]  /*8390*/  @!P1 BRA `(.L_x_157) ;  /* 0x0000003400ec9947 */ /* 0x002fea0003800000 */
.L_x_156:
[----:B------:R-:W-:Y:S05]  /*83a0*/  BSYNC B0 ;  /* 0x0000000000007941 */ /* 0x000fea0003800000 */
.L_x_155:
[----:B------:R-:W-:Y:S01]  /*83b0*/  ISETP.NE.AND P1, PT, R99, RZ, PT ;  /* 0x000000ff6300720c */ /* 0x000fe20003f25270 */
[----:B-1----:R-:W-:Y:S02]  /*83c0*/  VIADD R3, R3, 0x350 ;  /* 0x0000035003037836 */ /* 0x002fe40000000000 */
[----:B------:R-:W-:Y:S02]  /*83d0*/  IMAD.U32 R0, RZ, RZ, UR46 ;  /* 0x0000002eff007e24 */ /* 0x000fe4000f8e00ff */
[----:B------:R-:W-:Y:S03]  /*83e0*/  VIADD R93, R93, 0x1 ;  /* 0x000000015d5d7836 */ /* 0x000fe60000000000 */
[----:B------:R-:W-:Y:S05]  /*83f0*/  PRMT R0, R0, 0x654, R3 ;  /* 0x0000065400007816 */ /* 0x000fea0000000003 */
[----:B------:R1:W2:Y:S04]  /*8400*/  @P1 LDS.128 R72, [R4+UR44+0x500] ;  /* 0x0005002c04481984 */ /* 0x0002a80008000c00 */
[----:B------:R1:W1:Y:S01]  /*8410*/  @P1 LDS.128 R76, [R2] ;  /* 0x00000000024c1984 */ /* 0x0002620000000c00 */
[C---:B------:R-:W-:Y:S01]  /*8420*/  ISETP.NE.AND P1, PT, R93.reuse, 0x2, PT ;  /* 0x000000025d00780c */ /* 0x040fe20003f25270 */
[----:B------:R-:W-:Y:S01]  /*8430*/  @!PT LDS RZ, [RZ] ;  /* 0x00000000fffff984 */ /* 0x000fe20000000800 */
[----:B------:R-:W-:Y:S01]  /*8440*/  @!PT LDS RZ, [RZ] ;  /* 0x00000000fffff984 */ /* 0x000fe20000000800 */
[----:B------:R-:W-:Y:S01]  /*8450*/  @!PT LDS RZ, [RZ] ;  /* 0x00000000fffff984 */ /* 0x000fe20000000800 */
[----:B------:R-:W-:Y:S01]  /*8460*/  @!PT LDS RZ, [RZ] ;  /* 0x00000000fffff984 */ /* 0x000fe20000000800 */
[----:B------:R5:W-:Y:S06]  /*8470*/  MEMBAR.ALL.CTA ;  /* 0x0000000000007992 */ /* 0x000bec0000008000 */
[----:B-----5:R-:W5:Y:S01]  /*8480*/  FENCE.VIEW.ASYNC.S ;  /* 0x00000000000073c6 */ /* 0x020f620000000000 */
[----:B------:R-:W-:Y:S02]  /*8490*/  SEL R3, RZ, 0x1, P1 ;  /* 0x00000001ff037807 */ /* 0x000fe40000800000 */
[----:B------:R-:W-:Y:S02]  /*84a0*/  SEL R93, R93, RZ, P1 ;  /* 0x000000ff5d5d7207 */ /* 0x000fe40000800000 */
[----:B------:R-:W-:Y:S01]  /*84b0*/  LOP3.LUT R92, R92, R3, RZ, 0x3c, !PT ;  /* 0x000000035c5c7212 */ /* 0x000fe200078e3cff */
[----:B-----5:R1:W-:Y:S06]  /*84c0*/  SYNCS.ARRIVE.TRANS64.RED.A1T0 RZ, [R0+URZ], RZ ;  /* 0x000000ff00ff79a7 */ /* 0x0203ec00081004ff */
.L_x_154:
[----:B------:R-:W-:Y:S05]  /*84d0*/  BSYNC B1 ;  /* 0x0000000000017941 */ /* 0x000fea0003800000 */
.L_x_153:
[----:B-1----:R-:W-:Y:S04]  /*84e0*/  SHF.R.U32.HI R0, RZ, 0x15, R39 ;  /* 0x00000015ff007819 */ /* 0x002fe80000011627 */
[----:B------:R-:W-:Y:S01]  /*84f0*/  LOP3.LUT P1, RZ, R0, 0x3, R87, 0x48, !PT ;  /* 0x0000000300ff7812 */ /* 0x000fe20007824857 */
[----:B------:R-:W-:Y:S01]  /*8500*/  @!UPT UIADD3 URZ, UPT, UPT, URZ, URZ, URZ ;  /* 0x000000fffffff290 */ /* 0x000fe2000fffe0ff */
[----:B----4-:R-:W-:Y:S11]  /*8510*/  @P0 BRA `(.L_x_158) ;  /* 0x0000000000080947 */ /* 0x010ff60003800000 */
[----:B------:R-:W1:Y:S02]  /*8520*/  SYNCS.PHASECHK.TRANS64.TRYWAIT P0, [R90+URZ+0x390], R5 ;  /* 0x000390055a0075a7 */ /* 0x000e6400080011ff */
[----:B-1----:R-:W-:Y:S05]  /*8530*/  @!P0 BRA `(.L_x_159) ;  /* 0x0000003400988947 */ /* 0x002fea0003800000 */
.L_x_158:
[----:B------:R-:W-:Y:S05]  /*8540*/  @!P1 BRA `(.L_x_160) ;  /* 0x0000000000409947 */ /* 0x000fea0003800000 */
[----:B------:R-:W1:Y:S01]  /*8550*/  LDCU.64 UR8, c[0x4][0x70] ;  /* 0x01000e00ff0877ac */ /* 0x000e620008000a00 */
[----:B------:R-:W-:Y:S01]  /*8560*/  MOV R3, 0x0 ;  /* 0x0000000000037802 */ /* 0x000fe20000000f00 */
[----:B------:R-:W-:Y:S02]  /*8570*/  HFMA2 R12, -RZ, RZ, 0, 5.9604644775390625e-08 ;  /* 0x00000001ff0c7431 */ /* 0x000fe400000001ff */
[----:B------:R-:W-:Y:S02]  /*8580*/  IMAD.MOV.U32 R8, RZ, RZ, 0x192 ;  /* 0x00000192ff087424 */ /* 0x000fe400078e00ff */
[----:B------:R-:W-:Y:S01]  /*8590*/  IMAD.MOV.U32 R13, RZ, RZ, RZ ;  /* 0x000000ffff0d7224 */ /* 0x000fe200078e00ff */
[----:B------:R-:W4:Y:S01]  /*85a0*/  LDCU.64 UR6, c[0x4][0x78] ;  /* 0x01000f00ff0677ac */ /* 0x000f220008000a00 */
[----:B------:R-:W2:Y:S01]  /*85b0*/  LDC.64 R2, c[0x4][R3] ;  /* 0x0100000003027b82 */ /* 0x000ea20000000a00 */
[----:B------:R-:W5:Y:S01]  /*85c0*/  LDCU.64 UR4, c[0x4][0x10] ;  /* 0x01000200ff0477ac */ /* 0x000f620008000a00 */
[----:B-1----:R-:W-:Y:S01]  /*85d0*/  MOV R5, UR9 ;  /* 0x0000000900057c02 */ /* 0x002fe20008000f00 */
[----:B------:R-:W-:Y:S01]  /*85e0*/  IMAD.U32 R4, RZ, RZ, UR8 ;  /* 0x00000008ff047e24 */ /* 0x000fe2000f8e00ff */
[----:B----4-:R-:W-:Y:S01]  /*85f0*/  MOV R7, UR7 ;  /* 0x0000000700077c02 */ /* 0x010fe20008000f00 */
[----:B------:R-:W-:Y:S01]  /*8600*/  IMAD.U32 R6, RZ, RZ, UR6 ;  /* 0x00000006ff067e24 */ /* 0x000fe2000f8e00ff */
[----:B-----5:R-:W-:Y:S01]  /*8610*/  MOV R11, UR5 ;  /* 0x00000005000b7c02 */ /* 0x020fe20008000f00 */
[----:B------:R-:W-:Y:S02]  /*8620*/  IMAD.U32 R10, RZ, RZ, UR4 ;  /* 0x00000004ff0a7e24 */ /* 0x000fe4000f8e00ff */
[----:B------:R-:W-:Y:S07]  /*8630*/  LEPC R20, `(.L_x_160) ;  /* 0x000000001014794e */ /* 0x000fee0000000000 */
[----:B--23--:R-:W-:Y:S05]  /*8640*/  CALL.ABS.NOINC R2 ;  /* 0x0000000002007343 */ /* 0x00cfea0003c00000 */
.L_x_160:
[-C--:B--2---:R-:W-:Y:S01]  /*8650*/  F2FP.F16.E5M2.UNPACK_B R42, R72.reuse ;  /* 0x00000048ff2a723e */ /* 0x084fe200020004ff */
[----:B------:R-:W-:Y:S05]  /*8660*/  WARPSYNC.ALL ;  /* 0x0000000000007948 */ /* 0x000fea0003800000 */
[----:B------:R-:W-:Y:S01]  /*8670*/  R2UR UR4, R39 ;  /* 0x00000000270472ca */ /* 0x000fe200000e0000 */
[--C-:B------:R-:W-:Y:S01]  /*8680*/  HADD2.F32 R40, -RZ, R42.reuse.H0_H0 ;  /* 0x2000002aff287230 */ /* 0x100fe20000004100 */
[----:B------:R-:W-:Y:S01]  /*8690*/  F2FP.F16.E5M2.UNPACK_B R43, R72.H1 ;  /* 0x00000048ff2b723e */ /* 0x000fe200030004ff */
[----:B------:R-:W-:Y:S01]  /*86a0*/  HADD2.F32 R42, -RZ, R42.H1_H1 ;  /* 0x3000002aff2a7230 */ /* 0x000fe20000004100 */
[-C--:B------:R-:W-:Y:S01]  /*86b0*/  F2FP.F16.E5M2.UNPACK_B R45, R73.reuse ;  /* 0x00000049ff2d723e */ /* 0x080fe200020004ff */
[----:B------:R-:W-:Y:S01]  /*86c0*/  BSSY.RECONVERGENT B0, `(.L_x_161) ;  /* 0x000009f000007945 */ /* 0x000fe20003800200 */
[----:B------:R-:W-:Y:S01]  /*86d0*/  F2FP.F16.E5M2.UNPACK_B R47, R73.H1 ;  /* 0x00000049ff2f723e */ /* 0x000fe200030004ff */
[--C-:B------:R-:W-:Y:S01]  /*86e0*/  HADD2.F32 R44, -RZ, R43.reuse.H0_H0 ;  /* 0x2000002bff2c7230 */ /* 0x100fe20000004100 */
[-C--:B------:R-:W-:Y:S01]  /*86f0*/  F2FP.F16.E5M2.UNPACK_B R49, R74.reuse ;  /* 0x0000004aff31723e */ /* 0x080fe200020004ff */
[----:B------:R-:W-:Y:S01]  /*8700*/  HADD2.F32 R46, -RZ, R43.H1_H1 ;  /* 0x3000002bff2e7230 */ /* 0x000fe20000004100 */
[----:B------:R-:W-:Y:S01]  /*8710*/  F2FP.F16.E5M2.UNPACK_B R51, R74.H1 ;  /* 0x0000004aff33723e */ /* 0x000fe200030004ff */
[--C-:B------:R-:W-:Y:S01]  /*8720*/  HADD2.F32 R43, -RZ, R45.reuse.H0_H0 ;  /* 0x2000002dff2b7230 */ /* 0x100fe20000004100 */
[-C--:B------:R-:W-:Y:S01]  /*8730*/  F2FP.F16.E5M2.UNPACK_B R53, R75.reuse ;  /* 0x0000004bff35723e */ /* 0x080fe200020004ff */
[----:B-1----:R-:W3:Y:S01]  /*8740*/  LDTM.x32 R4, tmem[UR4] ;  /* 0x00000004000479ee */ /* 0x002ee200082c0000 */
[----:B------:R-:W-:Y:S01]  /*8750*/  F2FP.F16.E5M2.UNPACK_B R55, R75.H1 ;  /* 0x0000004bff37723e */ /* 0x000fe200030004ff */
[----:B------:R-:W-:Y:S01]  /*8760*/  HADD2.F32 R48, -RZ, R45.H1_H1 ;  /* 0x3000002dff307230 */ /* 0x000fe20000004100 */
[-C--:B------:R-:W-:Y:S01]  /*8770*/  F2FP.F16.E5M2.UNPACK_B R57, R76.reuse ;  /* 0x0000004cff39723e */ /* 0x080fe200020004ff */
[----:B------:R-:W-:Y:S01]  /*8780*/  HADD2.F32 R52, -RZ, R49.H1_H1 ;  /* 0x30000031ff347230 */ /* 0x000fe20000004100 */
[----:B------:R-:W-:Y:S01]  /*8790*/  IADD3 R109, PT, PT, R84, UR44, RZ ;  /* 0x0000002c546d7c10 */ /* 0x000fe2000fffe0ff */
[----:B------:R-:W-:Y:S01]  /*87a0*/  HADD2.F32 R56, -RZ, R53.H1_H1 ;  /* 0x30000035ff387230 */ /* 0x000fe20000004100 */
[----:B------:R-:W-:Y:S01]  /*87b0*/  ISETP.NE.AND P6, PT, R98, RZ, PT ;  /* 0x000000ff6200720c */ /* 0x000fe20003fc5270 */
[----:B------:R-:W-:Y:S01]  /*87c0*/  HADD2.F32 R60, -RZ, R57.H1_H1 ;  /* 0x30000039ff3c7230 */ /* 0x000fe20000004100 */
[----:B------:R-:W-:Y:S01]  /*87d0*/  MOV R98, 0x10 ;  /* 0x0000001000627802 */ /* 0x000fe20000000f00 */
[--C-:B------:R-:W-:Y:S01]  /*87e0*/  HADD2.F32 R45, -RZ, R47.reuse.H0_H0 ;  /* 0x2000002fff2d7230 */ /* 0x100fe20000004100 */
[----:B------:R-:W-:Y:S01]  /*87f0*/  LOP3.LUT P5, RZ, R85, 0x80, RZ, 0xc0, !PT ;  /* 0x0000008055ff7812 */ /* 0x000fe200078ac0ff */
[----:B------:R-:W-:Y:S01]  /*8800*/  HADD2.F32 R50, -RZ, R47.H1_H1 ;  /* 0x3000002fff327230 */ /* 0x000fe20000004100 */
[----:B------:R-:W-:Y:S01]  /*8810*/  F2FP.F16.E5M2.UNPACK_B R59, R76.H1 ;  /* 0x0000004cff3b723e */ /* 0x000fe200030004ff */
[----:B------:R-:W-:Y:S01]  /*8820*/  HADD2.F32 R47, -RZ, R49.H0_H0 ;  /* 0x20000031ff2f7230 */ /* 0x000fe20000004100 */
[----:B------:R-:W-:Y:S01]  /*8830*/  SEL R108, R98, 0xfffffff0, !P5 ;  /* 0xfffffff0626c7807 */ /* 0x000fe20006800000 */
[--C-:B------:R-:W-:Y:S01]  /*8840*/  HADD2.F32 R49, -RZ, R51.reuse.H0_H0 ;  /* 0x20000033ff317230 */ /* 0x100fe20000004100 */
[-C--:B------:R-:W-:Y:S01]  /*8850*/  F2FP.F16.E5M2.UNPACK_B R61, R77.reuse ;  /* 0x0000004dff3d723e */ /* 0x080fe200020004ff */
[----:B------:R-:W-:Y:S01]  /*8860*/  HADD2.F32 R54, -RZ, R51.H1_H1 ;  /* 0x30000033ff367230 */ /* 0x000fe20000004100 */
[----:B------:R-:W-:Y:S01]  /*8870*/  IADD3 R98, PT, PT, R109, R108, RZ ;  /* 0x0000006c6d627210 */ /* 0x000fe20007ffe0ff */
[----:B------:R-:W-:Y:S01]  /*8880*/  HADD2.F32 R51, -RZ, R53.H0_H0 ;  /* 0x20000035ff337230 */ /* 0x000fe20000004100 */
[----:B------:R-:W-:Y:S01]  /*8890*/  F2FP.F16.E5M2.UNPACK_B R63, R77.H1 ;  /* 0x0000004dff3f723e */ /* 0x000fe200030004ff */
[----:B------:R-:W-:Y:S01]  /*88a0*/  HADD2.F32 R64, -RZ, R61.H1_H1 ;  /* 0x3000003dff407230 */ /* 0x000fe20000004100 */
[----:B------:R-:W-:Y:S01]  /*88b0*/  F2FP.F16.E5M2.UNPACK_B R65, R78 ;  /* 0x0000004eff41723e */ /* 0x000fe200020004ff */
[C---:B---3--:R-:W-:Y:S01]  /*88c0*/  FMUL R0, R38.reuse, R4 ;  /* 0x0000000426007220 */ /* 0x048fe20000400000 */
[C---:B------:R-:W-:Y:S01]  /*88d0*/  FMUL R2, R38.reuse, R5 ;  /* 0x0000000526027220 */ /* 0x040fe20000400000 */
[C---:B------:R-:W-:Y:S01]  /*88e0*/  FMUL R4, R38.reuse, R8 ;  /* 0x0000000826047220 */ /* 0x040fe20000400000 */
[C---:B------:R-:W-:Y:S01]  /*88f0*/  FMUL R5, R38.reuse, R9 ;  /* 0x0000000926057220 */ /* 0x040fe20000400000 */
[C---:B------:R-:W-:Y:S01]  /*8900*/  FFMA R0, R41.reuse, R40, R0 ;  /* 0x0000002829007223 */ /* 0x040fe20000000000 */
[C---:B------:R-:W-:Y:S01]  /*8910*/  FFMA R2, R41.reuse, R42, R2 ;  /* 0x0000002a29027223 */ /* 0x040fe20000000002 */
[C---:B------:R-:W-:Y:S01]  /*8920*/  FMUL R8, R38.reuse, R12 ;  /* 0x0000000c26087220 */ /* 0x040fe20000400000 */
[C---:B------:R-:W-:Y:S01]  /*8930*/  FMUL R9, R38.reuse, R13 ;  /* 0x0000000d26097220 */ /* 0x040fe20000400000 */
[C---:B------:R-:W-:Y:S01]  /*8940*/  FMUL R12, R38.reuse, R16 ;  /* 0x00000010260c7220 */ /* 0x040fe20000400000 */
[C---:B------:R-:W-:Y:S01]  /*8950*/  FMUL R13, R38.reuse, R17 ;  /* 0x00000011260d7220 */ /* 0x040fe20000400000 */
[C---:B------:R-:W-:Y:S01]  /*8960*/  FMUL R16, R38.reuse, R20 ;  /* 0x0000001426107220 */ /* 0x040fe20000400000 */
[C---:B------:R-:W-:Y:S01]  /*8970*/  FMUL R17, R38.reuse, R21 ;  /* 0x0000001526117220 */ /* 0x040fe20000400000 */
[C---:B------:R-:W-:Y:S01]  /*8980*/  FMUL R20, R38.reuse, R24 ;  /* 0x0000001826147220 */ /* 0x040fe20000400000 */
[C---:B------:R-:W-:Y:S01]  /*8990*/  FMUL R21, R38.reuse, R25 ;  /* 0x0000001926157220 */ /* 0x040fe20000400000 */
[----:B------:R-:W-:Y:S02]  /*89a0*/  HADD2.F32 R68, -RZ, R65.H1_H1 ;  /* 0x30000041ff447230 */ /* 0x000fe40000004100 */
[C---:B------:R-:W-:Y:S01]  /*89b0*/  FMUL R24, R38.reuse, R28 ;  /* 0x0000001c26187220 */ /* 0x040fe20000400000 */
[C---:B------:R-:W-:Y:S01]  /*89c0*/  FMUL R25, R38.reuse, R29 ;  /* 0x0000001d26197220 */ /* 0x040fe20000400000 */
[C---:B------:R-:W-:Y:S01]  /*89d0*/  FMUL R28, R38.reuse, R32 ;  /* 0x00000020261c7220 */ /* 0x040fe20000400000 */
[C---:B------:R-:W-:Y:S01]  /*89e0*/  FMUL R29, R38.reuse, R33 ;  /* 0x00000021261d7220 */ /* 0x040fe20000400000 */
[C---:B------:R-:W-:Y:S01]  /*89f0*/  FMUL R3, R38.reuse, R6 ;  /* 0x0000000626037220 */ /* 0x040fe20000400000 */
[C---:B------:R-:W-:Y:S01]  /*8a00*/  FMUL R7, R38.reuse, R7 ;  /* 0x0000000726077220 */ /* 0x040fe20000400000 */
[C---:B------:R-:W-:Y:S01]  /*8a10*/  FMUL R6, R38.reuse, R10 ;  /* 0x0000000a26067220 */ /* 0x040fe20000400000 */
[----:B------:R-:W-:Y:S01]  /*8a20*/  F2FP.F16.E5M2.UNPACK_B R67, R78.H1 ;  /* 0x0000004eff43723e */ /* 0x000fe200030004ff */
[C---:B------:R-:W-:Y:S01]  /*8a30*/  FFMA R3, R41.reuse, R44, R3 ;  /* 0x0000002c29037223 */ /* 0x040fe20000000003 */
[C---:B------:R-:W-:Y:S01]  /*8a40*/  FFMA R7, R41.reuse, R46, R7 ;  /* 0x0000002e29077223 */ /* 0x040fe20000000007 */
[----:B------:R-:W-:Y:S01]  /*8a50*/  F2FP.F16.E5M2.UNPACK_B R40, R79 ;  /* 0x0000004fff28723e */ /* 0x000fe200020004ff */
[C---:B------:R-:W-:Y:S01]  /*8a60*/  FFMA R4, R41.reuse, R43, R4 ;  /* 0x0000002b29047223 */ /* 0x040fe20000000004 */
[C---:B------:R-:W-:Y:S01]  /*8a70*/  FFMA R5, R41.reuse, R48, R5 ;  /* 0x0000003029057223 */ /* 0x040fe20000000005 */
[----:B------:R-:W-:Y:S01]  /*8a80*/  F2FP.F16.E5M2.UNPACK_B R42, R79.H1 ;  /* 0x0000004fff2a723e */ /* 0x000fe200030004ff */
[----:B------:R-:W-:Y:S01]  /*8a90*/  FFMA R6, R41, R45, R6 ;  /* 0x0000002d29067223 */ /* 0x000fe20000000006 */
[----:B------:R-:W-:Y:S01]  /*8aa0*/  F2FP.SATFINITE.E5M2.F32.PACK_AB_MERGE_C R101, R7, R3, RZ ;  /* 0x000000030765723e */ /* 0x000fe200048060ff */
[C---:B------:R-:W-:Y:S01]  /*8ab0*/  FMUL R11, R38.reuse, R11 ;  /* 0x0000000b260b7220 */ /* 0x040fe20000400000 */
[C---:B------:R-:W-:Y:S01]  /*8ac0*/  FMUL R10, R38.reuse, R14 ;  /* 0x0000000e260a7220 */ /* 0x040fe20000400000 */
[----:B------:R-:W-:Y:S01]  /*8ad0*/  FMUL R15, R38, R15 ;  /* 0x0000000f260f7220 */ /* 0x000fe20000400000 */
[----:B------:R-:W-:Y:S01]  /*8ae0*/  F2FP.SATFINITE.E5M2.F32.PACK_AB_MERGE_C R100, R2, R0, R101 ;  /* 0x000000000264723e */ /* 0x000fe20004806065 */
[C---:B------:R-:W-:Y:S01]  /*8af0*/  FFMA R11, R41.reuse, R50, R11 ;  /* 0x00000032290b7223 */ /* 0x040fe2000000000b */
[----:B------:R-:W-:Y:S01]  /*8b00*/  FFMA R8, R41, R47, R8 ;  /* 0x0000002f29087223 */ /* 0x000fe20000000008 */
[----:B------:R-:W-:Y:S01]  /*8b10*/  ISETP.NE.AND P0, PT, R97, RZ, PT ;  /* 0x000000ff6100720c */ /* 0x000fe20003f05270 */
[----:B------:R-:W-:Y:S01]  /*8b20*/  FFMA R9, R41, R52, R9 ;  /* 0x0000003429097223 */ /* 0x000fe20000000009 */
[--C-:B------:R-:W-:Y:S01]  /*8b30*/  HADD2.F32 R53, -RZ, R55.reuse.H0_H0 ;  /* 0x20000037ff357230 */ /* 0x100fe20000004100 */
[----:B------:R-:W-:Y:S01]  /*8b40*/  F2FP.SATFINITE.E5M2.F32.PACK_AB_MERGE_C R101, R11, R6, RZ ;  /* 0x000000060b65723e */ /* 0x000fe200048060ff */
[C---:B------:R-:W-:Y:S01]  /*8b50*/  FFMA R10, R41.reuse, R49, R10 ;  /* 0x00000031290a7223 */ /* 0x040fe2000000000a */
[C---:B------:R-:W-:Y:S01]  /*8b60*/  FFMA R15, R41.reuse, R54, R15 ;  /* 0x00000036290f7223 */ /* 0x040fe2000000000f */
[----:B------:R-:W-:Y:S01]  /*8b70*/  FFMA R12, R41, R51, R12 ;  /* 0x00000033290c7223 */ /* 0x000fe2000000000c */
[----:B------:R-:W-:Y:S01]  /*8b80*/  F2FP.SATFINITE.E5M2.F32.PACK_AB_MERGE_C R101, R5, R4, R101 ;  /* 0x000000040565723e */ /* 0x000fe20004806065 */
[----:B------:R-:W-:Y:S01]  /*8b90*/  FFMA R13, R41, R56, R13 ;  /* 0x00000038290d7223 */ /* 0x000fe2000000000d */
[----:B------:R-:W-:Y:S01]  /*8ba0*/  HADD2.F32 R58, -RZ, R55.H1_H1 ;  /* 0x30000037ff3a7230 */ /* 0x000fe20000004100 */
[----:B------:R-:W-:Y:S01]  /*8bb0*/  F2FP.SATFINITE.E5M2.F32.PACK_AB_MERGE_C R102, R15, R10, RZ ;  /* 0x0000000a0f66723e */ /* 0x000fe200048060ff */
[----:B------:R-:W-:Y:S02]  /*8bc0*/  HADD2.F32 R55, -RZ, R57.H0_H0 ;  /* 0x20000039ff377230 */ /* 0x000fe40000004100 */
[C---:B------:R-:W-:Y:S01]  /*8bd0*/  FMUL R14, R38.reuse, R18 ;  /* 0x00000012260e7220 */ /* 0x040fe20000400000 */
[C---:B------:R-:W-:Y:S01]  /*8be0*/  FMUL R19, R38.reuse, R19 ;  /* 0x0000001326137220 */ /* 0x040fe20000400000 */
[--C-:B------:R-:W-:Y:S02]  /*8bf0*/  HADD2.F32 R57, -RZ, R59.reuse.H0_H0 ;  /* 0x2000003bff397230 */ /* 0x100fe40000004100 */
[C---:B------:R-:W-:Y:S01]  /*8c00*/  FMUL R18, R38.reuse, R22 ;  /* 0x0000001626127220 */ /* 0x040fe20000400000 */
[C---:B------:R-:W-:Y:S01]  /*8c10*/  FFMA R14, R41.reuse, R53, R14 ;  /* 0x00000035290e7223 */ /* 0x040fe2000000000e */
[----:B------:R-:W-:Y:S02]  /*8c20*/  HADD2.F32 R62, -RZ, R59.H1_H1 ;  /* 0x3000003bff3e7230 */ /* 0x000fe40000004100 */
[C---:B------:R-:W-:Y:S01]  /*8c30*/  FFMA R19, R41.reuse, R58, R19 ;  /* 0x0000003a29137223 */ /* 0x040fe20000000013 */
[----:B------:R-:W-:Y:S02]  /*8c40*/  HADD2.F32 R59, -RZ, R61.H0_H0 ;  /* 0x2000003dff3b7230 */ /* 0x000fe40000004100 */
[C---:B------:R-:W-:Y:S01]  /*8c50*/  FMUL R23, R38.reuse, R23 ;  /* 0x0000001726177220 */ /* 0x040fe20000400000 */
[C---:B------:R-:W-:Y:S01]  /*8c60*/  FFMA R16, R41.reuse, R55, R16 ;  /* 0x0000003729107223 */ /* 0x040fe20000000010 */
[C---:B------:R-:W-:Y:S01]  /*8c70*/  FFMA R17, R41.reuse, R60, R17 ;  /* 0x0000003c29117223 */ /* 0x040fe20000000011 */
[--C-:B------:R-:W-:Y:S02]  /*8c80*/  HADD2.F32 R61, -RZ, R63.reuse.H0_H0 ;  /* 0x2000003fff3d7230 */ /* 0x100fe40000004100 */
[C---:B------:R-:W-:Y:S01]  /*8c90*/  FFMA R18, R41.reuse, R57, R18 ;  /* 0x0000003929127223 */ /* 0x040fe20000000012 */
[----:B------:R-:W-:Y:S02]  /*8ca0*/  HADD2.F32 R66, -RZ, R63.H1_H1 ;  /* 0x3000003fff427230 */ /* 0x000fe40000004100 */
[C---:B------:R-:W-:Y:S01]  /*8cb0*/  FMUL R22, R38.reuse, R26 ;  /* 0x0000001a26167220 */ /* 0x040fe20000400000 */
[----:B------:R-:W-:Y:S02]  /*8cc0*/  HADD2.F32 R63, -RZ, R65.H0_H0 ;  /* 0x20000041ff3f7230 */ /* 0x000fe40000004100 */
[C---:B------:R-:W-:Y:S01]  /*8cd0*/  FFMA R23, R41.reuse, R62, R23 ;  /* 0x0000003e29177223 */ /* 0x040fe20000000017 */
[C---:B------:R-:W-:Y:S01]  /*8ce0*/  FMUL R27, R38.reuse, R27 ;  /* 0x0000001b261b7220 */ /* 0x040fe20000400000 */
[C---:B------:R-:W-:Y:S01]  /*8cf0*/  FFMA R20, R41.reuse, R59, R20 ;  /* 0x0000003b29147223 */ /* 0x040fe20000000014 */
[C---:B------:R-:W-:Y:S01]  /*8d00*/  FFMA R21, R41.reuse, R64, R21 ;  /* 0x0000004029157223 */ /* 0x040fe20000000015 */
[--C-:B------:R-:W-:Y:S02]  /*8d10*/  HADD2.F32 R65, -RZ, R67.reuse.H0_H0 ;  /* 0x20000043ff417230 */ /* 0x100fe40000004100 */
[C---:B------:R-:W-:Y:S01]  /*8d20*/  FFMA R22, R41.reuse, R61, R22 ;  /* 0x0000003d29167223 */ /* 0x040fe20000000016 */
[----:B------:R-:W-:Y:S02]  /*8d30*/  HADD2.F32 R70, -RZ, R67.H1_H1 ;  /* 0x30000043ff467230 */ /* 0x000fe40000004100 */
[C---:B------:R-:W-:Y:S01]  /*8d40*/  FMUL R26, R38.reuse, R30 ;  /* 0x0000001e261a7220 */ /* 0x040fe20000400000 */
[--C-:B------:R-:W-:Y:S02]  /*8d50*/  HADD2.F32 R67, -RZ, R40.reuse.H0_H0 ;  /* 0x20000028ff437230 */ /* 0x100fe40000004100 */
[C---:B------:R-:W-:Y:S01]  /*8d60*/  FFMA R27, R41.reuse, R66, R27 ;  /* 0x00000042291b7223 */ /* 0x040fe2000000001b */
[C---:B------:R-:W-:Y:S01]  /*8d70*/  FMUL R31, R38.reuse, R31 ;  /* 0x0000001f261f7220 */ /* 0x040fe20000400000 */
[C---:B------:R-:W-:Y:S01]  /*8d80*/  FFMA R24, R41.reuse, R63, R24 ;  /* 0x0000003f29187223 */ /* 0x040fe20000000018 */
[----:B------:R-:W-:Y:S02]  /*8d90*/  HADD2.F32 R40, -RZ, R40.H1_H1 ;  /* 0x30000028ff287230 */ /* 0x000fe40000004100 */
[C---:B------:R-:W-:Y:S01]  /*8da0*/  FFMA R25, R41.reuse, R68, R25 ;  /* 0x0000004429197223 */ /* 0x040fe20000000019 */
[--C-:B------:R-:W-:Y:S02]  /*8db0*/  HADD2.F32 R69, -RZ, R42.reuse.H0_H0 ;  /* 0x2000002aff457230 */ /* 0x100fe40000004100 */
[C---:B------:R-:W-:Y:S01]  /*8dc0*/  FFMA R26, R41.reuse, R65, R26 ;  /* 0x00000041291a7223 */ /* 0x040fe2000000001a */
[----:B------:R-:W-:Y:S02]  /*8dd0*/  HADD2.F32 R42, -RZ, R42.H1_H1 ;  /* 0x3000002aff2a7230 */ /* 0x000fe40000004100 */
[C---:B------:R-:W-:Y:S01]  /*8de0*/  FMUL R30, R38.reuse, R34 ;  /* 0x00000022261e7220 */ /* 0x040fe20000400000 */
[----:B------:R-:W-:Y:S01]  /*8df0*/  FFMA R31, R41, R70, R31 ;  /* 0x00000046291f7223 */ /* 0x000fe2000000001f */
[----:B------:R-:W-:Y:S01]  /*8e00*/  FMUL R35, R38, R35 ;  /* 0x0000002326237220 */ /* 0x000fe20000400000 */
[----:B------:R-:W-:Y:S01]  /*8e10*/  F2FP.SATFINITE.E5M2.F32.PACK_AB_MERGE_C R103, R19, R14, RZ ;  /* 0x0000000e1367723e */ /* 0x000fe200048060ff */
[C---:B------:R-:W-:Y:S01]  /*8e20*/  FFMA R28, R41.reuse, R67, R28 ;  /* 0x00000043291c7223 */ /* 0x040fe2000000001c */
[C---:B------:R-:W-:Y:S01]  /*8e30*/  FFMA R29, R41.reuse, R40, R29 ;  /* 0x00000028291d7223 */ /* 0x040fe2000000001d */
[C---:B------:R-:W-:Y:S01]  /*8e40*/  FFMA R30, R41.reuse, R69, R30 ;  /* 0x00000045291e7223 */ /* 0x040fe2000000001e */
[----:B------:R-:W-:Y:S01]  /*8e50*/  FFMA R35, R41, R42, R35 ;  /* 0x0000002a29237223 */ /* 0x000fe20000000023 */
[----:B------:R-:W-:Y:S02]  /*8e60*/  F2FP.SATFINITE.E5M2.F32.PACK_AB_MERGE_C R102, R9, R8, R102 ;  /* 0x000000080966723e */ /* 0x000fe40004806066 */
[----:B------:R-:W-:Y:S02]  /*8e70*/  F2FP.SATFINITE.E5M2.F32.PACK_AB_MERGE_C R103, R13, R12, R103 ;  /* 0x0000000c0d67723e */ /* 0x000fe40004806067 */
[----:B------:R-:W-:Y:S02]  /*8e80*/  F2FP.SATFINITE.E5M2.F32.PACK_AB_MERGE_C R104, R23, R18, RZ ;  /* 0x000000121768723e */ /* 0x000fe400048060ff */
[----:B------:R-:W-:Y:S01]  /*8e90*/  F2FP.SATFINITE.E5M2.F32.PACK_AB_MERGE_C R105, R27, R22, RZ ;  /* 0x000000161b69723e */ /* 0x000fe200048060ff */
[----:B------:R1:W-:Y:S01]  /*8ea0*/  STS.128 [R84+UR44+0x2500], R100 ;  /* 0x0025006454007988 */ /* 0x0003e20008000c2c */
[----:B------:R-:W-:Y:S02]  /*8eb0*/  F2FP.SATFINITE.E5M2.F32.PACK_AB_MERGE_C R110, R31, R26, RZ ;  /* 0x0000001a1f6e723e */ /* 0x000fe400048060ff */
[----:B------:R-:W-:Y:S02]  /*8ec0*/  F2FP.SATFINITE.E5M2.F32.PACK_AB_MERGE_C R111, R35, R30, RZ ;  /* 0x0000001e236f723e */ /* 0x000fe400048060ff */
[----:B------:R-:W-:Y:S02]  /*8ed0*/  F2FP.SATFINITE.E5M2.F32.PACK_AB_MERGE_C R104, R17, R16, R104 ;  /* 0x000000101168723e */ /* 0x000fe40004806068 */
[----:B------:R-:W-:Y:S02]  /*8ee0*/  F2FP.SATFINITE.E5M2.F32.PACK_AB_MERGE_C R105, R21, R20, R105 ;  /* 0x000000141569723e */ /* 0x000fe40004806069 */
[----:B------:R-:W-:Y:S02]  /*8ef0*/  F2FP.SATFINITE.E5M2.F32.PACK_AB_MERGE_C R106, R25, R24, R110 ;  /* 0x00000018196a723e */ /* 0x000fe4000480606e */
[----:B------:R-:W-:Y:S02]  /*8f00*/  F2FP.SATFINITE.E5M2.F32.PACK_AB_MERGE_C R107, R29, R28, R111 ;  /* 0x0000001c1d6b723e */ /* 0x000fe4000480606f */
[----:B------:R-:W-:Y:S02]  /*8f10*/  LEA R109, R93, UR44, 0x3 ;  /* 0x0000002c5d6d7c11 */ /* 0x000fe4000f8e18ff */
[----:B------:R-:W-:Y:S01]  /*8f20*/  @P6 SHF.L.U32 R110, R92, 0x1f, RZ ;  /* 0x0000001f5c6e6819 */ /* 0x000fe200000006ff */
[----:B------:R1:W-:Y:S01]  /*8f30*/  STS.128 [R98+0x2500], R104 ;  /* 0x0025006862007388 */ /* 0x0003e20000000c00 */
[----:B------:R-:W-:Y:S01]  /*8f40*/  @!PT LDS RZ, [RZ] ;  /* 0x00000000fffff984 */ /* 0x000fe20000000800 */
[----:B------:R-:W-:Y:S01]  /*8f50*/  @!PT LDS RZ, [RZ] ;  /* 0x00000000fffff984 */ /* 0x000fe20000000800 */
[----:B------:R-:W-:Y:S01]  /*8f60*/  @!PT LDS RZ, [RZ] ;  /* 0x00000000fffff984 */ /* 0x000fe20000000800 */
[----:B------:R-:W-:Y:S01]  /*8f70*/  @!PT LDS RZ, [RZ] ;  /* 0x00000000fffff984 */ /* 0x000fe20000000800 */
[----:B------:R2:W-:Y:S07]  /*8f80*/  MEMBAR.ALL.CTA ;  /* 0x0000000000007992 */ /* 0x0005ee0000008000 */
[----:B--2---:R-:W2:Y:S02]  /*8f90*/  FENCE.VIEW.ASYNC.S ;  /* 0x00000000000073c6 */ /* 0x004ea40000000000 */
[----:B--2---:R-:W-:Y:S06]  /*8fa0*/  BAR.SYNC.DEFER_BLOCKING 0x1, 0x80 ;  /* 0x0042000000007b1d */ /* 0x004fec0000010000 */
[----:B------:R-:W-:Y:S05]  /*8fb0*/  @P0 BRA `(.L_x_162) ;  /* 0x00000000003c0947 */ /* 0x000fea0003800000 */
[----:B------:R-:W2:Y:S01]  /*8fc0*/  LDCU.64 UR6, c[0x0][0x348] ;  /* 0x00006900ff0677ac */ /* 0x000ea20008000a00 */
[----:B------:R-:W-:Y:S01]  /*8fd0*/  UIADD3 UR4, UPT, UPT, UR44, 0x2500, URZ ;  /* 0x000025002c047890 */ /* 0x000fe2000fffe0ff */
[----:B------:R-:W-:Y:S01]  /*8fe0*/  UMOV UR51, UR36 ;  /* 0x0000002400337c82 */ /* 0x000fe20008000000 */
[----:B------:R-:W-:Y:S02]  /*8ff0*/  UIADD3 UR9, UPT, UPT, UR49, 0x40, URZ ;  /* 0x0000004031097890 */ /* 0x000fe4000fffe0ff */
[----:B------:R-:W-:Y:S02]  /*9000*/  UIADD3 UR8, UPT, UPT, UR44, 0x2d00, URZ ;  /* 0x00002d002c087890 */ /* 0x000fe4000fffe0ff */
[----:B------:R-:W-:Y:S01]  /*9010*/  MOV R96, UR4 ;  /* 0x0000000400607c02 */ /* 0x000fe20008000f00 */
[----:B------:R-:W-:Y:S01]  /*9020*/  UMOV UR10, UR50 ;  /* 0x00000032000a7c82 */ /* 0x000fe20008000000 */
[----:B------:R-:W-:Y:S02]  /*9030*/  UMOV UR11, UR36 ;  /* 0x00000024000b7c82 */ /* 0x000fe40008000000 */
[----:B------:R-:W-:Y:S01]  /*9040*/  R2UR UR48, R96 ;  /* 0x00000000603072ca */ /* 0x000fe200000e0000 */
[----:B--2---:R-:W-:Y:S04]  /*9050*/  UIADD3 UR4, UP0, UPT, UR6, 0x680, URZ ;  /* 0x0000068006047890 */ /* 0x004fe8000ff1e0ff */
[----:B------:R-:W-:Y:S09]  /*9060*/  UIADD3.X UR5, UPT, UPT, URZ, UR7, URZ, UP0, !UPT ;  /* 0x00000007ff057290 */ /* 0x000ff200087fe4ff */
[----:B------:R2:W-:Y:S01]  /*9070*/  UTMASTG.3D [UR48], [UR4] ;  /* 0x00000030040073b5 */ /* 0x0005e20008010000 */
[----:B------:R2:W-:Y:S01]  /*9080*/  UTMASTG.3D [UR8], [UR4] ;  /* 0x00000008040073b5 */ /* 0x0005e20008010000 */
[----:B------:R0:W-:Y:S01]  /*9090*/  UTMACMDFLUSH ;  /* 0x00000000000079b7 */ /* 0x0001e20000000000 */
[----:B--2---:R-:W-:Y:S04]  /*90a0*/  DEPBAR.LE SB0, 0x1 ;  /* 0x000080400000791a */ /* 0x004fe80000000000 */
.L_x_162:
[----:B------:R-:W-:Y:S05]  /*90b0*/  BSYNC.RECONVERGENT B0 ;  /* 0x0000000000007941 */ /* 0x000fea0003800200 */
.L_x_161:
[----:B------:R-:W-:Y:S06]  /*90c0*/  BAR.SYNC.DEFER_BLOCKING 0x1, 0x80 ;  /* 0x0042000000007b1d */ /* 0x000fec0000010000 */
[----:B------:R-:W2:Y:S01]  /*90d0*/  @P6 SYNCS.PHASECHK.TRANS64.TRYWAIT P0, [R109+URZ+0x340], R110 ;  /* 0x0003406e6d0065a7 */ /* 0x000ea200080011ff */
[----:B------:R-:W-:Y:S01]  /*90e0*/  BSSY B1, `(.L_x_163) ;  /* 0x0000020000017945 */ /* 0x000fe20003800000 */
[----:B--2---:R-:W-:Y:S03]  /*90f0*/  @P6 SEL R71, RZ, 0x1, !P0 ;  /* 0x00000001ff476807 */ /* 0x004fe60004000000 */
[----:B------:R-:W-:Y:S05]  /*9100*/  @!P6 BRA `(.L_x_164) ;  /* 0x000000000074e947 */ /* 0x000fea0003800000 */
[----:B------:R-:W-:Y:S01]  /*9110*/  ISETP.NE.AND P1, PT, R99, RZ, PT ;  /* 0x000000ff6300720c */ /* 0x000fe20003f25270 */
[----:B------:R-:W-:Y:S01]  /*9120*/  BSSY B0, `(.L_x_165) ;  /* 0x0000009000007945 */ /* 0x000fe20003800000 */
[----:B------:R-:W-:Y:S11]  /*9130*/  ISETP.NE.AND P0, PT, R71, RZ, PT ;  /* 0x000000ff4700720c */ /* 0x000ff60003f05270 */
[----:B------:R-:W-:Y:S05]  /*9140*/  @P1 IMAD R0, R93, 0x1000, R84 ;  /* 0x000010005d001824 */ /* 0x000fea00078e0254 */
[----:B------:R-:W-:Y:S05]  /*9150*/  @P1 IADD3 R3, PT, PT, R0, UR44, RZ ;  /* 0x0000002c00031c10 */ /* 0x000fea000fffe0ff */
[----:B------:R-:W-:Y:S01]  /*9160*/  @P1 IMAD.IADD R3, R3, 0x1, R108 ;  /* 0x0000000103031824 */ /* 0x000fe200078e026c */
[----:B------:R-:W-:Y:S06]  /*9170*/  @P0 BRA `(.L_x_166) ;  /* 0x00000000000c0947 */ /* 0x000fec0003800000 */
[----:B------:R-:W-:Y:S04]  /*9180*/  SHF.L.U32 R2, R92, 0x1f, RZ ;  /* 0x0000001f5c027819 */ /* 0x000fe800000006ff */
[----:B------:R-:W2:Y:S02]  /*9190*/  SYNCS.PHASECHK.TRANS64.TRYWAIT P0, [R109+URZ+0x340], R2 ;  /* 0x000340026d0075a7 */ /* 0x000ea400080011ff */
[----:B--2---:R-:W-:Y:S05]  /*91a0*/  @!P0 BRA `(.L_x_167) ;  /* 0x0000002800908947 */ /* 0x004fea0003800000 */
.L_x_166:
[----:B------:R-:W-:Y:S05]  /*91b0*/  BSYNC B0 ;  /* 0x0000000000007941 */ /* 0x000fea0003800000 */
.L_x_165:
[----:B------:R-:W-:Y:S01]  /*91c0*/  ISETP.NE.AND P0, PT, R99, RZ, PT ;  /* 0x000000ff6300720c */ /* 0x000fe20003f05270 */
[----:B--2---:R-:W-:Y:S02]  /*91d0*/  VIADD R109, R109, 0x350 ;  /* 0x000003506d6d7836 */ /* 0x004fe40000000000 */
[----:B------:R-:W-:Y:S02]  /*91e0*/  IMAD.U32 R2, RZ, RZ, UR46 ;  /* 0x0000002eff027e24 */ /* 0x000fe4000f8e00ff */
[----:B------:R-:W-:Y:S03]  /*91f0*/  VIADD R93, R93, 0x1 ;  /* 0x000000015d5d7836 */ /* 0x000fe60000000000 */
[----:B------:R-:W-:Y:S05]  /*9200*/  PRMT R2, R2, 0x654, R109 ;  /* 0x0000065402027816 */ /* 0x000fea000000006d */
[----:B------:R2:W3:Y:S04]  /*9210*/  @P0 LDS.128 R72, [R0+UR44+0x500] ;  /* 0x0005002c00480984 */ /* 0x0004e80008000c00 */
[----:B------:R2:W4:Y:S01]  /*9220*/  @P0 LDS.128 R76, [R3+0x500] ;  /* 0x00050000034c0984 */ /* 0x0005220000000c00 */
        /* <DEDUP_REMOVED lines=11> */
.L_x_164:
[----:B------:R-:W-:Y:S05]  /*92e0*/  BSYNC B1 ;  /* 0x0000000000017941 */ /* 0x000fea0003800000 */
.L_x_163:
[----:B--2---:R-:W-:Y:S05]  /*92f0*/  VIADD R0, R39, 0x20 ;  /* 0x0000002027007836 */ /* 0x004fea0000000000 */
[----:B------:R-:W-:Y:S04]  /*9300*/  SHF.R.U32.HI R0, RZ, 0x15, R0 ;  /* 0x00000015ff007819 */ /* 0x000fe80000011600 */
[----:B------:R-:W-:Y:S11]  /*9310*/  LOP3.LUT P0, RZ, R0, 0x3, R87, 0x48, !PT ;  /* 0x0000000300ff7812 */ /* 0x000ff60007804857 */
[----:B------:R-:W-:Y:S02]  /*9320*/  @!UPT UIADD3 URZ, UPT, UPT, URZ, URZ, URZ ;  /* 0x000000fffffff290 */ /* 0x000fe4000fffe0ff */
[----:B------:R-:W-:Y:S05]  /*9330*/  @!P0 BRA `(.L_x_168) ;  /* 0x0000000000408947 */ /* 0x000fea0003800000 */
[----:B------:R-:W2:Y:S01]  /*9340*/  LDCU.64 UR8, c[0x4][0x70] ;  /* 0x01000e00ff0877ac */ /* 0x000ea20008000a00 */
[----:B------:R-:W-:Y:S01]  /*9350*/  MOV R3, 0x0 ;  /* 0x0000000000037802 */ /* 0x000fe20000000f00 */
[----:B------:R-:W-:Y:S02]  /*9360*/  HFMA2 R12, -RZ, RZ, 0, 5.9604644775390625e-08 ;  /* 0x00000001ff0c7431 */ /* 0x000fe400000001ff */
[----:B------:R-:W-:Y:S02]  /*9370*/  IMAD.MOV.U32 R8, RZ, RZ, 0x192 ;  /* 0x00000192ff087424 */ /* 0x000fe400078e00ff */
[----:B------:R-:W-:Y:S01]  /*9380*/  IMAD.MOV.U32 R13, RZ, RZ, RZ ;  /* 0x000000ffff0d7224 */ /* 0x000fe200078e00ff */
[----:B------:R-:W5:Y:S01]  /*9390*/  LDCU.64 UR6, c[0x4][0x78] ;  /* 0x01000f00ff0677ac */ /* 0x000f620008000a00 */
[----:B------:R-:W1:Y:S01]  /*93a0*/  LDC.64 R2, c[0x4][R3] ;  /* 0x0100000003027b82 */ /* 0x000e620000000a00 */
[----:B------:R-:W3:Y:S01]  /*93b0*/  LDCU.64 UR4, c[0x4][0x10] ;  /* 0x01000200ff0477ac */ /* 0x000ee20008000a00 */
[----:B--2---:R-:W-:Y:S01]  /*93c0*/  MOV R5, UR9 ;  /* 0x0000000900057c02 */ /* 0x004fe20008000f00 */
[----:B------:R-:W-:Y:S01]  /*93d0*/  IMAD.U32 R4, RZ, RZ, UR8 ;  /* 0x00000008ff047e24 */ /* 0x000fe2000f8e00ff */
[----:B-----5:R-:W-:Y:S01]  /*93e0*/  MOV R7, UR7 ;  /* 0x0000000700077c02 */ /* 0x020fe20008000f00 */
[----:B------:R-:W-:Y:S01]  /*93f0*/  IMAD.U32 R6, RZ, RZ, UR6 ;  /* 0x00000006ff067e24 */ /* 0x000fe2000f8e00ff */
[----:B---3--:R-:W-:Y:S01]  /*9400*/  MOV R11, UR5 ;  /* 0x00000005000b7c02 */ /* 0x008fe20008000f00 */
[----:B------:R-:W-:Y:S02]  /*9410*/  IMAD.U32 R10, RZ, RZ, UR4 ;  /* 0x00000004ff0a7e24 */ /* 0x000fe4000f8e00ff */
[----:B------:R-:W-:Y:S07]  /*9420*/  LEPC R20, `(.L_x_168) ;  /* 0x000000001014794e */ /* 0x000fee0000000000 */
[----:B-1--4-:R-:W-:Y:S05]  /*9430*/  CALL.ABS.NOINC R2 ;  /* 0x0000000002007343 */ /* 0x012fea0003c00000 */
.L_x_168:
[----:B------:R-:W-:Y:S01]  /*9440*/  ISETP.NE.AND P0, PT, R97, RZ, PT ;  /* 0x000000ff6100720c */ /* 0x000fe20003f05270 */
[----:B------:R-:W-:Y:S05]  /*9450*/  WARPSYNC.ALL ;  /* 0x0000000000007948 */ /* 0x000fea0003800000 */
[----:B------:R-:W-:Y:S01]  /*9460*/  R2UR UR4, R39 ;  /* 0x00000000270472ca */ /* 0x000fe200000e0000 */
[----:B------:R-:W-:Y:S01]  /*9470*/  BSSY.RECONVERGENT B0, `(.L_x_169) ;  /* 0x00000a0000007945 */ /* 0x000fe20003800200 */
[-C--:B---3--:R-:W-:Y:S02]  /*9480*/  F2FP.F16.E5M2.UNPACK_B R42, R72.reuse ;  /* 0x00000048ff2a723e */ /* 0x088fe400020004ff */
[----:B------:R-:W-:Y:S02]  /*9490*/  F2FP.F16.E5M2.UNPACK_B R72, R72.H1 ;  /* 0x00000048ff48723e */ /* 0x000fe400030004ff */
[-C--:B------:R-:W-:Y:S01]  /*94a0*/  F2FP.F16.E5M2.UNPACK_B R46, R73.reuse ;  /* 0x00000049ff2e723e */ /* 0x080fe200020004ff */
[--C-:B------:R-:W-:Y:S01]  /*94b0*/  HADD2.F32 R40, -RZ, R42.reuse.H0_H0 ;  /* 0x2000002aff287230 */ /* 0x100fe20000004100 */
[----:B------:R-:W-:Y:S01]  /*94c0*/  F2FP.F16.E5M2.UNPACK_B R73, R73.H1 ;  /* 0x00000049ff49723e */ /* 0x000fe200030004ff */
[----:B------:R-:W-:Y:S01]  /*94d0*/  HADD2.F32 R42, -RZ, R42.H1_H1 ;  /* 0x3000002aff2a7230 */ /* 0x000fe20000004100 */
[-C--:B------:R-:W-:Y:S01]  /*94e0*/  F2FP.F16.E5M2.UNPACK_B R50, R74.reuse ;  /* 0x0000004aff32723e */ /* 0x080fe200020004ff */
[----:B------:R-:W-:Y:S01]  /*94f0*/  HADD2.F32 R43, -RZ, R72.H0_H0 ;  /* 0x20000048ff2b7230 */ /* 0x000fe20000004100 */
[----:B------:R-:W-:Y:S01]  /*9500*/  F2FP.F16.E5M2.UNPACK_B R74, R74.H1 ;  /* 0x0000004aff4a723e */ /* 0x000fe200030004ff */
[----:B------:R-:W2:Y:S01]  /*9510*/  LDTM.x32 R4, tmem[UR4+0x20] ;  /* 0x00002004000479ee */ /* 0x000ea200082c0000 */
[----:B------:R-:W-:Y:S01]  /*9520*/  NOP ;  /* 0x0000000000007918 */ /* 0x000fe20000000000 */
[----:B------:R-:W-:Y:S01]  /*9530*/  IADD3 R90, PT, PT, R90, 0x3b0, RZ ;  /* 0x000003b05a5a7810 */ /* 0x000fe20007ffe0ff */
[--C-:B------:R-:W-:Y:S01]  /*9540*/  HADD2.F32 R45, -RZ, R46.reuse.H0_H0 ;  /* 0x2000002eff2d7230 */ /* 0x100fe20000004100 */
[----:B------:R-:W-:Y:S01]  /*9550*/  F2FP.F16.E5M2.UNPACK_B R54, R75 ;  /* 0x0000004bff36723e */ /* 0x000fe200020004ff */
[----:B------:R-:W-:Y:S01]  /*9560*/  HADD2.F32 R46, -RZ, R46.H1_H1 ;  /* 0x3000002eff2e7230 */ /* 0x000fe20000004100 */
[----:B------:R-:W-:Y:S01]  /*9570*/  LOP3.LUT R90, R90, 0xfefffff8, RZ, 0xc0, !PT ;  /* 0xfefffff85a5a7812 */ /* 0x000fe200078ec0ff */
[--C-:B------:R-:W-:Y:S01]  /*9580*/  HADD2.F32 R49, -RZ, R50.reuse.H0_H0 ;  /* 0x20000032ff317230 */ /* 0x100fe20000004100 */
[----:B----4-:R-:W-:Y:S01]  /*9590*/  F2FP.F16.E5M2.UNPACK_B R58, R76 ;  /* 0x0000004cff3a723e */ /* 0x010fe200020004ff */
[----:B------:R-:W-:Y:S01]  /*95a0*/  HADD2.F32 R50, -RZ, R50.H1_H1 ;  /* 0x30000032ff327230 */ /* 0x000fe20000004100 */
[----:B--2---:R2:W-:Y:S01]  /*95b0*/  SYNCS.ARRIVE.TRANS64.RED.A1T0 RZ, [R90+URZ], RZ ;  /* 0x000000ff5aff79a7 */ /* 0x0045e200081004ff */
[--C-:B------:R-:W-:Y:S01]  /*95c0*/  HADD2.F32 R53, -RZ, R54.reuse.H0_H0 ;  /* 0x20000036ff357230 */ /* 0x100fe20000004100 */
[----:B------:R-:W-:Y:S01]  /*95d0*/  F2FP.F16.E5M2.UNPACK_B R62, R77 ;  /* 0x0000004dff3e723e */ /* 0x000fe200020004ff */
[----:B------:R-:W-:Y:S01]  /*95e0*/  HADD2.F32 R54, -RZ, R54.H1_H1 ;  /* 0x30000036ff367230 */ /* 0x000fe20000004100 */
[----:B------:R-:W-:Y:S01]  /*95f0*/  F2FP.F16.E5M2.UNPACK_B R66, R78 ;  /* 0x0000004eff42723e */ /* 0x000fe200020004ff */
[--C-:B------:R-:W-:Y:S01]  /*9600*/  HADD2.F32 R57, -RZ, R58.reuse.H0_H0 ;  /* 0x2000003aff397230 */ /* 0x100fe20000004100 */
[----:B------:R-:W-:Y:S01]  /*9610*/  F2FP.F16.E5M2.UNPACK_B R70, R79 ;  /* 0x0000004fff46723e */ /* 0x000fe200020004ff */
[----:B------:R-:W-:Y:S01]  /*9620*/  HADD2.F32 R58, -RZ, R58.H1_H1 ;  /* 0x3000003aff3a7230 */ /* 0x000fe20000004100 */
[----:B------:R-:W-:Y:S01]  /*9630*/  F2FP.F16.E5M2.UNPACK_B R75, R75.H1 ;  /* 0x0000004bff4b723e */ /* 0x000fe200030004ff */
[--C-:B------:R-:W-:Y:S01]  /*9640*/  HADD2.F32 R61, -RZ, R62.reuse.H0_H0 ;  /* 0x2000003eff3d7230 */ /* 0x100fe20000004100 */
[----:B------:R-:W-:Y:S01]  /*9650*/  F2FP.F16.E5M2.UNPACK_B R76, R76.H1 ;  /* 0x0000004cff4c723e */ /* 0x000fe200030004ff */
[----:B------:R-:W-:Y:S01]  /*9660*/  HADD2.F32 R63, -RZ, R62.H1_H1 ;  /* 0x3000003eff3f7230 */ /* 0x000fe20000004100 */
[----:B------:R-:W-:Y:S01]  /*9670*/  F2FP.F16.E5M2.UNPACK_B R77, R77.H1 ;  /* 0x0000004dff4d723e */ /* 0x000fe200030004ff */
[--C-:B------:R-:W-:Y:S02]  /*9680*/  HADD2.F32 R65, -RZ, R66.reuse.H0_H0 ;  /* 0x20000042ff417230 */ /* 0x100fe40000004100 */
[C---:B------:R-:W-:Y:S01]  /*9690*/  FMUL R4, R38.reuse, R4 ;  /* 0x0000000426047220 */ /* 0x040fe20000400000 */
        /* <DEDUP_REMOVED lines=16> */
[--C-:B------:R-:W-:Y:S02]  /*97a0*/  HADD2.F32 R69, -RZ, R70.reuse.H0_H0 ;  /* 0x20000046ff457230 */ /* 0x100fe40000004100 */
[C---:B------:R-:W-:Y:S01]  /*97b0*/  FMUL R28, R38.reuse, R32 ;  /* 0x00000020261c7220 */ /* 0x040fe20000400000 */
[----:B------:R-:W-:Y:S02]  /*97c0*/  HADD2.F32 R70, -RZ, R70.H1_H1 ;  /* 0x30000046ff467230 */ /* 0x000fe40000004100 */
[C---:B------:R-:W-:Y:S01]  /*97d0*/  FMUL R29, R38.reuse, R33 ;  /* 0x00000021261d7220 */ /* 0x040fe20000400000 */
[----:B------:R-:W-:Y:S02]  /*97e0*/  HADD2.F32 R44, -RZ, R72.H1_H1 ;  /* 0x30000048ff2c7230 */ /* 0x000fe40000004100 */
[C---:B------:R-:W-:Y:S01]  /*97f0*/  FMUL R6, R38.reuse, R6 ;  /* 0x0000000626067220 */ /* 0x040fe20000400000 */
[C---:B------:R-:W-:Y:S01]  /*9800*/  FMUL R7, R38.reuse, R7 ;  /* 0x0000000726077220 */ /* 0x040fe20000400000 */
[--C-:B------:R-:W-:Y:S02]  /*9810*/  HADD2.F32 R47, -RZ, R73.reuse.H0_H0 ;  /* 0x20000049ff2f7230 */ /* 0x100fe40000004100 */
[C---:B------:R-:W-:Y:S01]  /*9820*/  FMUL R10, R38.reuse, R10 ;  /* 0x0000000a260a7220 */ /* 0x040fe20000400000 */
[C---:B------:R-:W-:Y:S01]  /*9830*/  FFMA R6, R41.reuse, R43, R6 ;  /* 0x0000002b29067223 */ /* 0x040fe20000000006 */
[----:B------:R-:W-:Y:S02]  /*9840*/  HADD2.F32 R48, -RZ, R73.H1_H1 ;  /* 0x30000049ff307230 */ /* 0x000fe40000004100 */
[C---:B------:R-:W-:Y:S01]  /*9850*/  FFMA R7, R41.reuse, R44, R7 ;  /* 0x0000002c29077223 */ /* 0x040fe20000000007 */
[C---:B------:R-:W-:Y:S01]  /*9860*/  FFMA R8, R41.reuse, R45, R8 ;  /* 0x0000002d29087223 */ /* 0x040fe20000000008 */
[C---:B------:R-:W-:Y:S01]  /*9870*/  FFMA R9, R41.reuse, R46, R9 ;  /* 0x0000002e29097223 */ /* 0x040fe20000000009 */
[----:B------:R-:W-:Y:S01]  /*9880*/  FFMA R10, R41, R47, R10 ;  /* 0x0000002f290a7223 */ /* 0x000fe2000000000a */
[C---:B------:R-:W-:Y:S01]  /*9890*/  FMUL R11, R38.reuse, R11 ;  /* 0x0000000b260b7220 */ /* 0x040fe20000400000 */
[----:B------:R-:W-:Y:S01]  /*98a0*/  F2FP.F16.E5M2.UNPACK_B R78, R78.H1 ;  /* 0x0000004eff4e723e */ /* 0x000fe200030004ff */
[--C-:B------:R-:W-:Y:S01]  /*98b0*/  HADD2.F32 R51, -RZ, R74.reuse.H0_H0 ;  /* 0x2000004aff337230 */ /* 0x100fe20000004100 */
[----:B-1----:R-:W-:Y:S01]  /*98c0*/  F2FP.SATFINITE.E5M2.F32.PACK_AB_MERGE_C R100, R7, R6, RZ ;  /* 0x000000060764723e */ /* 0x002fe200048060ff */
[C---:B------:R-:W-:Y:S01]  /*98d0*/  FFMA R11, R41.reuse, R48, R11 ;  /* 0x00000030290b7223 */ /* 0x040fe2000000000b */
[C---:B------:R-:W-:Y:S01]  /*98e0*/  FFMA R12, R41.reuse, R49, R12 ;  /* 0x00000031290c7223 */ /* 0x040fe2000000000c */
[----:B------:R-:W-:Y:S01]  /*98f0*/  FFMA R13, R41, R50, R13 ;  /* 0x00000032290d7223 */ /* 0x000fe2000000000d */
[----:B------:R-:W-:Y:S01]  /*9900*/  F2FP.SATFINITE.E5M2.F32.PACK_AB_MERGE_C R100, R5, R4, R100 ;  /* 0x000000040564723e */ /* 0x000fe20004806064 */
[----:B------:R-:W-:Y:S01]  /*9910*/  HADD2.F32 R52, -RZ, R74.H1_H1 ;  /* 0x3000004aff347230 */ /* 0x000fe20000004100 */
[----:B------:R-:W-:Y:S01]  /*9920*/  F2FP.SATFINITE.E5M2.F32.PACK_AB_MERGE_C R101, R11, R10, RZ ;  /* 0x0000000a0b65723e */ /* 0x000fe200048060ff */
[C---:B------:R-:W-:Y:S01]  /*9930*/  FMUL R14, R38.reuse, R14 ;  /* 0x0000000e260e7220 */ /* 0x040fe20000400000 */
[C---:B------:R-:W-:Y:S01]  /*9940*/  FMUL R15, R38.reuse, R15 ;  /* 0x0000000f260f7220 */ /* 0x040fe20000400000 */
[--C-:B------:R-:W-:Y:S01]  /*9950*/  HADD2.F32 R55, -RZ, R75.reuse.H0_H0 ;  /* 0x2000004bff377230 */ /* 0x100fe20000004100 */
[----:B------:R-:W-:Y:S01]  /*9960*/  F2FP.SATFINITE.E5M2.F32.PACK_AB_MERGE_C R101, R9, R8, R101 ;  /* 0x000000080965723e */ /* 0x000fe20004806065 */
[C---:B------:R-:W-:Y:S01]  /*9970*/  FFMA R14, R41.reuse, R51, R14 ;  /* 0x00000033290e7223 */ /* 0x040fe2000000000e */
[C---:B------:R-:W-:Y:S01]  /*9980*/  FFMA R15, R41.reuse, R52, R15 ;  /* 0x00000034290f7223 */ /* 0x040fe2000000000f */
[C---:B------:R-:W-:Y:S01]  /*9990*/  FFMA R16, R41.reuse, R53, R16 ;  /* 0x0000003529107223 */ /* 0x040fe20000000010 */
[C---:B------:R-:W-:Y:S01]  /*99a0*/  FFMA R17, R41.reuse, R54, R17 ;  /* 0x0000003629117223 */ /* 0x040fe20000000011 */
        /* <DEDUP_REMOVED lines=15> */
[C---:B------:R-:W-:Y:S01]  /*9aa0*/  FFMA R23, R41.reuse, R60, R23 ;  /* 0x0000003c29177223 */ /* 0x040fe20000000017 */
[C---:B------:R-:W-:Y:S01]  /*9ab0*/  FMUL R27, R38.reuse, R27 ;  /* 0x0000001b261b7220 */ /* 0x040fe20000400000 */
[C---:B------:R-:W-:Y:S01]  /*9ac0*/  FFMA R0, R41.reuse, R61, R0 ;  /* 0x0000003d29007223 */ /* 0x040fe20000000000 */
[----:B------:R-:W-:Y:S01]  /*9ad0*/  F2FP.F16.E5M2.UNPACK_B R79, R79.H1 ;  /* 0x0000004fff4f723e */ /* 0x000fe200030004ff */
        /* <DEDUP_REMOVED lines=16> */
[----:B------:R-:W-:Y:S01]  /*9be0*/  FFMA R28, R41, R69, R28 ;  /* 0x00000045291c7223 */ /* 0x000fe2000000001c */
[----:B------:R-:W-:Y:S01]  /*9bf0*/  F2FP.SATFINITE.E5M2.F32.PACK_AB_MERGE_C R103, R19, R18, RZ ;  /* 0x000000121367723e */ /* 0x000fe200048060ff */
        /* <DEDUP_REMOVED lines=14> */
[----:B--2---:R-:W-:Y:S03]  /*9ce0*/  IADD3 R90, PT, PT, R36, 0x1, RZ ;  /* 0x00000001245a7810 */ /* 0x004fe60007ffe0ff */
        /* <DEDUP_REMOVED lines=10> */
[----:B------:R-:W-:Y:S02]  /*9d90*/  UIADD3 UR13, UPT, UPT, UR49, 0x20, URZ ;  /* 0x00000020310d7890 */ /* 0x000fe4000fffe0ff */
[----:B------:R-:W-:Y:S01]  /*9da0*/  UIADD3 UR12, UPT, UPT, UR44, 0x3500, URZ ;  /* 0x000035002c0c7890 */ /* 0x000fe2000fffe0ff */
[----:B------:R-:W-:Y:S01]  /*9db0*/  UMOV UR14, UR50 ;  /* 0x00000032000e7c82 */ /* 0x000fe20008000000 */
[----:B------:R-:W-:Y:S01]  /*9dc0*/  UMOV UR15, UR36 ;  /* 0x00000024000f7c82 */ /* 0x000fe20008000000 */
[----:B------:R-:W-:Y:S02]  /*9dd0*/  UIADD3 UR9, UPT, UPT, UR49, 0x60, URZ ;  /* 0x0000006031097890 */ /* 0x000fe4000fffe0ff */
[----:B------:R-:W-:Y:S01]  /*9de0*/  UIADD3 UR8, UPT, UPT, UR44, 0x3d00, URZ ;  /* 0x00003d002c087890 */ /* 0x000fe2000fffe0ff */
[----:B------:R-:W-:Y:S01]  /*9df0*/  UMOV UR10, UR50 ;  /* 0x00000032000a7c82 */ /* 0x000fe20008000000 */
[----:B------:R-:W-:Y:S01]  /*9e00*/  UMOV UR11, UR36 ;  /* 0x00000024000b7c82 */ /* 0x000fe20008000000 */
[----:B--2---:R-:W-:Y:S04]  /*9e10*/  UIADD3 UR4, UP0, UPT, UR6, 0x680, URZ ;  /* 0x0000068006047890 */ /* 0x004fe8000ff1e0ff */
[----:B------:R-:W-:Y:S09]  /*9e20*/  UIADD3.X UR5, UPT, UPT, URZ, UR7, URZ, UP0, !UPT ;  /* 0x00000007ff057290 */ /* 0x000ff200087fe4ff */
[----:B------:R2:W-:Y:S01]  /*9e30*/  UTMASTG.3D [UR12], [UR4] ;  /* 0x0000000c040073b5 */ /* 0x0005e20008010000 */
[----:B------:R2:W-:Y:S01]  /*9e40*/  UTMASTG.3D [UR8], [UR4] ;  /* 0x00000008040073b5 */ /* 0x0005e20008010000 */
[----:B------:R0:W-:Y:S01]  /*9e50*/  UTMACMDFLUSH ;  /* 0x00000000000079b7 */ /* 0x0001e20000000000 */
[----:B--2---:R-:W-:Y:S04]  /*9e60*/  DEPBAR.LE SB0, 0x1 ;  /* 0x000080400000791a */ /* 0x004fe80000000000 */
.L_x_170:
[----:B------:R-:W-:Y:S05]  /*9e70*/  BSYNC.RECONVERGENT B0 ;  /* 0x0000000000007941 */ /* 0x000fea0003800200 */
.L_x_169:
[----:B------:R-:W-:Y:S01]  /*9e80*/  R2UR UR4, R88 ;  /* 0x00000000580472ca */ /* 0x000fe200000e0000 */
[----:B------:R-:W-:Y:S01]  /*9e90*/  BAR.SYNC.DEFER_BLOCKING 0x1, 0x80 ;  /* 0x0042000000007b1d */ /* 0x000fe20000010000 */
[----:B------:R-:W-:Y:S01]  /*9ea0*/  ISETP.NE.AND P0, PT, R91, 0x2, PT ;  /* 0x000000025b00780c */ /* 0x000fe20003f05270 */
[----:B------:R-:W-:Y:S01]  /*9eb0*/  UISETP.NE.AND UP0, UPT, UR45, URZ, UPT ;  /* 0x000000ff2d00728c */ /* 0x000fe2000bf05270 */
[----:B------:R-:W-:Y:S01]  /*9ec0*/  ISETP.NE.AND P1, PT, R90, 0x4, PT ;  /* 0x000000045a00780c */ /* 0x000fe20003f25270 */
[----:B------:R-:W-:Y:S01]  /*9ed0*/  UIADD3 UR30, UPT, UPT, UR38, UR63, URZ ;  /* 0x0000003f261e7290 */ /* 0x000fe2000fffe0ff */
[----:B------:R-:W-:Y:S02]  /*9ee0*/  SEL R3, RZ, 0x1, P0 ;  /* 0x00000001ff037807 */ /* 0x000fe40000000000 */
[----:B------:R-:W-:Y:S02]  /*9ef0*/  SEL R0, RZ, 0x1, P1 ;  /* 0x00000001ff007807 */ /* 0x000fe40000800000 */
[----:B------:R-:W-:Y:S02]  /*9f00*/  LOP3.LUT R94, R94, R3, RZ, 0x3c, !PT ;  /* 0x000000035e5e7212 */ /* 0x000fe400078e3cff */
[----:B------:R-:W-:Y:S01]  /*9f10*/  LOP3.LUT R95, R95, R0, RZ, 0x3c, !PT ;  /* 0x000000005f5f7212 */ /* 0x000fe200078e3cff */
[----:B------:R-:W-:Y:S01]  /*9f20*/  UIADD3 UR31, UPT, UPT, UR37, UR4, URZ ;  /* 0x00000004251f7290 */ /* 0x000fe2000fffe0ff */
[----:B------:R-:W-:Y:S02]  /*9f30*/  SEL R91, R91, RZ, P0 ;  /* 0x000000ff5b5b7207 */ /* 0x000fe40000000000 */
[----:B------:R-:W-:Y:S01]  /*9f40*/  SEL R36, R90, RZ, P1 ;  /* 0x000000ff5a247207 */ /* 0x000fe20000800000 */
[----:B------:R-:W-:Y:S01]  /*9f50*/  UMOV UR36, UR59 ;  /* 0x0000003b00247c82 */ /* 0x000fe20008000000 */
[----:B------:R-:W-:Y:S07]  /*9f60*/  BRA.U UP0, `(.L_x_171) ;  /* 0xffffffd500787547 */ /* 0x000fee000b83ffff */
[----:B------:R-:W-:Y:S05]  /*9f70*/  EXIT ;  /* 0x000000000000794d */ /* 0x000fea0003800000 */
.L_x_25:
[----:B--2---:R2:W3:Y:S02]  /*9f80*/  SYNCS.PHASECHK.TRANS64.TRYWAIT P0, [R3+URZ+0x3e0], R2 ;  /* 0x0003e002030075a7 */ /* 0x0044e400080011ff */
[----:B---3--:R-:W-:Y:S05]  /*9f90*/  @!P0 NANOSLEEP.SYNCS 0x989680 ;  /* 0x009896800000895d */ /* 0x008fea0003900000 */
[----:B------:R-:W3:Y:S02]  /*9fa0*/  @!P0 SYNCS.PHASECHK.TRANS64 P0, [R3+URZ+0x3e0], R2 ;  /* 0x0003e002030085a7 */ /* 0x000ee400080010ff */
[----:B---3--:R-:W-:Y:S05]  /*9fb0*/  @!P0 BRA `(.L_x_25) ;  /* 0xfffffffc00f08947 */ /* 0x008fea000383ffff */
[----:B------:R-:W-:Y:S05]  /*9fc0*/  BRA `(.L_x_172) ;  /* 0xffffff8000047947 */ /* 0x000fea000383ffff */
.L_x_28:
[----:B-1----:R-:W-:-:S07]  /*9fd0*/  MOV R0, UR33 ;  /* 0x0000002100007c02 */ /* 0x002fce0008000f00 */
.L_x_173:
[----:B-1----:R1:W2:Y:S02]  /*9fe0*/  SYNCS.PHASECHK.TRANS64.TRYWAIT P0, [R0+URZ+0x1a0], R3 ;  /* 0x0001a003000075a7 */ /* 0x0022a400080011ff */
[----:B--2---:R-:W-:Y:S05]  /*9ff0*/  @!P0 NANOSLEEP.SYNCS 0x989680 ;  /* 0x009896800000895d */ /* 0x004fea0003900000 */
[----:B------:R-:W2:Y:S02]  /*a000*/  @!P0 SYNCS.PHASECHK.TRANS64 P0, [R0+URZ+0x1a0], R3 ;  /* 0x0001a003000085a7 */ /* 0x000ea400080010ff */
[----:B--2---:R-:W-:Y:S05]  /*a010*/  @!P0 BRA `(.L_x_173) ;  /* 0xfffffffc00f08947 */ /* 0x004fea000383ffff */
[----:B------:R-:W-:Y:S05]  /*a020*/  BRA `(.L_x_27) ;  /* 0xffffff8000587947 */ /* 0x000fea000383ffff */
.L_x_35:
[----:B-1----:R-:W-:-:S07]  /*a030*/  MOV R0, UR17 ;  /* 0x0000001100007c02 */ /* 0x002fce0008000f00 */
.L_x_174:
[----:B-1----:R1:W2:Y:S02]  /*a040*/  SYNCS.PHASECHK.TRANS64.TRYWAIT P0, [R0+URZ+0x1a0], R3 ;  /* 0x0001a003000075a7 */ /* 0x0022a400080011ff */
[----:B--2---:R-:W-:Y:S05]  /*a050*/  @!P0 NANOSLEEP.SYNCS 0x989680 ;  /* 0x009896800000895d */ /* 0x004fea0003900000 */
[----:B------:R-:W2:Y:S02]  /*a060*/  @!P0 SYNCS.PHASECHK.TRANS64 P0, [R0+URZ+0x1a0], R3 ;  /* 0x0001a003000085a7 */ /* 0x000ea400080010ff */
[----:B--2---:R-:W-:Y:S05]  /*a070*/  @!P0 BRA `(.L_x_174) ;  /* 0xfffffffc00f08947 */ /* 0x004fea000383ffff */
[----:B------:R-:W-:Y:S05]  /*a080*/  BRA `(.L_x_34) ;  /* 0xffffff8400187947 */ /* 0x000fea000383ffff */
.L_x_40:
[----:B-1----:R1:W2:Y:S02]  /*a090*/  SYNCS.PHASECHK.TRANS64.TRYWAIT P0, [R3+URZ+0x370], R0 ;  /* 0x00037000030075a7 */ /* 0x0022a400080011ff */
[----:B--2---:R-:W-:Y:S05]  /*a0a0*/  @!P0 NANOSLEEP.SYNCS 0x989680 ;  /* 0x009896800000895d */ /* 0x004fea0003900000 */
[----:B------:R-:W2:Y:S02]  /*a0b0*/  @!P0 SYNCS.PHASECHK.TRANS64 P0, [R3+URZ+0x370], R0 ;  /* 0x00037000030085a7 */ /* 0x000ea400080010ff */
[----:B--2---:R-:W-:Y:S05]  /*a0c0*/  @!P0 BRA `(.L_x_40) ;  /* 0xfffffffc00f08947 */ /* 0x004fea000383ffff */
[----:B------:R-:W-:Y:S05]  /*a0d0*/  BRA `(.L_x_175) ;  /* 0xffffff8400c07947 */ /* 0x000fea000383ffff */
.L_x_44:
[----:B-1----:R-:W-:-:S07]  /*a0e0*/  MOV R0, UR4 ;  /* 0x0000000400007c02 */ /* 0x002fce0008000f00 */
.L_x_176:
[----:B-1----:R1:W2:Y:S02]  /*a0f0*/  SYNCS.PHASECHK.TRANS64.TRYWAIT P0, [R0+URZ], R3 ;  /* 0x00000003000075a7 */ /* 0x0022a400080011ff */
[----:B--2---:R-:W-:Y:S05]  /*a100*/  @!P0 NANOSLEEP.SYNCS 0x989680 ;  /* 0x009896800000895d */ /* 0x004fea0003900000 */
[----:B------:R-:W2:Y:S02]  /*a110*/  @!P0 SYNCS.PHASECHK.TRANS64 P0, [R0+URZ], R3 ;  /* 0x00000003000085a7 */ /* 0x000ea400080010ff */
[----:B--2---:R-:W-:Y:S05]  /*a120*/  @!P0 BRA `(.L_x_176) ;  /* 0xfffffffc00f08947 */ /* 0x004fea000383ffff */
[----:B------:R-:W-:Y:S05]  /*a130*/  BRA `(.L_x_177) ;  /* 0xffffff8c00687947 */ /* 0x000fea000383ffff */
.L_x_45:
[----:B------:R-:W-:-:S07]  /*a140*/  MOV R0, UR5 ;  /* 0x0000000500007c02 */ /* 0x000fce0008000f00 */
.L_x_178:
[----:B-1----:R1:W2:Y:S02]  /*a150*/  SYNCS.PHASECHK.TRANS64.TRYWAIT P0, [R0+URZ], R3 ;  /* 0x00000003000075a7 */ /* 0x0022a400080011ff */
[----:B--2---:R-:W-:Y:S05]  /*a160*/  @!P0 NANOSLEEP.SYNCS 0x989680 ;  /* 0x009896800000895d */ /* 0x004fea0003900000 */
[----:B------:R-:W2:Y:S02]  /*a170*/  @!P0 SYNCS.PHASECHK.TRANS64 P0, [R0+URZ], R3 ;  /* 0x00000003000085a7 */ /* 0x000ea400080010ff */
[----:B--2---:R-:W-:Y:S05]  /*a180*/  @!P0 BRA `(.L_x_178) ;  /* 0xfffffffc00f08947 */ /* 0x004fea000383ffff */
[----:B------:R-:W-:Y:S05]  /*a190*/  BRA `(.L_x_179) ;  /* 0xffffff8c00747947 */ /* 0x000fea000383ffff */
.L_x_46:
[----:B------:R-:W-:-:S07]  /*a1a0*/  MOV R0, UR5 ;  /* 0x0000000500007c02 */ /* 0x000fce0008000f00 */
.L_x_180:
[----:B-1----:R1:W2:Y:S02]  /*a1b0*/  SYNCS.PHASECHK.TRANS64.TRYWAIT P0, [R0+URZ], R3 ;  /* 0x00000003000075a7 */ /* 0x0022a400080011ff */
[----:B--2---:R-:W-:Y:S05]  /*a1c0*/  @!P0 NANOSLEEP.SYNCS 0x989680 ;  /* 0x009896800000895d */ /* 0x004fea0003900000 */
[----:B------:R-:W2:Y:S02]  /*a1d0*/  @!P0 SYNCS.PHASECHK.TRANS64 P0, [R0+URZ], R3 ;  /* 0x00000003000085a7 */ /* 0x000ea400080010ff */
[----:B--2---:R-:W-:Y:S05]  /*a1e0*/  @!P0 BRA `(.L_x_180) ;  /* 0xfffffffc00f08947 */ /* 0x004fea000383ffff */
[----:B------:R-:W-:Y:S05]  /*a1f0*/  BRA `(.L_x_181) ;  /* 0xffffff8c00807947 */ /* 0x000fea000383ffff */
.L_x_47:
[----:B------:R-:W-:-:S07]  /*a200*/  MOV R0, UR5 ;  /* 0x0000000500007c02 */ /* 0x000fce0008000f00 */
.L_x_182:
[----:B-1----:R1:W2:Y:S02]  /*a210*/  SYNCS.PHASECHK.TRANS64.TRYWAIT P0, [R0+URZ], R3 ;  /* 0x00000003000075a7 */ /* 0x0022a400080011ff */
[----:B--2---:R-:W-:Y:S05]  /*a220*/  @!P0 NANOSLEEP.SYNCS 0x989680 ;  /* 0x009896800000895d */ /* 0x004fea0003900000 */
[----:B------:R-:W2:Y:S02]  /*a230*/  @!P0 SYNCS.PHASECHK.TRANS64 P0, [R0+URZ], R3 ;  /* 0x00000003000085a7 */ /* 0x000ea400080010ff */
[----:B--2---:R-:W-:Y:S05]  /*a240*/  @!P0 BRA `(.L_x_182) ;  /* 0xfffffffc00f08947 */ /* 0x004fea000383ffff */
[----:B------:R-:W-:Y:S05]  /*a250*/  BRA `(.L_x_183) ;  /* 0xffffff8c008c7947 */ /* 0x000fea000383ffff */
.L_x_48:
[----:B------:R-:W-:-:S07]  /*a260*/  MOV R0, UR5 ;  /* 0x0000000500007c02 */ /* 0x000fce0008000f00 */
.L_x_184:
[----:B-1----:R1:W2:Y:S02]  /*a270*/  SYNCS.PHASECHK.TRANS64.TRYWAIT P0, [R0+URZ], R3 ;  /* 0x00000003000075a7 */ /* 0x0022a400080011ff */
[----:B--2---:R-:W-:Y:S05]  /*a280*/  @!P0 NANOSLEEP.SYNCS 0x989680 ;  /* 0x009896800000895d */ /* 0x004fea0003900000 */
[----:B------:R-:W2:Y:S02]  /*a290*/  @!P0 SYNCS.PHASECHK.TRANS64 P0, [R0+URZ], R3 ;  /* 0x00000003000085a7 */ /* 0x000ea400080010ff */
[----:B--2---:R-:W-:Y:S05]  /*a2a0*/  @!P0 BRA `(.L_x_184) ;  /* 0xfffffffc00f08947 */ /* 0x004fea000383ffff */
[----:B------:R-:W-:Y:S05]  /*a2b0*/  BRA `(.L_x_185) ;  /* 0xffffff8c00987947 */ /* 0x000fea000383ffff */
.L_x_49:
[----:B------:R-:W-:-:S07]  /*a2c0*/  MOV R0, UR5 ;  /* 0x0000000500007c02 */ /* 0x000fce0008000f00 */
.L_x_186:
[----:B-1----:R1:W2:Y:S02]  /*a2d0*/  SYNCS.PHASECHK.TRANS64.TRYWAIT P0, [R0+URZ], R3 ;  /* 0x00000003000075a7 */ /* 0x0022a400080011ff */
[----:B--2---:R-:W-:Y:S05]  /*a2e0*/  @!P0 NANOSLEEP.SYNCS 0x989680 ;  /* 0x009896800000895d */ /* 0x004fea0003900000 */
[----:B------:R-:W2:Y:S02]  /*a2f0*/  @!P0 SYNCS.PHASECHK.TRANS64 P0, [R0+URZ], R3 ;  /* 0x00000003000085a7 */ /* 0x000ea400080010ff */
[----:B--2---:R-:W-:Y:S05]  /*a300*/  @!P0 BRA `(.L_x_186) ;  /* 0xfffffffc00f08947 */ /* 0x004fea000383ffff */
[----:B------:R-:W-:Y:S05]  /*a310*/  BRA `(.L_x_187) ;  /* 0xffffff8c00a47947 */ /* 0x000fea000383ffff */
.L_x_50:
[----:B------:R-:W-:-:S07]  /*a320*/  MOV R0, UR5 ;  /* 0x0000000500007c02 */ /* 0x000fce0008000f00 */
.L_x_188:
[----:B-1----:R1:W2:Y:S02]  /*a330*/  SYNCS.PHASECHK.TRANS64.TRYWAIT P0, [R0+URZ], R3 ;  /* 0x00000003000075a7 */ /* 0x0022a400080011ff */
[----:B--2---:R-:W-:Y:S05]  /*a340*/  @!P0 NANOSLEEP.SYNCS 0x989680 ;  /* 0x009896800000895d */ /* 0x004fea0003900000 */
[----:B------:R-:W2:Y:S02]  /*a350*/  @!P0 SYNCS.PHASECHK.TRANS64 P0, [R0+URZ], R3 ;  /* 0x00000003000085a7 */ /* 0x000ea400080010ff */
[----:B--2---:R-:W-:Y:S05]  /*a360*/  @!P0 BRA `(.L_x_188) ;  /* 0xfffffffc00f08947 */ /* 0x004fea000383ffff */
[----:B------:R-:W-:Y:S05]  /*a370*/  BRA `(.L_x_189) ;  /* 0xffffff8c00b07947 */ /* 0x000fea000383ffff */
.L_x_51:
[----:B------:R-:W-:-:S07]  /*a380*/  MOV R0, UR5 ;  /* 0x0000000500007c02 */ /* 0x000fce0008000f00 */
.L_x_190:
[----:B-1----:R1:W2:Y:S02]  /*a390*/  SYNCS.PHASECHK.TRANS64.TRYWAIT P0, [R0+URZ], R3 ;  /* 0x00000003000075a7 */ /* 0x0022a400080011ff */
[----:B--2---:R-:W-:Y:S05]  /*a3a0*/  @!P0 NANOSLEEP.SYNCS 0x989680 ;  /* 0x009896800000895d */ /* 0x004fea0003900000 */
[----:B------:R-:W2:Y:S02]  /*a3b0*/  @!P0 SYNCS.PHASECHK.TRANS64 P0, [R0+URZ], R3 ;  /* 0x00000003000085a7 */ /* 0x000ea400080010ff */
[----:B--2---:R-:W-:Y:S05]  /*a3c0*/  @!P0 BRA `(.L_x_190) ;  /* 0xfffffffc00f08947 */ /* 0x004fea000383ffff */
[----:B------:R-:W-:Y:S05]  /*a3d0*/  BRA `(.L_x_191) ;  /* 0xffffff8c00bc7947 */ /* 0x000fea000383ffff */
.L_x_52:
[----:B------:R-:W-:-:S07]  /*a3e0*/  MOV R0, UR5 ;  /* 0x0000000500007c02 */ /* 0x000fce0008000f00 */
.L_x_192:
[----:B-1----:R1:W2:Y:S02]  /*a3f0*/  SYNCS.PHASECHK.TRANS64.TRYWAIT P0, [R0+URZ], R3 ;  /* 0x00000003000075a7 */ /* 0x0022a400080011ff */
[----:B--2---:R-:W-:Y:S05]  /*a400*/  @!P0 NANOSLEEP.SYNCS 0x989680 ;  /* 0x009896800000895d */ /* 0x004fea0003900000 */
[----:B------:R-:W2:Y:S02]  /*a410*/  @!P0 SYNCS.PHASECHK.TRANS64 P0, [R0+URZ], R3 ;  /* 0x00000003000085a7 */ /* 0x000ea400080010ff */
[----:B--2---:R-:W-:Y:S05]  /*a420*/  @!P0 BRA `(.L_x_192) ;  /* 0xfffffffc00f08947 */ /* 0x004fea000383ffff */
[----:B------:R-:W-:Y:S05]  /*a430*/  BRA `(.L_x_193) ;  /* 0xffffff8c00c87947 */ /* 0x000fea000383ffff */
.L_x_53:
[----:B------:R-:W-:-:S07]  /*a440*/  MOV R0, UR5 ;  /* 0x0000000500007c02 */ /* 0x000fce0008000f00 */
.L_x_194:
[----:B-1----:R1:W2:Y:S02]  /*a450*/  SYNCS.PHASECHK.TRANS64.TRYWAIT P0, [R0+URZ], R3 ;  /* 0x00000003000075a7 */ /* 0x0022a400080011ff */
[----:B--2---:R-:W-:Y:S05]  /*a460*/  @!P0 NANOSLEEP.SYNCS 0x989680 ;  /* 0x009896800000895d */ /* 0x004fea0003900000 */
[----:B------:R-:W2:Y:S02]  /*a470*/  @!P0 SYNCS.PHASECHK.TRANS64 P0, [R0+URZ], R3 ;  /* 0x00000003000085a7 */ /* 0x000ea400080010ff */
[----:B--2---:R-:W-:Y:S05]  /*a480*/  @!P0 BRA `(.L_x_194) ;  /* 0xfffffffc00f08947 */ /* 0x004fea000383ffff */
[----:B------:R-:W-:Y:S05]  /*a490*/  BRA `(.L_x_195) ;  /* 0xffffff8c00d47947 */ /* 0x000fea000383ffff */
.L_x_54:
[----:B------:R-:W-:-:S07]  /*a4a0*/  MOV R0, UR5 ;  /* 0x0000000500007c02 */ /* 0x000fce0008000f00 */
.L_x_196:
[----:B-1----:R1:W2:Y:S02]  /*a4b0*/  SYNCS.PHASECHK.TRANS64.TRYWAIT P0, [R0+URZ], R3 ;  /* 0x00000003000075a7 */ /* 0x0022a400080011ff */
[----:B--2---:R-:W-:Y:S05]  /*a4c0*/  @!P0 NANOSLEEP.SYNCS 0x989680 ;  /* 0x009896800000895d */ /* 0x004fea0003900000 */
[----:B------:R-:W2:Y:S02]  /*a4d0*/  @!P0 SYNCS.PHASECHK.TRANS64 P0, [R0+URZ], R3 ;  /* 0x00000003000085a7 */ /* 0x000ea400080010ff */
[----:B--2---:R-:W-:Y:S05]  /*a4e0*/  @!P0 BRA `(.L_x_196) ;  /* 0xfffffffc00f08947 */ /* 0x004fea000383ffff */
[----:B------:R-:W-:Y:S05]  /*a4f0*/  BRA `(.L_x_197) ;  /* 0xffffff8c00e07947 */ /* 0x000fea000383ffff */
.L_x_55:
[----:B------:R-:W-:-:S07]  /*a500*/  MOV R0, UR5 ;  /* 0x0000000500007c02 */ /* 0x000fce0008000f00 */
.L_x_198:
[----:B-1----:R1:W2:Y:S02]  /*a510*/  SYNCS.PHASECHK.TRANS64.TRYWAIT P0, [R0+URZ], R3 ;  /* 0x00000003000075a7 */ /* 0x0022a400080011ff */
[----:B--2---:R-:W-:Y:S05]  /*a520*/  @!P0 NANOSLEEP.SYNCS 0x989680 ;  /* 0x009896800000895d */ /* 0x004fea0003900000 */
[----:B------:R-:W2:Y:S02]  /*a530*/  @!P0 SYNCS.PHASECHK.TRANS64 P0, [R0+URZ], R3 ;  /* 0x00000003000085a7 */ /* 0x000ea400080010ff */
[----:B--2---:R-:W-:Y:S05]  /*a540*/  @!P0 BRA `(.L_x_198) ;  /* 0xfffffffc00f08947 */ /* 0x004fea000383ffff */
[----:B------:R-:W-:Y:S05]  /*a550*/  BRA `(.L_x_199) ;  /* 0xffffff8c00ec7947 */ /* 0x000fea000383ffff */
.L_x_56:
[----:B------:R-:W-:-:S07]  /*a560*/  MOV R0, UR5 ;  /* 0x0000000500007c02 */ /* 0x000fce0008000f00 */
.L_x_200:
[----:B-1----:R1:W2:Y:S02]  /*a570*/  SYNCS.PHASECHK.TRANS64.TRYWAIT P0, [R0+URZ], R3 ;  /* 0x00000003000075a7 */ /* 0x0022a400080011ff */
[----:B--2---:R-:W-:Y:S05]  /*a580*/  @!P0 NANOSLEEP.SYNCS 0x989680 ;  /* 0x009896800000895d */ /* 0x004fea0003900000 */
[----:B------:R-:W2:Y:S02]  /*a590*/  @!P0 SYNCS.PHASECHK.TRANS64 P0, [R0+URZ], R3 ;  /* 0x00000003000085a7 */ /* 0x000ea400080010ff */
[----:B--2---:R-:W-:Y:S05]  /*a5a0*/  @!P0 BRA `(.L_x_200) ;  /* 0xfffffffc00f08947 */ /* 0x004fea000383ffff */
[----:B------:R-:W-:Y:S05]  /*a5b0*/  BRA `(.L_x_201) ;  /* 0xffffff8c00f87947 */ /* 0x000fea000383ffff */
.L_x_57:
[----:B------:R-:W-:-:S07]  /*a5c0*/  MOV R0, UR5 ;  /* 0x0000000500007c02 */ /* 0x000fce0008000f00 */
.L_x_202:
[----:B-1----:R1:W2:Y:S02]  /*a5d0*/  SYNCS.PHASECHK.TRANS64.TRYWAIT P0, [R0+URZ], R3 ;  /* 0x00000003000075a7 */ /* 0x0022a400080011ff */
[----:B--2---:R-:W-:Y:S05]  /*a5e0*/  @!P0 NANOSLEEP.SYNCS 0x989680 ;  /* 0x009896800000895d */ /* 0x004fea0003900000 */
[----:B------:R-:W2:Y:S02]  /*a5f0*/  @!P0 SYNCS.PHASECHK.TRANS64 P0, [R0+URZ], R3 ;  /* 0x00000003000085a7 */ /* 0x000ea400080010ff */
[----:B--2---:R-:W-:Y:S05]  /*a600*/  @!P0 BRA `(.L_x_202) ;  /* 0xfffffffc00f08947 */ /* 0x004fea000383ffff */
[----:B------:R-:W-:Y:S05]  /*a610*/  BRA `(.L_x_203) ;  /* 0xffffff9000047947 */ /* 0x000fea000383ffff */
.L_x_58:
[----:B------:R-:W-:-:S07]  /*a620*/  MOV R0, UR5 ;  /* 0x0000000500007c02 */ /* 0x000fce0008000f00 */
.L_x_204:
[----:B-1----:R1:W2:Y:S02]  /*a630*/  SYNCS.PHASECHK.TRANS64.TRYWAIT P0, [R0+URZ], R3 ;  /* 0x00000003000075a7 */ /* 0x0022a400080011ff */
[----:B--2---:R-:W-:Y:S05]  /*a640*/  @!P0 NANOSLEEP.SYNCS 0x989680 ;  /* 0x009896800000895d */ /* 0x004fea0003900000 */
[----:B------:R-:W2:Y:S02]  /*a650*/  @!P0 SYNCS.PHASECHK.TRANS64 P0, [R0+URZ], R3 ;  /* 0x00000003000085a7 */ /* 0x000ea400080010ff */
[----:B--2---:R-:W-:Y:S05]  /*a660*/  @!P0 BRA `(.L_x_204) ;  /* 0xfffffffc00f08947 */ /* 0x004fea000383ffff */
[----:B------:R-:W-:Y:S05]  /*a670*/  BRA `(.L_x_205) ;  /* 0xffffff9000107947 */ /* 0x000fea000383ffff */
.L_x_59:
[----:B------:R-:W-:-:S07]  /*a680*/  MOV R0, UR5 ;  /* 0x0000000500007c02 */ /* 0x000fce0008000f00 */
.L_x_206:
[----:B-1----:R1:W2:Y:S02]  /*a690*/  SYNCS.PHASECHK.TRANS64.TRYWAIT P0, [R0+URZ], R3 ;  /* 0x00000003000075a7 */ /* 0x0022a400080011ff */
[----:B--2---:R-:W-:Y:S05]  /*a6a0*/  @!P0 NANOSLEEP.SYNCS 0x989680 ;  /* 0x009896800000895d */ /* 0x004fea0003900000 */
[----:B------:R-:W2:Y:S02]  /*a6b0*/  @!P0 SYNCS.PHASECHK.TRANS64 P0, [R0+URZ], R3 ;  /* 0x00000003000085a7 */ /* 0x000ea400080010ff */
[----:B--2---:R-:W-:Y:S05]  /*a6c0*/  @!P0 BRA `(.L_x_206) ;  /* 0xfffffffc00f08947 */ /* 0x004fea000383ffff */
[----:B------:R-:W-:Y:S05]  /*a6d0*/  BRA `(.L_x_207) ;  /* 0xffffff90001c7947 */ /* 0x000fea000383ffff */
.L_x_60:
[----:B------:R-:W-:-:S07]  /*a6e0*/  MOV R0, UR5 ;  /* 0x0000000500007c02 */ /* 0x000fce0008000f00 */
.L_x_208:
[----:B-1----:R1:W2:Y:S02]  /*a6f0*/  SYNCS.PHASECHK.TRANS64.TRYWAIT P0, [R0+URZ], R3 ;  /* 0x00000003000075a7 */ /* 0x0022a400080011ff */
[----:B--2---:R-:W-:Y:S05]  /*a700*/  @!P0 NANOSLEEP.SYNCS 0x989680 ;  /* 0x009896800000895d */ /* 0x004fea0003900000 */
[----:B------:R-:W2:Y:S02]  /*a710*/  @!P0 SYNCS.PHASECHK.TRANS64 P0, [R0+URZ], R3 ;  /* 0x00000003000085a7 */ /* 0x000ea400080010ff */
[----:B--2---:R-:W-:Y:S05]  /*a720*/  @!P0 BRA `(.L_x_208) ;  /* 0xfffffffc00f08947 */ /* 0x004fea000383ffff */
[----:B------:R-:W-:Y:S05]  /*a730*/  BRA `(.L_x_209) ;  /* 0xffffff9000287947 */ /* 0x000fea000383ffff */
.L_x_61:
[----:B------:R-:W-:-:S07]  /*a740*/  MOV R0, UR5 ;  /* 0x0000000500007c02 */ /* 0x000fce0008000f00 */
.L_x_210:
[----:B-1----:R1:W2:Y:S02]  /*a750*/  SYNCS.PHASECHK.TRANS64.TRYWAIT P0, [R0+URZ], R3 ;  /* 0x00000003000075a7 */ /* 0x0022a400080011ff */
[----:B--2---:R-:W-:Y:S05]  /*a760*/  @!P0 NANOSLEEP.SYNCS 0x989680 ;  /* 0x009896800000895d */ /* 0x004fea0003900000 */
[----:B------:R-:W2:Y:S02]  /*a770*/  @!P0 SYNCS.PHASECHK.TRANS64 P0, [R0+URZ], R3 ;  /* 0x00000003000085a7 */ /* 0x000ea400080010ff */
[----:B--2---:R-:W-:Y:S05]  /*a780*/  @!P0 BRA `(.L_x_210) ;  /* 0xfffffffc00f08947 */ /* 0x004fea000383ffff */
[----:B------:R-:W-:Y:S05]  /*a790*/  BRA `(.L_x_211) ;  /* 0xffffff9000347947 */ /* 0x000fea000383ffff */
.L_x_62:
[----:B------:R-:W-:-:S07]  /*a7a0*/  MOV R0, UR5 ;  /* 0x0000000500007c02 */ /* 0x000fce0008000f00 */
.L_x_212:
[----:B-1----:R1:W2:Y:S02]  /*a7b0*/  SYNCS.PHASECHK.TRANS64.TRYWAIT P0, [R0+URZ], R3 ;  /* 0x00000003000075a7 */ /* 0x0022a400080011ff */
[----:B--2---:R-:W-:Y:S05]  /*a7c0*/  @!P0 NANOSLEEP.SYNCS 0x989680 ;  /* 0x009896800000895d */ /* 0x004fea0003900000 */
[----:B------:R-:W2:Y:S02]  /*a7d0*/  @!P0 SYNCS.PHASECHK.TRANS64 P0, [R0+URZ], R3 ;  /* 0x00000003000085a7 */ /* 0x000ea400080010ff */
[----:B--2---:R-:W-:Y:S05]  /*a7e0*/  @!P0 BRA `(.L_x_212) ;  /* 0xfffffffc00f08947 */ /* 0x004fea000383ffff */
[----:B------:R-:W-:Y:S05]  /*a7f0*/  BRA `(.L_x_213) ;  /* 0xffffff9000407947 */ /* 0x000fea000383ffff */
.L_x_63:
[----:B------:R-:W-:-:S07]  /*a800*/  MOV R0, UR5 ;  /* 0x0000000500007c02 */ /* 0x000fce0008000f00 */
.L_x_214:
[----:B-1----:R1:W2:Y:S02]  /*a810*/  SYNCS.PHASECHK.TRANS64.TRYWAIT P0, [R0+URZ], R3 ;  /* 0x00000003000075a7 */ /* 0x0022a400080011ff */
[----:B--2---:R-:W-:Y:S05]  /*a820*/  @!P0 NANOSLEEP.SYNCS 0x989680 ;  /* 0x009896800000895d */ /* 0x004fea0003900000 */
[----:B------:R-:W2:Y:S02]  /*a830*/  @!P0 SYNCS.PHASECHK.TRANS64 P0, [R0+URZ], R3 ;  /* 0x00000003000085a7 */ /* 0x000ea400080010ff */
[----:B--2---:R-:W-:Y:S05]  /*a840*/  @!P0 BRA `(.L_x_214) ;  /* 0xfffffffc00f08947 */ /* 0x004fea000383ffff */
[----:B------:R-:W-:Y:S05]  /*a850*/  BRA `(.L_x_215) ;  /* 0xffffff90004c7947 */ /* 0x000fea000383ffff */
.L_x_64:
[----:B------:R-:W-:-:S07]  /*a860*/  MOV R0, UR5 ;  /* 0x0000000500007c02 */ /* 0x000fce0008000f00 */
.L_x_216:
[----:B-1----:R1:W2:Y:S02]  /*a870*/  SYNCS.PHASECHK.TRANS64.TRYWAIT P0, [R0+URZ], R3 ;  /* 0x00000003000075a7 */ /* 0x0022a400080011ff */
[----:B--2---:R-:W-:Y:S05]  /*a880*/  @!P0 NANOSLEEP.SYNCS 0x989680 ;  /* 0x009896800000895d */ /* 0x004fea0003900000 */
[----:B------:R-:W2:Y:S02]  /*a890*/  @!P0 SYNCS.PHASECHK.TRANS64 P0, [R0+URZ], R3 ;  /* 0x00000003000085a7 */ /* 0x000ea400080010ff */
[----:B--2---:R-:W-:Y:S05]  /*a8a0*/  @!P0 BRA `(.L_x_216) ;  /* 0xfffffffc00f08947 */ /* 0x004fea000383ffff */
[----:B------:R-:W-:Y:S05]  /*a8b0*/  BRA `(.L_x_217) ;  /* 0xffffff9000587947 */ /* 0x000fea000383ffff */
.L_x_65:
[----:B------:R-:W-:-:S07]  /*a8c0*/  MOV R0, UR5 ;  /* 0x0000000500007c02 */ /* 0x000fce0008000f00 */
.L_x_218:
[----:B-1----:R1:W2:Y:S02]  /*a8d0*/  SYNCS.PHASECHK.TRANS64.TRYWAIT P0, [R0+URZ], R3 ;  /* 0x00000003000075a7 */ /* 0x0022a400080011ff */
[----:B--2---:R-:W-:Y:S05]  /*a8e0*/  @!P0 NANOSLEEP.SYNCS 0x989680 ;  /* 0x009896800000895d */ /* 0x004fea0003900000 */
[----:B------:R-:W2:Y:S02]  /*a8f0*/  @!P0 SYNCS.PHASECHK.TRANS64 P0, [R0+URZ], R3 ;  /* 0x00000003000085a7 */ /* 0x000ea400080010ff */
[----:B--2---:R-:W-:Y:S05]  /*a900*/  @!P0 BRA `(.L_x_218) ;  /* 0xfffffffc00f08947 */ /* 0x004fea000383ffff */
[----:B------:R-:W-:Y:S05]  /*a910*/  BRA `(.L_x_219) ;  /* 0xffffff9000647947 */ /* 0x000fea000383ffff */
.L_x_66:
[----:B------:R-:W-:-:S07]  /*a920*/  MOV R0, UR5 ;  /* 0x0000000500007c02 */ /* 0x000fce0008000f00 */
.L_x_220:
[----:B-1----:R1:W2:Y:S02]  /*a930*/  SYNCS.PHASECHK.TRANS64.TRYWAIT P0, [R0+URZ], R3 ;  /* 0x00000003000075a7 */ /* 0x0022a400080011ff */
[----:B--2---:R-:W-:Y:S05]  /*a940*/  @!P0 NANOSLEEP.SYNCS 0x989680 ;  /* 0x009896800000895d */ /* 0x004fea0003900000 */
[----:B------:R-:W2:Y:S02]  /*a950*/  @!P0 SYNCS.PHASECHK.TRANS64 P0, [R0+URZ], R3 ;  /* 0x00000003000085a7 */ /* 0x000ea400080010ff */
[----:B--2---:R-:W-:Y:S05]  /*a960*/  @!P0 BRA `(.L_x_220) ;  /* 0xfffffffc00f08947 */ /* 0x004fea000383ffff */
[----:B------:R-:W-:Y:S05]  /*a970*/  BRA `(.L_x_221) ;  /* 0xffffff9000707947 */ /* 0x000fea000383ffff */
.L_x_67:
[----:B------:R-:W-:-:S07]  /*a980*/  MOV R0, UR5 ;  /* 0x0000000500007c02 */ /* 0x000fce0008000f00 */
.L_x_222:
[----:B-1----:R1:W2:Y:S02]  /*a990*/  SYNCS.PHASECHK.TRANS64.TRYWAIT P0, [R0+URZ], R3 ;  /* 0x00000003000075a7 */ /* 0x0022a400080011ff */
[----:B--2---:R-:W-:Y:S05]  /*a9a0*/  @!P0 NANOSLEEP.SYNCS 0x989680 ;  /* 0x009896800000895d */ /* 0x004fea0003900000 */
[----:B------:R-:W2:Y:S02]  /*a9b0*/  @!P0 SYNCS.PHASECHK.TRANS64 P0, [R0+URZ], R3 ;  /* 0x00000003000085a7 */ /* 0x000ea400080010ff */
[----:B--2---:R-:W-:Y:S05]  /*a9c0*/  @!P0 BRA `(.L_x_222) ;  /* 0xfffffffc00f08947 */ /* 0x004fea000383ffff */
[----:B------:R-:W-:Y:S05]  /*a9d0*/  BRA `(.L_x_223) ;  /* 0xffffff90007c7947 */ /* 0x000fea000383ffff */
.L_x_68:
[----:B------:R-:W-:-:S07]  /*a9e0*/  MOV R0, UR5 ;  /* 0x0000000500007c02 */ /* 0x000fce0008000f00 */
.L_x_224:
[----:B-1----:R1:W2:Y:S02]  /*a9f0*/  SYNCS.PHASECHK.TRANS64.TRYWAIT P0, [R0+URZ], R3 ;  /* 0x00000003000075a7 */ /* 0x0022a400080011ff */
[----:B--2---:R-:W-:Y:S05]  /*aa00*/  @!P0 NANOSLEEP.SYNCS 0x989680 ;  /* 0x009896800000895d */ /* 0x004fea0003900000 */
[----:B------:R-:W2:Y:S02]  /*aa10*/  @!P0 SYNCS.PHASECHK.TRANS64 P0, [R0+URZ], R3 ;  /* 0x00000003000085a7 */ /* 0x000ea400080010ff */
[----:B--2---:R-:W-:Y:S05]  /*aa20*/  @!P0 BRA `(.L_x_224) ;  /* 0xfffffffc00f08947 */ /* 0x004fea000383ffff */
[----:B------:R-:W-:Y:S05]  /*aa30*/  BRA `(.L_x_225) ;  /* 0xffffff9000887947 */ /* 0x000fea000383ffff */
.L_x_69:
[----:B------:R-:W-:-:S07]  /*aa40*/  MOV R0, UR5 ;  /* 0x0000000500007c02 */ /* 0x000fce0008000f00 */
.L_x_226:
[----:B-1----:R1:W2:Y:S02]  /*aa50*/  SYNCS.PHASECHK.TRANS64.TRYWAIT P0, [R0+URZ], R3 ;  /* 0x00000003000075a7 */ /* 0x0022a400080011ff */
[----:B--2---:R-:W-:Y:S05]  /*aa60*/  @!P0 NANOSLEEP.SYNCS 0x989680 ;  /* 0x009896800000895d */ /* 0x004fea0003900000 */
[----:B------:R-:W2:Y:S02]  /*aa70*/  @!P0 SYNCS.PHASECHK.TRANS64 P0, [R0+URZ], R3 ;  /* 0x00000003000085a7 */ /* 0x000ea400080010ff */
[----:B--2---:R-:W-:Y:S05]  /*aa80*/  @!P0 BRA `(.L_x_226) ;  /* 0xfffffffc00f08947 */ /* 0x004fea000383ffff */
[----:B------:R-:W-:Y:S05]  /*aa90*/  BRA `(.L_x_227) ;  /* 0xffffff9000947947 */ /* 0x000fea000383ffff */
.L_x_70:
[----:B------:R-:W-:-:S07]  /*aaa0*/  MOV R0, UR5 ;  /* 0x0000000500007c02 */ /* 0x000fce0008000f00 */
.L_x_228:
[----:B-1----:R1:W2:Y:S02]  /*aab0*/  SYNCS.PHASECHK.TRANS64.TRYWAIT P0, [R0+URZ], R3 ;  /* 0x00000003000075a7 */ /* 0x0022a400080011ff */
[----:B--2---:R-:W-:Y:S05]  /*aac0*/  @!P0 NANOSLEEP.SYNCS 0x989680 ;  /* 0x009896800000895d */ /* 0x004fea0003900000 */
[----:B------:R-:W2:Y:S02]  /*aad0*/  @!P0 SYNCS.PHASECHK.TRANS64 P0, [R0+URZ], R3 ;  /* 0x00000003000085a7 */ /* 0x000ea400080010ff */
[----:B--2---:R-:W-:Y:S05]  /*aae0*/  @!P0 BRA `(.L_x_228) ;  /* 0xfffffffc00f08947 */ /* 0x004fea000383ffff */
[----:B------:R-:W-:Y:S05]  /*aaf0*/  BRA `(.L_x_229) ;  /* 0xffffff9000a07947 */ /* 0x000fea000383ffff */
.L_x_71:
[----:B------:R-:W-:-:S07]  /*ab00*/  MOV R0, UR5 ;  /* 0x0000000500007c02 */ /* 0x000fce0008000f00 */
.L_x_230:
[----:B-1----:R1:W2:Y:S02]  /*ab10*/  SYNCS.PHASECHK.TRANS64.TRYWAIT P0, [R0+URZ], R3 ;  /* 0x00000003000075a7 */ /* 0x0022a400080011ff */
[----:B--2---:R-:W-:Y:S05]  /*ab20*/  @!P0 NANOSLEEP.SYNCS 0x989680 ;  /* 0x009896800000895d */ /* 0x004fea0003900000 */
[----:B------:R-:W2:Y:S02]  /*ab30*/  @!P0 SYNCS.PHASECHK.TRANS64 P0, [R0+URZ], R3 ;  /* 0x00000003000085a7 */ /* 0x000ea400080010ff */
[----:B--2---:R-:W-:Y:S05]  /*ab40*/  @!P0 BRA `(.L_x_230) ;  /* 0xfffffffc00f08947 */ /* 0x004fea000383ffff */
[----:B------:R-:W-:Y:S05]  /*ab50*/  BRA `(.L_x_231) ;  /* 0xffffff9000ac7947 */ /* 0x000fea000383ffff */
.L_x_72:
[----:B------:R-:W-:-:S07]  /*ab60*/  MOV R0, UR5 ;  /* 0x0000000500007c02 */ /* 0x000fce0008000f00 */
.L_x_232:
[----:B-1----:R1:W2:Y:S02]  /*ab70*/  SYNCS.PHASECHK.TRANS64.TRYWAIT P0, [R0+URZ], R3 ;  /* 0x00000003000075a7 */ /* 0x0022a400080011ff */
[----:B--2---:R-:W-:Y:S05]  /*ab80*/  @!P0 NANOSLEEP.SYNCS 0x989680 ;  /* 0x009896800000895d */ /* 0x004fea0003900000 */
[----:B------:R-:W2:Y:S02]  /*ab90*/  @!P0 SYNCS.PHASECHK.TRANS64 P0, [R0+URZ], R3 ;  /* 0x00000003000085a7 */ /* 0x000ea400080010ff */
[----:B--2---:R-:W-:Y:S05]  /*aba0*/  @!P0 BRA `(.L_x_232) ;  /* 0xfffffffc00f08947 */ /* 0x004fea000383ffff */
[----:B------:R-:W-:Y:S05]  /*abb0*/  BRA `(.L_x_233) ;  /* 0xffffff9000b87947 */ /* 0x000fea000383ffff */
.L_x_73:
[----:B------:R-:W-:-:S07]  /*abc0*/  MOV R0, UR5 ;  /* 0x0000000500007c02 */ /* 0x000fce0008000f00 */
.L_x_234:
[----:B-1----:R1:W2:Y:S02]  /*abd0*/  SYNCS.PHASECHK.TRANS64.TRYWAIT P0, [R0+URZ], R3 ;  /* 0x00000003000075a7 */ /* 0x0022a400080011ff */
[----:B--2---:R-:W-:Y:S05]  /*abe0*/  @!P0 NANOSLEEP.SYNCS 0x989680 ;  /* 0x009896800000895d */ /* 0x004fea0003900000 */
[----:B------:R-:W2:Y:S02]  /*abf0*/  @!P0 SYNCS.PHASECHK.TRANS64 P0, [R0+URZ], R3 ;  /* 0x00000003000085a7 */ /* 0x000ea400080010ff */
[----:B--2---:R-:W-:Y:S05]  /*ac00*/  @!P0 BRA `(.L_x_234) ;  /* 0xfffffffc00f08947 */ /* 0x004fea000383ffff */
[----:B------:R-:W-:Y:S05]  /*ac10*/  BRA `(.L_x_235) ;  /* 0xffffff9000c47947 */ /* 0x000fea000383ffff */
.L_x_74:
[----:B------:R-:W-:-:S07]  /*ac20*/  MOV R0, UR5 ;  /* 0x0000000500007c02 */ /* 0x000fce0008000f00 */
.L_x_236:
[----:B-1----:R1:W2:Y:S02]  /*ac30*/  SYNCS.PHASECHK.TRANS64.TRYWAIT P0, [R0+URZ], R3 ;  /* 0x00000003000075a7 */ /* 0x0022a400080011ff */
[----:B--2---:R-:W-:Y:S05]  /*ac40*/  @!P0 NANOSLEEP.SYNCS 0x989680 ;  /* 0x009896800000895d */ /* 0x004fea0003900000 */
[----:B------:R-:W2:Y:S02]  /*ac50*/  @!P0 SYNCS.PHASECHK.TRANS64 P0, [R0+URZ], R3 ;  /* 0x00000003000085a7 */ /* 0x000ea400080010ff */
[----:B--2---:R-:W-:Y:S05]  /*ac60*/  @!P0 BRA `(.L_x_236) ;  /* 0xfffffffc00f08947 */ /* 0x004fea000383ffff */
[----:B------:R-:W-:Y:S05]  /*ac70*/  BRA `(.L_x_237) ;  /* 0xffffff9000d07947 */ /* 0x000fea000383ffff */
.L_x_75:
[----:B------:R-:W-:-:S07]  /*ac80*/  MOV R0, UR5 ;  /* 0x0000000500007c02 */ /* 0x000fce0008000f00 */
.L_x_238:
[----:B-1----:R1:W2:Y:S02]  /*ac90*/  SYNCS.PHASECHK.TRANS64.TRYWAIT P0, [R0+URZ], R3 ;  /* 0x00000003000075a7 */ /* 0x0022a400080011ff */
[----:B--2---:R-:W-:Y:S05]  /*aca0*/  @!P0 NANOSLEEP.SYNCS 0x989680 ;  /* 0x009896800000895d */ /* 0x004fea0003900000 */
[----:B------:R-:W2:Y:S02]  /*acb0*/  @!P0 SYNCS.PHASECHK.TRANS64 P0, [R0+URZ], R3 ;  /* 0x00000003000085a7 */ /* 0x000ea400080010ff */
[----:B--2---:R-:W-:Y:S05]  /*acc0*/  @!P0 BRA `(.L_x_238) ;  /* 0xfffffffc00f08947 */ /* 0x004fea000383ffff */
[----:B------:R-:W-:Y:S05]  /*acd0*/  BRA `(.L_x_239) ;  /* 0xffffff9000dc7947 */ /* 0x000fea000383ffff */
.L_x_76:
[----:B------:R-:W-:-:S07]  /*ace0*/  MOV R0, UR5 ;  /* 0x0000000500007c02 */ /* 0x000fce0008000f00 */
.L_x_240:
[----:B-1----:R1:W2:Y:S02]  /*acf0*/  SYNCS.PHASECHK.TRANS64.TRYWAIT P0, [R0+URZ], R3 ;  /* 0x00000003000075a7 */ /* 0x0022a400080011ff */
[----:B--2---:R-:W-:Y:S05]  /*ad00*/  @!P0 NANOSLEEP.SYNCS 0x989680 ;  /* 0x009896800000895d */ /* 0x004fea0003900000 */
[----:B------:R-:W2:Y:S02]  /*ad10*/  @!P0 SYNCS.PHASECHK.TRANS64 P0, [R0+URZ], R3 ;  /* 0x00000003000085a7 */ /* 0x000ea400080010ff */
[----:B--2---:R-:W-:Y:S05]  /*ad20*/  @!P0 BRA `(.L_x_240) ;  /* 0xfffffffc00f08947 */ /* 0x004fea000383ffff */
[----:B------:R-:W-:Y:S05]  /*ad30*/  BRA `(.L_x_241) ;  /* 0xffffff9000e87947 */ /* 0x000fea000383ffff */
.L_x_77:
[----:B------:R-:W-:-:S07]  /*ad40*/  MOV R0, UR5 ;  /* 0x0000000500007c02 */ /* 0x000fce0008000f00 */
.L_x_242:
[----:B-1----:R1:W2:Y:S02]  /*ad50*/  SYNCS.PHASECHK.TRANS64.TRYWAIT P0, [R0+URZ], R3 ;  /* 0x00000003000075a7 */ /* 0x0022a400080011ff */
[----:B--2---:R-:W-:Y:S05]  /*ad60*/  @!P0 NANOSLEEP.SYNCS 0x989680 ;  /* 0x009896800000895d */ /* 0x004fea0003900000 */
[----:B------:R-:W2:Y:S02]  /*ad70*/  @!P0 SYNCS.PHASECHK.TRANS64 P0, [R0+URZ], R3 ;  /* 0x00000003000085a7 */ /* 0x000ea400080010ff */
[----:B--2---:R-:W-:Y:S05]  /*ad80*/  @!P0 BRA `(.L_x_242) ;  /* 0xfffffffc00f08947 */ /* 0x004fea000383ffff */
[----:B------:R-:W-:Y:S05]  /*ad90*/  BRA `(.L_x_243) ;  /* 0xffffff9000f47947 */ /* 0x000fea000383ffff */
.L_x_78:
[----:B------:R-:W-:-:S07]  /*ada0*/  MOV R0, UR5 ;  /* 0x0000000500007c02 */ /* 0x000fce0008000f00 */
.L_x_244:
[----:B-1----:R1:W2:Y:S02]  /*adb0*/  SYNCS.PHASECHK.TRANS64.TRYWAIT P0, [R0+URZ], R3 ;  /* 0x00000003000075a7 */ /* 0x0022a400080011ff */
[----:B--2---:R-:W-:Y:S05]  /*adc0*/  @!P0 NANOSLEEP.SYNCS 0x989680 ;  /* 0x009896800000895d */ /* 0x004fea0003900000 */
[----:B------:R-:W2:Y:S02]  /*add0*/  @!P0 SYNCS.PHASECHK.TRANS64 P0, [R0+URZ], R3 ;  /* 0x00000003000085a7 */ /* 0x000ea400080010ff */
[----:B--2---:R-:W-:Y:S05]  /*ade0*/  @!P0 BRA `(.L_x_244) ;  /* 0xfffffffc00f08947 */ /* 0x004fea000383ffff */
[----:B------:R-:W-:Y:S05]  /*adf0*/  BRA `(.L_x_245) ;  /* 0xffffff9400007947 */ /* 0x000fea000383ffff */
.L_x_79:
[----:B------:R-:W-:-:S07]  /*ae00*/  MOV R0, UR5 ;  /* 0x0000000500007c02 */ /* 0x000fce0008000f00 */
.L_x_246:
[----:B-1----:R1:W2:Y:S02]  /*ae10*/  SYNCS.PHASECHK.TRANS64.TRYWAIT P0, [R0+URZ], R3 ;  /* 0x00000003000075a7 */ /* 0x0022a400080011ff */
[----:B--2---:R-:W-:Y:S05]  /*ae20*/  @!P0 NANOSLEEP.SYNCS 0x989680 ;  /* 0x009896800000895d */ /* 0x004fea0003900000 */
[----:B------:R-:W2:Y:S02]  /*ae30*/  @!P0 SYNCS.PHASECHK.TRANS64 P0, [R0+URZ], R3 ;  /* 0x00000003000085a7 */ /* 0x000ea400080010ff */
[----:B--2---:R-:W-:Y:S05]  /*ae40*/  @!P0 BRA `(.L_x_246) ;  /* 0xfffffffc00f08947 */ /* 0x004fea000383ffff */
[----:B------:R-:W-:Y:S05]  /*ae50*/  BRA `(.L_x_247) ;  /* 0xffffff94000c7947 */ /* 0x000fea000383ffff */
.L_x_80:
[----:B------:R-:W-:-:S07]  /*ae60*/  MOV R0, UR5 ;  /* 0x0000000500007c02 */ /* 0x000fce0008000f00 */
.L_x_248:
[----:B-1----:R1:W2:Y:S02]  /*ae70*/  SYNCS.PHASECHK.TRANS64.TRYWAIT P0, [R0+URZ], R3 ;  /* 0x00000003000075a7 */ /* 0x0022a400080011ff */
[----:B--2---:R-:W-:Y:S05]  /*ae80*/  @!P0 NANOSLEEP.SYNCS 0x989680 ;  /* 0x009896800000895d */ /* 0x004fea0003900000 */
[----:B------:R-:W2:Y:S02]  /*ae90*/  @!P0 SYNCS.PHASECHK.TRANS64 P0, [R0+URZ], R3 ;  /* 0x00000003000085a7 */ /* 0x000ea400080010ff */
[----:B--2---:R-:W-:Y:S05]  /*aea0*/  @!P0 BRA `(.L_x_248) ;  /* 0xfffffffc00f08947 */ /* 0x004fea000383ffff */
[----:B------:R-:W-:Y:S05]  /*aeb0*/  BRA `(.L_x_249) ;  /* 0xffffff9400187947 */ /* 0x000fea000383ffff */
.L_x_81:
[----:B------:R-:W-:-:S07]  /*aec0*/  MOV R0, UR5 ;  /* 0x0000000500007c02 */ /* 0x000fce0008000f00 */
.L_x_250:
[----:B-1----:R1:W2:Y:S02]  /*aed0*/  SYNCS.PHASECHK.TRANS64.TRYWAIT P0, [R0+URZ], R3 ;  /* 0x00000003000075a7 */ /* 0x0022a400080011ff */
[----:B--2---:R-:W-:Y:S05]  /*aee0*/  @!P0 NANOSLEEP.SYNCS 0x989680 ;  /* 0x009896800000895d */ /* 0x004fea0003900000 */
[----:B------:R-:W2:Y:S02]  /*aef0*/  @!P0 SYNCS.PHASECHK.TRANS64 P0, [R0+URZ], R3 ;  /* 0x00000003000085a7 */ /* 0x000ea400080010ff */
[----:B--2---:R-:W-:Y:S05]  /*af00*/  @!P0 BRA `(.L_x_250) ;  /* 0xfffffffc00f08947 */ /* 0x004fea000383ffff */
[----:B------:R-:W-:Y:S05]  /*af10*/  BRA `(.L_x_251) ;  /* 0xffffff9400247947 */ /* 0x000fea000383ffff */
.L_x_82:
[----:B------:R-:W-:-:S07]  /*af20*/  MOV R0, UR5 ;  /* 0x0000000500007c02 */ /* 0x000fce0008000f00 */
.L_x_252:
[----:B-1----:R1:W2:Y:S02]  /*af30*/  SYNCS.PHASECHK.TRANS64.TRYWAIT P0, [R0+URZ], R3 ;  /* 0x00000003000075a7 */ /* 0x0022a400080011ff */
[----:B--2---:R-:W-:Y:S05]  /*af40*/  @!P0 NANOSLEEP.SYNCS 0x989680 ;  /* 0x009896800000895d */ /* 0x004fea0003900000 */
[----:B------:R-:W2:Y:S02]  /*af50*/  @!P0 SYNCS.PHASECHK.TRANS64 P0, [R0+URZ], R3 ;  /* 0x00000003000085a7 */ /* 0x000ea400080010ff */
[----:B--2---:R-:W-:Y:S05]  /*af60*/  @!P0 BRA `(.L_x_252) ;  /* 0xfffffffc00f08947 */ /* 0x004fea000383ffff */
[----:B------:R-:W-:Y:S05]  /*af70*/  BRA `(.L_x_253) ;  /* 0xffffff9400307947 */ /* 0x000fea000383ffff */
.L_x_83:
[----:B------:R-:W-:-:S07]  /*af80*/  MOV R0, UR5 ;  /* 0x0000000500007c02 */ /* 0x000fce0008000f00 */
.L_x_254:
[----:B-1----:R1:W2:Y:S02]  /*af90*/  SYNCS.PHASECHK.TRANS64.TRYWAIT P0, [R0+URZ], R3 ;  /* 0x00000003000075a7 */ /* 0x0022a400080011ff */
[----:B--2---:R-:W-:Y:S05]  /*afa0*/  @!P0 NANOSLEEP.SYNCS 0x989680 ;  /* 0x009896800000895d */ /* 0x004fea0003900000 */
[----:B------:R-:W2:Y:S02]  /*afb0*/  @!P0 SYNCS.PHASECHK.TRANS64 P0, [R0+URZ], R3 ;  /* 0x00000003000085a7 */ /* 0x000ea400080010ff */
[----:B--2---:R-:W-:Y:S05]  /*afc0*/  @!P0 BRA `(.L_x_254) ;  /* 0xfffffffc00f08947 */ /* 0x004fea000383ffff */
[----:B------:R-:W-:Y:S05]  /*afd0*/  BRA `(.L_x_255) ;  /* 0xffffff94003c7947 */ /* 0x000fea000383ffff */
.L_x_84:
[----:B------:R-:W-:-:S07]  /*afe0*/  MOV R0, UR5 ;  /* 0x0000000500007c02 */ /* 0x000fce0008000f00 */
.L_x_256:
[----:B-1----:R1:W2:Y:S02]  /*aff0*/  SYNCS.PHASECHK.TRANS64.TRYWAIT P0, [R0+URZ], R3 ;  /* 0x00000003000075a7 */ /* 0x0022a400080011ff */
[----:B--2---:R-:W-:Y:S05]  /*b000*/  @!P0 NANOSLEEP.SYNCS 0x989680 ;  /* 0x009896800000895d */ /* 0x004fea0003900000 */
[----:B------:R-:W2:Y:S02]  /*b010*/  @!P0 SYNCS.PHASECHK.TRANS64 P0, [R0+URZ], R3 ;  /* 0x00000003000085a7 */ /* 0x000ea400080010ff */
[----:B--2---:R-:W-:Y:S05]  /*b020*/  @!P0 BRA `(.L_x_256) ;  /* 0xfffffffc00f08947 */ /* 0x004fea000383ffff */
[----:B------:R-:W-:Y:S05]  /*b030*/  BRA `(.L_x_257) ;  /* 0xffffff9400487947 */ /* 0x000fea000383ffff */
.L_x_85:
[----:B------:R-:W-:-:S07]  /*b040*/  MOV R0, UR5 ;  /* 0x0000000500007c02 */ /* 0x000fce0008000f00 */
.L_x_258:
[----:B-1----:R1:W2:Y:S02]  /*b050*/  SYNCS.PHASECHK.TRANS64.TRYWAIT P0, [R0+URZ], R3 ;  /* 0x00000003000075a7 */ /* 0x0022a400080011ff */
[----:B--2---:R-:W-:Y:S05]  /*b060*/  @!P0 NANOSLEEP.SYNCS 0x989680 ;  /* 0x009896800000895d */ /* 0x004fea0003900000 */
[----:B------:R-:W2:Y:S02]  /*b070*/  @!P0 SYNCS.PHASECHK.TRANS64 P0, [R0+URZ], R3 ;  /* 0x00000003000085a7 */ /* 0x000ea400080010ff */
[----:B--2---:R-:W-:Y:S05]  /*b080*/  @!P0 BRA `(.L_x_258) ;  /* 0xfffffffc00f08947 */ /* 0x004fea000383ffff */
[----:B------:R-:W-:Y:S05]  /*b090*/  BRA `(.L_x_259) ;  /* 0xffffff9400547947 */ /* 0x000fea000383ffff */
.L_x_86:
[----:B------:R-:W-:-:S07]  /*b0a0*/  MOV R0, UR5 ;  /* 0x0000000500007c02 */ /* 0x000fce0008000f00 */
.L_x_260:
[----:B-1----:R1:W2:Y:S02]  /*b0b0*/  SYNCS.PHASECHK.TRANS64.TRYWAIT P0, [R0+URZ], R3 ;  /* 0x00000003000075a7 */ /* 0x0022a400080011ff */
[----:B--2---:R-:W-:Y:S05]  /*b0c0*/  @!P0 NANOSLEEP.SYNCS 0x989680 ;  /* 0x009896800000895d */ /* 0x004fea0003900000 */
[----:B------:R-:W2:Y:S02]  /*b0d0*/  @!P0 SYNCS.PHASECHK.TRANS64 P0, [R0+URZ], R3 ;  /* 0x00000003000085a7 */ /* 0x000ea400080010ff */
[----:B--2---:R-:W-:Y:S05]  /*b0e0*/  @!P0 BRA `(.L_x_260) ;  /* 0xfffffffc00f08947 */ /* 0x004fea000383ffff */
[----:B------:R-:W-:Y:S05]  /*b0f0*/  BRA `(.L_x_261) ;  /* 0xffffff9400607947 */ /* 0x000fea000383ffff */
.L_x_87:
[----:B------:R-:W-:-:S07]  /*b100*/  MOV R0, UR5 ;  /* 0x0000000500007c02 */ /* 0x000fce0008000f00 */
.L_x_262:
[----:B-1----:R1:W2:Y:S02]  /*b110*/  SYNCS.PHASECHK.TRANS64.TRYWAIT P0, [R0+URZ], R3 ;  /* 0x00000003000075a7 */ /* 0x0022a400080011ff */
[----:B--2---:R-:W-:Y:S05]  /*b120*/  @!P0 NANOSLEEP.SYNCS 0x989680 ;  /* 0x009896800000895d */ /* 0x004fea0003900000 */
[----:B------:R-:W2:Y:S02]  /*b130*/  @!P0 SYNCS.PHASECHK.TRANS64 P0, [R0+URZ], R3 ;  /* 0x00000003000085a7 */ /* 0x000ea400080010ff */
[----:B--2---:R-:W-:Y:S05]  /*b140*/  @!P0 BRA `(.L_x_262) ;  /* 0xfffffffc00f08947 */ /* 0x004fea000383ffff */
[----:B------:R-:W-:Y:S05]  /*b150*/  BRA `(.L_x_263) ;  /* 0xffffff94006c7947 */ /* 0x000fea000383ffff */
.L_x_88:
[----:B------:R-:W-:-:S07]  /*b160*/  MOV R0, UR5 ;  /* 0x0000000500007c02 */ /* 0x000fce0008000f00 */
.L_x_264:
[----:B-1----:R1:W2:Y:S02]  /*b170*/  SYNCS.PHASECHK.TRANS64.TRYWAIT P0, [R0+URZ], R3 ;  /* 0x00000003000075a7 */ /* 0x0022a400080011ff */
[----:B--2---:R-:W-:Y:S05]  /*b180*/  @!P0 NANOSLEEP.SYNCS 0x989680 ;  /* 0x009896800000895d */ /* 0x004fea0003900000 */
[----:B------:R-:W2:Y:S02]  /*b190*/  @!P0 SYNCS.PHASECHK.TRANS64 P0, [R0+URZ], R3 ;  /* 0x00000003000085a7 */ /* 0x000ea400080010ff */
[----:B--2---:R-:W-:Y:S05]  /*b1a0*/  @!P0 BRA `(.L_x_264) ;  /* 0xfffffffc00f08947 */ /* 0x004fea000383ffff */
[----:B------:R-:W-:Y:S05]  /*b1b0*/  BRA `(.L_x_265) ;  /* 0xffffff9400787947 */ /* 0x000fea000383ffff */
.L_x_89:
[----:B------:R-:W-:-:S07]  /*b1c0*/  MOV R0, UR5 ;  /* 0x0000000500007c02 */ /* 0x000fce0008000f00 */
.L_x_266:
[----:B-1----:R1:W2:Y:S02]  /*b1d0*/  SYNCS.PHASECHK.TRANS64.TRYWAIT P0, [R0+URZ], R3 ;  /* 0x00000003000075a7 */ /* 0x0022a400080011ff */
[----:B--2---:R-:W-:Y:S05]  /*b1e0*/  @!P0 NANOSLEEP.SYNCS 0x989680 ;  /* 0x009896800000895d */ /* 0x004fea0003900000 */
[----:B------:R-:W2:Y:S02]  /*b1f0*/  @!P0 SYNCS.PHASECHK.TRANS64 P0, [R0+URZ], R3 ;  /* 0x00000003000085a7 */ /* 0x000ea400080010ff */
[----:B--2---:R-:W-:Y:S05]  /*b200*/  @!P0 BRA `(.L_x_266) ;  /* 0xfffffffc00f08947 */ /* 0x004fea000383ffff */
[----:B------:R-:W-:Y:S05]  /*b210*/  BRA `(.L_x_267) ;  /* 0xffffff9400847947 */ /* 0x000fea000383ffff */
.L_x_90:
[----:B------:R-:W-:-:S07]  /*b220*/  MOV R0, UR5 ;  /* 0x0000000500007c02 */ /* 0x000fce0008000f00 */
.L_x_268:
[----:B-1----:R1:W2:Y:S02]  /*b230*/  SYNCS.PHASECHK.TRANS64.TRYWAIT P0, [R0+URZ], R3 ;  /* 0x00000003000075a7 */ /* 0x0022a400080011ff */
[----:B--2---:R-:W-:Y:S05]  /*b240*/  @!P0 NANOSLEEP.SYNCS 0x989680 ;  /* 0x009896800000895d */ /* 0x004fea0003900000 */
[----:B------:R-:W2:Y:S02]  /*b250*/  @!P0 SYNCS.PHASECHK.TRANS64 P0, [R0+URZ], R3 ;  /* 0x00000003000085a7 */ /* 0x000ea400080010ff */
[----:B--2---:R-:W-:Y:S05]  /*b260*/  @!P0 BRA `(.L_x_268) ;  /* 0xfffffffc00f08947 */ /* 0x004fea000383ffff */
[----:B------:R-:W-:Y:S05]  /*b270*/  BRA `(.L_x_269) ;  /* 0xffffff9400907947 */ /* 0x000fea000383ffff */
.L_x_91:
[----:B------:R-:W-:-:S07]  /*b280*/  MOV R0, UR5 ;  /* 0x0000000500007c02 */ /* 0x000fce0008000f00 */
.L_x_270:
[----:B-1----:R1:W2:Y:S02]  /*b290*/  SYNCS.PHASECHK.TRANS64.TRYWAIT P0, [R0+URZ], R3 ;  /* 0x00000003000075a7 */ /* 0x0022a400080011ff */
[----:B--2---:R-:W-:Y:S05]  /*b2a0*/  @!P0 NANOSLEEP.SYNCS 0x989680 ;  /* 0x009896800000895d */ /* 0x004fea0003900000 */
[----:B------:R-:W2:Y:S02]  /*b2b0*/  @!P0 SYNCS.PHASECHK.TRANS64 P0, [R0+URZ], R3 ;  /* 0x00000003000085a7 */ /* 0x000ea400080010ff */
[----:B--2---:R-:W-:Y:S05]  /*b2c0*/  @!P0 BRA `(.L_x_270) ;  /* 0xfffffffc00f08947 */ /* 0x004fea000383ffff */
[----:B------:R-:W-:Y:S05]  /*b2d0*/  BRA `(.L_x_271) ;  /* 0xffffff94009c7947 */ /* 0x000fea000383ffff */
.L_x_92:
[----:B------:R-:W-:-:S07]  /*b2e0*/  MOV R0, UR5 ;  /* 0x0000000500007c02 */ /* 0x000fce0008000f00 */
.L_x_272:
[----:B-1----:R1:W2:Y:S02]  /*b2f0*/  SYNCS.PHASECHK.TRANS64.TRYWAIT P0, [R0+URZ], R3 ;  /* 0x00000003000075a7 */ /* 0x0022a400080011ff */
[----:B--2---:R-:W-:Y:S05]  /*b300*/  @!P0 NANOSLEEP.SYNCS 0x989680 ;  /* 0x009896800000895d */ /* 0x004fea0003900000 */
[----:B------:R-:W2:Y:S02]  /*b310*/  @!P0 SYNCS.PHASECHK.TRANS64 P0, [R0+URZ], R3 ;  /* 0x00000003000085a7 */ /* 0x000ea400080010ff */
[----:B--2---:R-:W-:Y:S05]  /*b320*/  @!P0 BRA `(.L_x_272) ;  /* 0xfffffffc00f08947 */ /* 0x004fea000383ffff */
[----:B------:R-:W-:Y:S05]  /*b330*/  BRA `(.L_x_273) ;  /* 0xffffff9400a87947 */ /* 0x000fea000383ffff */
.L_x_93:
[----:B------:R-:W-:-:S07]  /*b340*/  MOV R0, UR5 ;  /* 0x0000000500007c02 */ /* 0x000fce0008000f00 */
.L_x_274:
[----:B-1----:R1:W2:Y:S02]  /*b350*/  SYNCS.PHASECHK.TRANS64.TRYWAIT P0, [R0+URZ], R3 ;  /* 0x00000003000075a7 */ /* 0x0022a400080011ff */
[----:B--2---:R-:W-:Y:S05]  /*b360*/  @!P0 NANOSLEEP.SYNCS 0x989680 ;  /* 0x009896800000895d */ /* 0x004fea0003900000 */
[----:B------:R-:W2:Y:S02]  /*b370*/  @!P0 SYNCS.PHASECHK.TRANS64 P0, [R0+URZ], R3 ;  /* 0x00000003000085a7 */ /* 0x000ea400080010ff */
[----:B--2---:R-:W-:Y:S05]  /*b380*/  @!P0 BRA `(.L_x_274) ;  /* 0xfffffffc00f08947 */ /* 0x004fea000383ffff */
[----:B------:R-:W-:Y:S05]  /*b390*/  BRA `(.L_x_275) ;  /* 0xffffff9400b47947 */ /* 0x000fea000383ffff */
.L_x_94:
[----:B------:R-:W-:-:S07]  /*b3a0*/  MOV R0, UR5 ;  /* 0x0000000500007c02 */ /* 0x000fce0008000f00 */
.L_x_276:
[----:B-1----:R1:W2:Y:S02]  /*b3b0*/  SYNCS.PHASECHK.TRANS64.TRYWAIT P0, [R0+URZ], R3 ;  /* 0x00000003000075a7 */ /* 0x0022a400080011ff */
[----:B--2---:R-:W-:Y:S05]  /*b3c0*/  @!P0 NANOSLEEP.SYNCS 0x989680 ;  /* 0x009896800000895d */ /* 0x004fea0003900000 */
[----:B------:R-:W2:Y:S02]  /*b3d0*/  @!P0 SYNCS.PHASECHK.TRANS64 P0, [R0+URZ], R3 ;  /* 0x00000003000085a7 */ /* 0x000ea400080010ff */
[----:B--2---:R-:W-:Y:S05]  /*b3e0*/  @!P0 BRA `(.L_x_276) ;  /* 0xfffffffc00f08947 */ /* 0x004fea000383ffff */
[----:B------:R-:W-:Y:S05]  /*b3f0*/  BRA `(.L_x_277) ;  /* 0xffffff9400c07947 */ /* 0x000fea000383ffff */
.L_x_97:
[----:B--2---:R2:W3:Y:S02]  /*b400*/  SYNCS.PHASECHK.TRANS64.TRYWAIT P0, [R2+URZ+0x3d0], R5 ;  /* 0x0003d005020075a7 */ /* 0x0044e400080011ff */
[----:B---3--:R-:W-:Y:S05]  /*b410*/  @!P0 NANOSLEEP.SYNCS 0x989680 ;  /* 0x009896800000895d */ /* 0x008fea0003900000 */
[----:B------:R-:W3:Y:S02]  /*b420*/  @!P0 SYNCS.PHASECHK.TRANS64 P0, [R2+URZ+0x3d0], R5 ;  /* 0x0003d005020085a7 */ /* 0x000ee400080010ff */
[----:B---3--:R-:W-:Y:S05]  /*b430*/  @!P0 BRA `(.L_x_97) ;  /* 0xfffffffc00f08947 */ /* 0x008fea000383ffff */
[----:B------:R-:W-:Y:S05]  /*b440*/  BRA `(.L_x_278) ;  /* 0xffffff98001c7947 */ /* 0x000fea000383ffff */
.L_x_98:
[----:B------:R-:W-:-:S07]  /*b450*/  MOV R2, UR4 ;  /* 0x0000000400027c02 */ /* 0x000fce0008000f00 */
.L_x_279:
[----:B--2---:R2:W3:Y:S02]  /*b460*/  SYNCS.PHASECHK.TRANS64.TRYWAIT P0, [R2+URZ+0x380], R5 ;  /* 0x00038005020075a7 */ /* 0x0044e400080011ff */
[----:B---3--:R-:W-:Y:S05]  /*b470*/  @!P0 NANOSLEEP.SYNCS 0x989680 ;  /* 0x009896800000895d */ /* 0x008fea0003900000 */
[----:B------:R-:W3:Y:S02]  /*b480*/  @!P0 SYNCS.PHASECHK.TRANS64 P0, [R2+URZ+0x380], R5 ;  /* 0x00038005020085a7 */ /* 0x000ee400080010ff */
[----:B---3--:R-:W-:Y:S05]  /*b490*/  @!P0 BRA `(.L_x_279) ;  /* 0xfffffffc00f08947 */ /* 0x008fea000383ffff */
[----:B------:R-:W-:Y:S05]  /*b4a0*/  BRA `(.L_x_280) ;  /* 0xffffff98002c7947 */ /* 0x000fea000383ffff */
.L_x_99:
[----:B--2---:R2:W3:Y:S02]  /*b4b0*/  SYNCS.PHASECHK.TRANS64.TRYWAIT P1, [R2+URZ+0x370], R5 ;  /* 0x00037005020075a7 */ /* 0x0044e400080211ff */
[----:B---3--:R-:W-:Y:S05]  /*b4c0*/  @!P1 NANOSLEEP.SYNCS 0x989680 ;  /* 0x009896800000995d */ /* 0x008fea0003900000 */
[----:B------:R-:W3:Y:S02]  /*b4d0*/  @!P1 SYNCS.PHASECHK.TRANS64 P1, [R2+URZ+0x370], R5 ;  /* 0x00037005020095a7 */ /* 0x000ee400080210ff */
[----:B---3--:R-:W-:Y:S05]  /*b4e0*/  @!P1 BRA `(.L_x_99) ;  /* 0xfffffffc00f09947 */ /* 0x008fea000383ffff */
[----:B------:R-:W-:Y:S05]  /*b4f0*/  BRA `(.L_x_281) ;  /* 0xffffff98005c7947 */ /* 0x000fea000383ffff */
.L_x_102:
[----:B------:R-:W-:-:S07]  /*b500*/  MOV R0, UR4 ;  /* 0x0000000400007c02 */ /* 0x000fce0008000f00 */
.L_x_282:
[----:B--2---:R2:W3:Y:S02]  /*b510*/  SYNCS.PHASECHK.TRANS64.TRYWAIT P0, [R0+URZ+0x380], R3 ;  /* 0x00038003000075a7 */ /* 0x0044e400080011ff */
[----:B---3--:R-:W-:Y:S05]  /*b520*/  @!P0 NANOSLEEP.SYNCS 0x989680 ;  /* 0x009896800000895d */ /* 0x008fea0003900000 */
[----:B------:R-:W3:Y:S02]  /*b530*/  @!P0 SYNCS.PHASECHK.TRANS64 P0, [R0+URZ+0x380], R3 ;  /* 0x00038003000085a7 */ /* 0x000ee400080010ff */
[----:B---3--:R-:W-:Y:S05]  /*b540*/  @!P0 BRA `(.L_x_282) ;  /* 0xfffffffc00f08947 */ /* 0x008fea000383ffff */
[----:B------:R-:W-:Y:S05]  /*b550*/  BRA `(.L_x_101) ;  /* 0xffffff9800b07947 */ /* 0x000fea000383ffff */
.L_x_111:
[----:B--2---:R-:W-:-:S04]  /*b560*/  MOV R0, UR5 ;  /* 0x0000000500007c02 */ /* 0x004fc80008000f00 */
[----:B------:R2:W3:Y:S03]  /*b570*/  SYNCS.PHASECHK.TRANS64.TRYWAIT P0, [R0+URZ+0x8], R7 ;  /* 0x00000807000075a7 */ /* 0x0004e600080011ff */
[----:B---3--:R-:W-:Y:S05]  /*b580*/  @!P0 NANOSLEEP.SYNCS 0x989680 ;  /* 0x009896800000895d */ /* 0x008fea0003900000 */
[----:B------:R-:W3:Y:S02]  /*b590*/  @!P0 SYNCS.PHASECHK.TRANS64 P0, [R0+URZ+0x8], R7 ;  /* 0x00000807000085a7 */ /* 0x000ee400080010ff */
[----:B---3--:R-:W-:Y:S05]  /*b5a0*/  @!P0 BRA `(.L_x_111) ;  /* 0xfffffffc00ec8947 */ /* 0x008fea000383ffff */
[----:B------:R-:W-:Y:S05]  /*b5b0*/  BRA `(.L_x_110) ;  /* 0xffffff9c00647947 */ /* 0x000fea000383ffff */
.L_x_113:
[----:B------:R-:W-:Y:S01]  /*b5c0*/  BSSY B0, `(.L_x_283) ;  /* 0x0000006000007945 */ /* 0x000fe20003800000 */
[----:B------:R-:W-:-:S07]  /*b5d0*/  MOV R15, 0xffffffff ;  /* 0xffffffff000f7802 */ /* 0x000fce0000000f00 */
[----:B-12--5:R-:W-:Y:S05]  /*b5e0*/  WARPSYNC.COLLECTIVE R15, `(.L_x_284) ;  /* 0x000000000f0c7348 */ /* 0x026fea0003c00000 */
[----:B------:R-:W-:Y:S02]  /*b5f0*/  ELECT P6, UR79, PT ;  /* 0x00000000004f782f */ /* 0x000fe400038c0000 */
[----:B------:R-:W-:Y:S01]  /*b600*/  MOV R14, UR79 ;  /* 0x0000004f000e7c02 */ /* 0x000fe20008000f00 */
[----:B-12--5:R-:W-:Y:S10]  /*b610*/  ENDCOLLECTIVE ;  /* 0x000000000000791b */ /* 0x026ff40003800000 */
.L_x_284:
[----:B------:R-:W-:Y:S05]  /*b620*/  BSYNC B0 ;  /* 0x0000000000007941 */ /* 0x000fea0003800000 */
.L_x_283:
[----:B------:R-:W-:Y:S05]  /*b630*/  BRA `(.L_x_285) ;  /* 0xffffff9c00947947 */ /* 0x000fea000383ffff */
.L_x_115:
[----:B--2---:R-:W-:-:S04]  /*b640*/  MOV R0, UR5 ;  /* 0x0000000500007c02 */ /* 0x004fc80008000f00 */
[----:B------:R2:W3:Y:S03]  /*b650*/  SYNCS.PHASECHK.TRANS64.TRYWAIT P0, [R0+URZ+0x8], R5 ;  /* 0x00000805000075a7 */ /* 0x0004e600080011ff */
[----:B---3--:R-:W-:Y:S05]  /*b660*/  @!P0 NANOSLEEP.SYNCS 0x989680 ;  /* 0x009896800000895d */ /* 0x008fea0003900000 */
[----:B------:R-:W3:Y:S02]  /*b670*/  @!P0 SYNCS.PHASECHK.TRANS64 P0, [R0+URZ+0x8], R5 ;  /* 0x00000805000085a7 */ /* 0x000ee400080010ff */
[----:B---3--:R-:W-:Y:S05]  /*b680*/  @!P0 BRA `(.L_x_115) ;  /* 0xfffffffc00ec8947 */ /* 0x008fea000383ffff */
[----:B------:R-:W-:Y:S05]  /*b690*/  BRA `(.L_x_114) ;  /* 0xffffff9c00987947 */ /* 0x000fea000383ffff */
.L_x_116:
[----:B-1----:R1:W2:Y:S02]  /*b6a0*/  SYNCS.PHASECHK.TRANS64.TRYWAIT P0, [R0+URZ+0x370], R5 ;  /* 0x00037005000075a7 */ /* 0x0022a400080011ff */
[----:B--2---:R-:W-:Y:S05]  /*b6b0*/  @!P0 NANOSLEEP.SYNCS 0x989680 ;  /* 0x009896800000895d */ /* 0x004fea0003900000 */
[----:B------:R-:W2:Y:S02]  /*b6c0*/  @!P0 SYNCS.PHASECHK.TRANS64 P0, [R0+URZ+0x370], R5 ;  /* 0x00037005000085a7 */ /* 0x000ea400080010ff */
[----:B--2---:R-:W-:Y:S05]  /*b6d0*/  @!P0 BRA `(.L_x_116) ;  /* 0xfffffffc00f08947 */ /* 0x004fea000383ffff */
[----:B------:R-:W-:Y:S05]  /*b6e0*/  BRA `(.L_x_286) ;  /* 0xffffffa0006c7947 */ /* 0x000fea000383ffff */
.L_x_118:
[----:B------:R-:W-:-:S07]  /*b6f0*/  MOV R0, UR19 ;  /* 0x0000001300007c02 */ /* 0x000fce0008000f00 */
.L_x_287:
[----:B-1----:R1:W2:Y:S02]  /*b700*/  SYNCS.PHASECHK.TRANS64.TRYWAIT P0, [R0+URZ+0x3b0], R5 ;  /* 0x0003b005000075a7 */ /* 0x0022a400080011ff */
[----:B--2---:R-:W-:Y:S05]  /*b710*/  @!P0 NANOSLEEP.SYNCS 0x989680 ;  /* 0x009896800000895d */ /* 0x004fea0003900000 */
[----:B------:R-:W2:Y:S02]  /*b720*/  @!P0 SYNCS.PHASECHK.TRANS64 P0, [R0+URZ+0x3b0], R5 ;  /* 0x0003b005000085a7 */ /* 0x000ea400080010ff */
[----:B--2---:R-:W-:Y:S05]  /*b730*/  @!P0 BRA `(.L_x_287) ;  /* 0xfffffffc00f08947 */ /* 0x004fea000383ffff */
[----:B------:R-:W-:Y:S05]  /*b740*/  BRA `(.L_x_288) ;  /* 0xffffffa000b47947 */ /* 0x000fea000383ffff */
.L_x_121:
[----:B------:R-:W-:Y:S07]  /*b750*/  MOV R0, UR6 ;  /* 0x0000000600007c02 */ /* 0x000fee0008000f00 */
.L_x_289:
[----:B-1----:R1:W2:Y:S02]  /*b760*/  SYNCS.PHASECHK.TRANS64.TRYWAIT P0, [R0+URZ], R5 ;  /* 0x00000005000075a7 */ /* 0x0022a400080011ff */
[----:B--2---:R-:W-:Y:S05]  /*b770*/  @!P0 NANOSLEEP.SYNCS 0x989680 ;  /* 0x009896800000895d */ /* 0x004fea0003900000 */
[----:B------:R-:W2:Y:S02]  /*b780*/  @!P0 SYNCS.PHASECHK.TRANS64 P0, [R0+URZ], R5 ;  /* 0x00000005000085a7 */ /* 0x000ea400080010ff */
[----:B--2---:R-:W-:Y:S05]  /*b790*/  @!P0 BRA `(.L_x_289) ;  /* 0xfffffffc00f08947 */ /* 0x004fea000383ffff */
[----:B------:R-:W-:Y:S05]  /*b7a0*/  BRA `(.L_x_120) ;  /* 0xffffffa000cc7947 */ /* 0x000fea000383ffff */
.L_x_125:
[----:B-1----:R-:W-:-:S07]  /*b7b0*/  MOV R0, UR4 ;  /* 0x0000000400007c02 */ /* 0x002fce0008000f00 */
.L_x_290:
[----:B-1----:R1:W2:Y:S02]  /*b7c0*/  SYNCS.PHASECHK.TRANS64.TRYWAIT P0, [R0+URZ], R3 ;  /* 0x00000003000075a7 */ /* 0x0022a400080011ff */
[----:B--2---:R-:W-:Y:S05]  /*b7d0*/  @!P0 NANOSLEEP.SYNCS 0x989680 ;  /* 0x009896800000895d */ /* 0x004fea0003900000 */
[----:B------:R-:W2:Y:S02]  /*b7e0*/  @!P0 SYNCS.PHASECHK.TRANS64 P0, [R0+URZ], R3 ;  /* 0x00000003000085a7 */ /* 0x000ea400080010ff */
[----:B--2---:R-:W-:Y:S05]  /*b7f0*/  @!P0 BRA `(.L_x_290) ;  /* 0xfffffffc00f08947 */ /* 0x004fea000383ffff */
[----:B------:R-:W-:Y:S05]  /*b800*/  BRA `(.L_x_291) ;  /* 0xffffffa400847947 */ /* 0x000fea000383ffff */
.L_x_126:
[----:B------:R-:W-:-:S07]  /*b810*/  MOV R0, UR5 ;  /* 0x0000000500007c02 */ /* 0x000fce0008000f00 */
.L_x_292:
[----:B-1----:R1:W2:Y:S02]  /*b820*/  SYNCS.PHASECHK.TRANS64.TRYWAIT P0, [R0+URZ], R3 ;  /* 0x00000003000075a7 */ /* 0x0022a400080011ff */
[----:B--2---:R-:W-:Y:S05]  /*b830*/  @!P0 NANOSLEEP.SYNCS 0x989680 ;  /* 0x009896800000895d */ /* 0x004fea0003900000 */
[----:B------:R-:W2:Y:S02]  /*b840*/  @!P0 SYNCS.PHASECHK.TRANS64 P0, [R0+URZ], R3 ;  /* 0x00000003000085a7 */ /* 0x000ea400080010ff */
[----:B--2---:R-:W-:Y:S05]  /*b850*/  @!P0 BRA `(.L_x_292) ;  /* 0xfffffffc00f08947 */ /* 0x004fea000383ffff */
[----:B------:R-:W-:Y:S05]  /*b860*/  BRA `(.L_x_293) ;  /* 0xffffffa400907947 */ /* 0x000fea000383ffff */
.L_x_127:
[----:B------:R-:W-:-:S07]  /*b870*/  MOV R0, UR5 ;  /* 0x0000000500007c02 */ /* 0x000fce0008000f00 */
.L_x_294:
[----:B-1----:R1:W2:Y:S02]  /*b880*/  SYNCS.PHASECHK.TRANS64.TRYWAIT P0, [R0+URZ], R3 ;  /* 0x00000003000075a7 */ /* 0x0022a400080011ff */
[----:B--2---:R-:W-:Y:S05]  /*b890*/  @!P0 NANOSLEEP.SYNCS 0x989680 ;  /* 0x009896800000895d */ /* 0x004fea0003900000 */
[----:B------:R-:W2:Y:S02]  /*b8a0*/  @!P0 SYNCS.PHASECHK.TRANS64 P0, [R0+URZ], R3 ;  /* 0x00000003000085a7 */ /* 0x000ea400080010ff */
[----:B--2---:R-:W-:Y:S05]  /*b8b0*/  @!P0 BRA `(.L_x_294) ;  /* 0xfffffffc00f08947 */ /* 0x004fea000383ffff */
[----:B------:R-:W-:Y:S05]  /*b8c0*/  BRA `(.L_x_295) ;  /* 0xffffffa4009c7947 */ /* 0x000fea000383ffff */
.L_x_130:
[----:B------:R-:W-:-:S07]  /*b8d0*/  MOV R0, UR13 ;  /* 0x0000000d00007c02 */ /* 0x000fce0008000f00 */
.L_x_296:
[----:B-1----:R1:W2:Y:S02]  /*b8e0*/  SYNCS.PHASECHK.TRANS64.TRYWAIT P1, [R0+URZ+0x3f0], R3 ;  /* 0x0003f003000075a7 */ /* 0x0022a400080211ff */
[----:B--2---:R-:W-:Y:S05]  /*b8f0*/  @!P1 NANOSLEEP.SYNCS 0x989680 ;  /* 0x009896800000995d */ /* 0x004fea0003900000 */
[----:B------:R-:W2:Y:S02]  /*b900*/  @!P1 SYNCS.PHASECHK.TRANS64 P1, [R0+URZ+0x3f0], R3 ;  /* 0x0003f003000095a7 */ /* 0x000ea400080210ff */
[----:B--2---:R-:W-:Y:S05]  /*b910*/  @!P1 BRA `(.L_x_296) ;  /* 0xfffffffc00f09947 */ /* 0x004fea000383ffff */
[----:B------:R-:W-:Y:S05]  /*b920*/  BRA `(.L_x_297) ;  /* 0xffffffa400e87947 */ /* 0x000fea000383ffff */
.L_x_135:
[----:B--2---:R2:W3:Y:S02]  /*b930*/  SYNCS.PHASECHK.TRANS64.TRYWAIT P0, [R8+URZ+0x370], R5 ;  /* 0x00037005080075a7 */ /* 0x0044e400080011ff */
[----:B---3--:R-:W-:Y:S05]  /*b940*/  @!P0 NANOSLEEP.SYNCS 0x989680 ;  /* 0x009896800000895d */ /* 0x008fea0003900000 */
[----:B------:R-:W3:Y:S02]  /*b950*/  @!P0 SYNCS.PHASECHK.TRANS64 P0, [R8+URZ+0x370], R5 ;  /* 0x00037005080085a7 */ /* 0x000ee400080010ff */
[----:B---3--:R-:W-:Y:S05]  /*b960*/  @!P0 BRA `(.L_x_135) ;  /* 0xfffffffc00f08947 */ /* 0x008fea000383ffff */
[----:B------:R-:W-:Y:S05]  /*b970*/  BRA `(.L_x_298) ;  /* 0xffffffac00187947 */ /* 0x000fea000383ffff */
.L_x_138:
[----:B------:R-:W-:Y:S07]  /*b980*/  MOV R0, UR21 ;  /* 0x0000001500007c02 */ /* 0x000fee0008000f00 */
.L_x_299:
[----:B--2---:R2:W3:Y:S02]  /*b990*/  SYNCS.PHASECHK.TRANS64.TRYWAIT P1, [R0+URZ+0x368], R5 ;  /* 0x00036805000075a7 */ /* 0x0044e400080211ff */
[----:B---3--:R-:W-:Y:S05]  /*b9a0*/  @!P1 NANOSLEEP.SYNCS 0x989680 ;  /* 0x009896800000995d */ /* 0x008fea0003900000 */
[----:B------:R-:W3:Y:S02]  /*b9b0*/  @!P1 SYNCS.PHASECHK.TRANS64 P1, [R0+URZ+0x368], R5 ;  /* 0x00036805000095a7 */ /* 0x000ee400080210ff */
[----:B---3--:R-:W-:Y:S05]  /*b9c0*/  @!P1 BRA `(.L_x_299) ;  /* 0xfffffffc00f09947 */ /* 0x008fea000383ffff */
[----:B------:R-:W-:Y:S05]  /*b9d0*/  BRA `(.L_x_137) ;  /* 0xffffffb000947947 */ /* 0x000fea000383ffff */
.L_x_141:
[----:B--2---:R-:W-:Y:S07]  /*b9e0*/  MOV R5, UR21 ;  /* 0x0000001500057c02 */ /* 0x004fee0008000f00 */
.L_x_300:
[----:B--2---:R2:W3:Y:S02]  /*b9f0*/  SYNCS.PHASECHK.TRANS64.TRYWAIT P0, [R5+URZ+0x350], R4 ;  /* 0x00035004050075a7 */ /* 0x0044e400080011ff */
[----:B---3--:R-:W-:Y:S05]  /*ba00*/  @!P0 NANOSLEEP.SYNCS 0x989680 ;  /* 0x009896800000895d */ /* 0x008fea0003900000 */
[----:B------:R-:W3:Y:S02]  /*ba10*/  @!P0 SYNCS.PHASECHK.TRANS64 P0, [R5+URZ+0x350], R4 ;  /* 0x00035004050085a7 */ /* 0x000ee400080010ff */
[----:B---3--:R-:W-:Y:S05]  /*ba20*/  @!P0 BRA `(.L_x_300) ;  /* 0xfffffffc00f08947 */ /* 0x008fea000383ffff */
[----:B------:R-:W-:Y:S05]  /*ba30*/  BRA `(.L_x_301) ;  /* 0xffffffb000ec7947 */ /* 0x000fea000383ffff */
.L_x_142:
[----:B------:R-:W-:Y:S07]  /*ba40*/  MOV R5, UR21 ;  /* 0x0000001500057c02 */ /* 0x000fee0008000f00 */
.L_x_302:
[----:B--2---:R2:W3:Y:S02]  /*ba50*/  SYNCS.PHASECHK.TRANS64.TRYWAIT P0, [R5+URZ+0x358], R4 ;  /* 0x00035804050075a7 */ /* 0x0044e400080011ff */
[----:B---3--:R-:W-:Y:S05]  /*ba60*/  @!P0 NANOSLEEP.SYNCS 0x989680 ;  /* 0x009896800000895d */ /* 0x008fea0003900000 */
[----:B------:R-:W3:Y:S02]  /*ba70*/  @!P0 SYNCS.PHASECHK.TRANS64 P0, [R5+URZ+0x358], R4 ;  /* 0x00035804050085a7 */ /* 0x000ee400080010ff */
[----:B---3--:R-:W-:Y:S05]  /*ba80*/  @!P0 BRA `(.L_x_302) ;  /* 0xfffffffc00f08947 */ /* 0x008fea000383ffff */
[----:B------:R-:W-:Y:S05]  /*ba90*/  BRA `(.L_x_303) ;  /* 0xffffffb4004c7947 */ /* 0x000fea000383ffff */
.L_x_144:
[----:B------:R-:W-:-:S07]  /*baa0*/  MOV R0, UR21 ;  /* 0x0000001500007c02 */ /* 0x000fce0008000f00 */
.L_x_304:
[----:B--2---:R2:W3:Y:S02]  /*bab0*/  SYNCS.PHASECHK.TRANS64.TRYWAIT P0, [R0+URZ+0x350], R3 ;  /* 0x00035003000075a7 */ /* 0x0044e400080011ff */
[----:B---3--:R-:W-:Y:S05]  /*bac0*/  @!P0 NANOSLEEP.SYNCS 0x989680 ;  /* 0x009896800000895d */ /* 0x008fea0003900000 */
[----:B------:R-:W3:Y:S02]  /*bad0*/  @!P0 SYNCS.PHASECHK.TRANS64 P0, [R0+URZ+0x350], R3 ;  /* 0x00035003000085a7 */ /* 0x000ee400080010ff */
[----:B---3--:R-:W-:Y:S05]  /*bae0*/  @!P0 BRA `(.L_x_304) ;  /* 0xfffffffc00f08947 */ /* 0x008fea000383ffff */
[----:B------:R-:W-:Y:S05]  /*baf0*/  BRA `(.L_x_305) ;  /* 0xffffffb400d87947 */ /* 0x000fea000383ffff */
.L_x_146:
[----:B-1----:R1:W2:Y:S02]  /*bb00*/  SYNCS.PHASECHK.TRANS64.TRYWAIT P0, [R3+URZ+0x370], R0 ;  /* 0x00037000030075a7 */ /* 0x0022a400080011ff */
[----:B--2---:R-:W-:Y:S05]  /*bb10*/  @!P0 NANOSLEEP.SYNCS 0x989680 ;  /* 0x009896800000895d */ /* 0x004fea0003900000 */
[----:B------:R-:W2:Y:S02]  /*bb20*/  @!P0 SYNCS.PHASECHK.TRANS64 P0, [R3+URZ+0x370], R0 ;  /* 0x00037000030085a7 */ /* 0x000ea400080010ff */
[----:B--2---:R-:W-:Y:S05]  /*bb30*/  @!P0 BRA `(.L_x_146) ;  /* 0xfffffffc00f08947 */ /* 0x004fea000383ffff */
[----:B------:R-:W-:Y:S05]  /*bb40*/  BRA `(.L_x_306) ;  /* 0xffffffb800947947 */ /* 0x000fea000383ffff */
.L_x_157:
[----:B-1----:R1:W2:Y:S02]  /*bb50*/  SYNCS.PHASECHK.TRANS64.TRYWAIT P1, [R3+URZ+0x340], R0 ;  /* 0x00034000030075a7 */ /* 0x0022a400080211ff */
[----:B--2---:R-:W-:Y:S05]  /*bb60*/  @!P1 NANOSLEEP.SYNCS 0x989680 ;  /* 0x009896800000995d */ /* 0x004fea0003900000 */
[----:B------:R-:W2:Y:S02]  /*bb70*/  @!P1 SYNCS.PHASECHK.TRANS64 P1, [R3+URZ+0x340], R0 ;  /* 0x00034000030095a7 */ /* 0x000ea400080210ff */
[----:B--2---:R-:W-:Y:S05]  /*bb80*/  @!P1 BRA `(.L_x_157) ;  /* 0xfffffffc00f09947 */ /* 0x004fea000383ffff */
[----:B------:R-:W-:Y:S05]  /*bb90*/  BRA `(.L_x_156) ;  /* 0xffffffc800007947 */ /* 0x000fea000383ffff */
.L_x_159:
[----:B-1----:R1:W4:Y:S02]  /*bba0*/  SYNCS.PHASECHK.TRANS64.TRYWAIT P0, [R90+URZ+0x390], R5 ;  /* 0x000390055a0075a7 */ /* 0x00232400080011ff */
[----:B----4-:R-:W-:Y:S05]  /*bbb0*/  @!P0 NANOSLEEP.SYNCS 0x989680 ;  /* 0x009896800000895d */ /* 0x010fea0003900000 */
[----:B------:R-:W4:Y:S02]  /*bbc0*/  @!P0 SYNCS.PHASECHK.TRANS64 P0, [R90+URZ+0x390], R5 ;  /* 0x000390055a0085a7 */ /* 0x000f2400080010ff */
[----:B----4-:R-:W-:Y:S05]  /*bbd0*/  @!P0 BRA `(.L_x_159) ;  /* 0xfffffffc00f08947 */ /* 0x010fea000383ffff */
[----:B------:R-:W-:Y:S05]  /*bbe0*/  BRA `(.L_x_158) ;  /* 0xffffffc800547947 */ /* 0x000fea000383ffff */
.L_x_167:
[----:B--2---:R2:W3:Y:S02]  /*bbf0*/  SYNCS.PHASECHK.TRANS64.TRYWAIT P0, [R109+URZ+0x340], R2 ;  /* 0x000340026d0075a7 */ /* 0x0044e400080011ff */
[----:B---3--:R-:W-:Y:S05]  /*bc00*/  @!P0 NANOSLEEP.SYNCS 0x989680 ;  /* 0x009896800000895d */ /* 0x008fea0003900000 */
[----:B------:R-:W3:Y:S02]  /*bc10*/  @!P0 SYNCS.PHASECHK.TRANS64 P0, [R109+URZ+0x340], R2 ;  /* 0x000340026d0085a7 */ /* 0x000ee400080010ff */
[----:B---3--:R-:W-:Y:S05]  /*bc20*/  @!P0 BRA `(.L_x_167) ;  /* 0xfffffffc00f08947 */ /* 0x008fea000383ffff */
[----:B------:R-:W-:Y:S05]  /*bc30*/  BRA `(.L_x_166) ;  /* 0xffffffd4005c7947 */ /* 0x000fea000383ffff */
        .weak           $__internal_0_$__cuda_sm10x_tcgen05_guardrail_trap_col_being_dealloced_not_returned_by_alloc
        .type           $__internal_0_$__cuda_sm10x_tcgen05_guardrail_trap_col_being_dealloced_not_returned_by_alloc,@function
        .size           $__internal_0_$__cuda_sm10x_tcgen05_guardrail_trap_col_being_dealloced_not_returned_by_alloc,($__internal_1_$__cuda_sm10x_tcgen05_guardrail_trap_phase_invalid_during_alloc - $__internal_0_$__cuda_sm10x_tcgen05_guardrail_trap_col_being_dealloced_not_returned_by_alloc)
$__internal_0_$__cuda_sm10x_tcgen05_guardrail_trap_col_being_dealloced_not_returned_by_alloc:
[----:B------:R-:W-:Y:S05]  /*bc40*/  BPT.TRAP 0x1 ;  /* 0x000000040000795c */ /* 0x000fea0000300000 */
[----:B------:R-:W-:-:S04]  /*bc50*/  HFMA2 R3, -RZ, RZ, 0, 0 ;  /* 0x00000000ff037431 */ /* 0x000fc800000001ff */
[----:B------:R-:W-:Y:S05]  /*bc60*/  RET.REL.NODEC R2 `(_ZN7cutlass13device_kernelINS_4gemm6kernel13GemmUniversalIN4cute5tupleIJiiiiEEENS1_10collective13CollectiveMmaINS1_35MainloopSm100TmaUmmaWarpSpecializedILi52ELi2ELi4ENS5_IJNS4_1CILi4EEENSA_ILi1EEESC_EEEEENS5_IJNSA_ILi128EEESF_NSA_ILi32EEEEEENS_12float_e5m2_tENS5_IJlSC_lEEESI_SJ_NS4_8TiledMMAINS4_8MMA_AtomIJNS4_10MMA_TraitsINS4_25SM100_MMA_F8F6F4_2x1SM_SSEJSI_SI_fSF_SF_NS4_17integral_constantINS4_4UMMA5MajorELSQ_0EEESR_NSO_INSP_7ScaleInELSS_0EEEST_EEEEEENS4_6LayoutINS5_IJSC_SC_SC_EEENS5_IJNSA_ILi0EEESY_SY_EEEEENS5_IJNS4_10UnderscoreES11_S11_EEEEENS4_18SM100_TMA_2SM_LOADENS4_14ComposedLayoutINS4_7SwizzleILi1ELi4ELi3EEENS4_18smem_ptr_flag_bitsILi8EEENSW_INS5_IJNSA_ILi8EEESG_EEENS5_IJSG_SC_EEEEEEEvNS4_8identityENS4_28SM100_TMA_2SM_LOAD_MULTICASTES1E_vS1F_EENS_8epilogue10collective18CollectiveEpilogueINS1I_23Sm100TmaWarpSpecializedILi2ELi2ELi32ELb0ELb0EEEJNS5_IJNSA_ILi64EEESF_SG_EEENS5_IJNSW_IS1N_SC_EENSW_INS5_IJSG_NSA_ILi2EEEEEENS5_IJSC_S1N_EEEEEEEESI_SJ_SI_SJ_NS1I_6fusion15FusionCallbacksIS1M_NS1V_17LinearCombinationISI_fSI_fLNS_15FloatRoundStyleE2EEES1O_S1U_JEEENS4_5SM1004TMEM4LOAD26SM100_TMEM_LOAD_32dp32b32xENS4_13SM90_TMA_LOADES1E_NS4_39AutoVectorizingCopyWithAssumedAlignmentILi128EEENS4_14SM90_TMA_STOREES1E_S27_S27_EEEvvEEEEvNT_6ParamsE) ;  /* 0xffffff4002e47950 */ /* 0x000fea0003c3ffff */
        .weak           $__internal_1_$__cuda_sm10x_tcgen05_guardrail_trap_phase_invalid_during_alloc
        .type           $__internal_1_$__cuda_sm10x_tcgen05_guardrail_trap_phase_invalid_during_alloc,@function
        .size           $__internal_1_$__cuda_sm10x_tcgen05_guardrail_trap_phase_invalid_during_alloc,($__internal_2_$__cuda_sm10x_tcgen05_guardrail_trap_unallocated_columns_being_dealloced - $__internal_1_$__cuda_sm10x_tcgen05_guardrail_trap_phase_invalid_during_alloc)
$__internal_1_$__cuda_sm10x_tcgen05_guardrail_trap_phase_invalid_during_alloc:
[----:B------:R-:W-:Y:S05]  /*bc70*/  BPT.TRAP 0x1 ;  /* 0x000000040000795c */ /* 0x000fea0000300000 */
[----:B------:R-:W-:-:S04]  /*bc80*/  MOV R5, 0x0 ;  /* 0x0000000000057802 */ /* 0x000fc80000000f00 */
[----:B------:R-:W-:Y:S05]  /*bc90*/  RET.REL.NODEC R4 `(_ZN7cutlass13device_kernelINS_4gemm6kernel13GemmUniversalIN4cute5tupleIJiiiiEEENS1_10collective13CollectiveMmaINS1_35MainloopSm100TmaUmmaWarpSpecializedILi52ELi2ELi4ENS5_IJNS4_1CILi4EEENSA_ILi1EEESC_EEEEENS5_IJNSA_ILi128EEESF_NSA_ILi32EEEEEENS_12float_e5m2_tENS5_IJlSC_lEEESI_SJ_NS4_8TiledMMAINS4_8MMA_AtomIJNS4_10MMA_TraitsINS4_25SM100_MMA_F8F6F4_2x1SM_SSEJSI_SI_fSF_SF_NS4_17integral_constantINS4_4UMMA5MajorELSQ_0EEESR_NSO_INSP_7ScaleInELSS_0EEEST_EEEEEENS4_6LayoutINS5_IJSC_SC_SC_EEENS5_IJNSA_ILi0EEESY_SY_EEEEENS5_IJNS4_10UnderscoreES11_S11_EEEEENS4_18SM100_TMA_2SM_LOADENS4_14ComposedLayoutINS4_7SwizzleILi1ELi4ELi3EEENS4_18smem_ptr_flag_bitsILi8EEENSW_INS5_IJNSA_ILi8EEESG_EEENS5_IJSG_SC_EEEEEEEvNS4_8identityENS4_28SM100_TMA_2SM_LOAD_MULTICASTES1E_vS1F_EENS_8epilogue10collective18CollectiveEpilogueINS1I_23Sm100TmaWarpSpecializedILi2ELi2ELi32ELb0ELb0EEEJNS5_IJNSA_ILi64EEESF_SG_EEENS5_IJNSW_IS1N_SC_EENSW_INS5_IJSG_NSA_ILi2EEEEEENS5_IJSC_S1N_EEEEEEEESI_SJ_SI_SJ_NS1I_6fusion15FusionCallbacksIS1M_NS1V_17LinearCombinationISI_fSI_fLNS_15FloatRoundStyleE2EEES1O_S1U_JEEENS4_5SM1004TMEM4LOAD26SM100_TMEM_LOAD_32dp32b32xENS4_13SM90_TMA_LOADES1E_NS4_39AutoVectorizingCopyWithAssumedAlignmentILi128EEENS4_14SM90_TMA_STOREES1E_S27_S27_EEEvvEEEEvNT_6ParamsE) ;  /* 0xffffff4004d87950 */ /* 0x000fea0003c3ffff */
        .weak           $__internal_2_$__cuda_sm10x_tcgen05_guardrail_trap_unallocated_columns_being_dealloced
        .type           $__internal_2_$__cuda_sm10x_tcgen05_guardrail_trap_unallocated_columns_being_dealloced,@function
        .size           $__internal_2_$__cuda_sm10x_tcgen05_guardrail_trap_unallocated_columns_being_dealloced,(.L_x_308 - $__internal_2_$__cuda_sm10x_tcgen05_guardrail_trap_unallocated_columns_being_dealloced)
$__internal_2_$__cuda_sm10x_tcgen05_guardrail_trap_unallocated_columns_being_dealloced:
[----:B------:R-:W-:Y:S05]  /*bca0*/  BPT.TRAP 0x1 ;  /* 0x000000040000795c */ /* 0x000fea0000300000 */
[----:B------:R-:W-:-:S04]  /*bcb0*/  HFMA2 R3, -RZ, RZ, 0, 0 ;  /* 0x00000000ff037431 */ /* 0x000fc800000001ff */
[----:B------:R-:W-:Y:S05]  /*bcc0*/  RET.REL.NODEC R2 `(_ZN7cutlass13device_kernelINS_4gemm6kernel13GemmUniversalIN4cute5tupleIJiiiiEEENS1_10collective13CollectiveMmaINS1_35MainloopSm100TmaUmmaWarpSpecializedILi52ELi2ELi4ENS5_IJNS4_1CILi4EEENSA_ILi1EEESC_EEEEENS5_IJNSA_ILi128EEESF_NSA_ILi32EEEEEENS_12float_e5m2_tENS5_IJlSC_lEEESI_SJ_NS4_8TiledMMAINS4_8MMA_AtomIJNS4_10MMA_TraitsINS4_25SM100_MMA_F8F6F4_2x1SM_SSEJSI_SI_fSF_SF_NS4_17integral_constantINS4_4UMMA5MajorELSQ_0EEESR_NSO_INSP_7ScaleInELSS_0EEEST_EEEEEENS4_6LayoutINS5_IJSC_SC_SC_EEENS5_IJNSA_ILi0EEESY_SY_EEEEENS5_IJNS4_10UnderscoreES11_S11_EEEEENS4_18SM100_TMA_2SM_LOADENS4_14ComposedLayoutINS4_7SwizzleILi1ELi4ELi3EEENS4_18smem_ptr_flag_bitsILi8EEENSW_INS5_IJNSA_ILi8EEESG_EEENS5_IJSG_SC_EEEEEEEvNS4_8identityENS4_28SM100_TMA_2SM_LOAD_MULTICASTES1E_vS1F_EENS_8epilogue10collective18CollectiveEpilogueINS1I_23Sm100TmaWarpSpecializedILi2ELi2ELi32ELb0ELb0EEEJNS5_IJNSA_ILi64EEESF_SG_EEENS5_IJNSW_IS1N_SC_EENSW_INS5_IJSG_NSA_ILi2EEEEEENS5_IJSC_S1N_EEEEEEEESI_SJ_SI_SJ_NS1I_6fusion15FusionCallbacksIS1M_NS1V_17LinearCombinationISI_fSI_fLNS_15FloatRoundStyleE2EEES1O_S1U_JEEENS4_5SM1004TMEM4LOAD26SM100_TMEM_LOAD_32dp32b32xENS4_13SM90_TMA_LOADES1E_NS4_39AutoVectorizingCopyWithAssumedAlignmentILi128EEENS4_14SM90_TMA_STOREES1E_S27_S27_EEEvvEEEEvNT_6ParamsE) ;  /* 0xffffff4002cc7950 */ /* 0x000fea0003c3ffff */
.L_x_307:
[----:B------:R-:W-:-:S00]  /*bcd0*/  BRA `(.L_x_307) ;  /* 0xfffffffc00fc7947 */ /* 0x000fc0000383ffff */
[----:B------:R-:W-:-:S00]  /*bce0*/  NOP ;  /* 0x0000000000007918 */ /* 0x000fc00000000000 */
        /* <DEDUP_REMOVED lines=9> */
.L_x_308:


//--------------------- .nv.global.init           --------------------------
	.section	.nv.global.init,"aw",@progbits
.nv.global.init:
	.type		$str$27,@object
	.size		$str$27,($str$28 - $str$27)
$str$27:
        /*0000*/ 	.byte	0x28, 0x61, 0x64, 0x64, 0x72, 0x65, 0x73, 0x73, 0x20, 0x26, 0x20, 0x6d, 0x61, 0x73, 0x6b, 0x29
        /*0010*/ 	.byte	0x20, 0x3d, 0x3d, 0x20, 0x30, 0x00
	.type		$str$28,@object
	.size		$str$28,($str$26 - $str$28)
$str$28:
        /*0016*/ 	.byte	0x2f, 0x74, 0x6d, 0x70, 0x2f, 0x63, 0x75, 0x74, 0x6c, 0x61, 0x73, 0x73, 0x5f, 0x73, 0x77, 0x65
        /*0026*/ 	.byte	0x65, 0x70, 0x5f, 0x73, 0x72, 0x63, 0x2f, 0x69, 0x6e, 0x63, 0x6c, 0x75, 0x64, 0x65, 0x2f, 0x63
        /*0036*/ 	.byte	0x75, 0x74, 0x65, 0x2f, 0x70, 0x6f, 0x69, 0x6e, 0x74, 0x65, 0x72, 0x5f, 0x66, 0x6c, 0x61, 0x67
        /*0046*/ 	.byte	0x67, 0x65, 0x64, 0x2e, 0x68, 0x70, 0x70, 0x00
	.type		$str$26,@object
	.size		$str$26,($str$25 - $str$26)
$str$26:
        /*004e*/ 	.byte	0x2f, 0x74, 0x6d, 0x70, 0x2f, 0x63, 0x75, 0x74, 0x6c, 0x61, 0x73, 0x73, 0x5f, 0x73, 0x77, 0x65
        /*005e*/ 	.byte	0x65, 0x70, 0x5f, 0x73, 0x72, 0x63, 0x2f, 0x69, 0x6e, 0x63, 0x6c, 0x75, 0x64, 0x65, 0x2f, 0x63
        /*006e*/ 	.byte	0x75, 0x74, 0x65, 0x2f, 0x61, 0x74, 0x6f, 0x6d, 0x2f, 0x63, 0x6f, 0x70, 0x79, 0x5f, 0x74, 0x72
        /*007e*/ 	.byte	0x61, 0x69, 0x74, 0x73, 0x5f, 0x73, 0x6d, 0x31, 0x30, 0x30, 0x2e, 0x68, 0x70, 0x70, 0x00
	.type		$str$25,@object
	.size		$str$25,(__unnamed_1 - $str$25)
$str$25:
        /*008d*/ 	.byte	0x28, 0x28, 0x75, 0x69, 0x6e, 0x74, 0x33, 0x32, 0x5f, 0x74, 0x28, 0x74, 0x68, 0x72, 0x65, 0x61
        /*009d*/ 	.byte	0x64, 0x49, 0x64, 0x78, 0x2e, 0x78, 0x29, 0x20, 0x2f, 0x20, 0x33, 0x32, 0x29, 0x20, 0x25, 0x20
        /*00ad*/ 	.byte	0x34, 0x29, 0x20, 0x3d, 0x3d, 0x20, 0x28, 0x28, 0x28, 0x74, 0x6d, 0x65, 0x6d, 0x5f, 0x61, 0x64
        /*00bd*/ 	.byte	0x64, 0x72, 0x20, 0x3e, 0x3e, 0x20, 0x31, 0x36, 0x29, 0x20, 0x2f, 0x20, 0x33, 0x32, 0x29, 0x20
        /*00cd*/ 	.byte	0x25, 0x20, 0x34, 0x29, 0x00
	.type		__unnamed_1,@object
	.size		__unnamed_1,(__unnamed_2 - __unnamed_1)
__unnamed_1:
        /*00d2*/ 	.byte	0x61, 0x75, 0x74, 0x6f, 0x20, 0x63, 0x75, 0x74, 0x65, 0x3a, 0x3a, 0x61, 0x73, 0x5f, 0x70, 0x6f
        /* <DEDUP_REMOVED lines=24> */
        /*0262*/ 	.byte	0x3a, 0x3a, 0x43, 0x3c, 0x34, 0x30, 0x39, 0x36, 0x3e, 0x3e, 0x3e, 0x3e, 0x5d, 0x00
	.type		__unnamed_2,@object
	.size		__unnamed_2,(.L_2 - __unnamed_2)
__unnamed_2:
        /* <DEDUP_REMOVED lines=40> */
        /*04f0*/ 	.byte	0x74, 0x65, 0x3a, 0x3a, 0x43, 0x3c, 0x30, 0x3e, 0x3e, 0x3e, 0x3e, 0x5d, 0x00
.L_2:


//--------------------- .nv.shared._ZN7cutlass13device_kernelINS_4gemm6kernel13GemmUniversalIN4cute5tupleIJiiiiEEENS1_10collective13CollectiveMmaINS1_35MainloopSm100TmaUmmaWarpSpecializedILi52ELi2ELi4ENS5_IJNS4_1CILi4EEENSA_ILi1EEESC_EEEEENS5_IJNSA_ILi128EEESF_NSA_ILi32EEEEEENS_12float_e5m2_tENS5_IJlSC_lEEESI_SJ_NS4_8TiledMMAINS4_8MMA_AtomIJNS4_10MMA_TraitsINS4_25SM100_MMA_F8F6F4_2x1SM_SSEJSI_SI_fSF_SF_NS4_17integral_constantINS4_4UMMA5MajorELSQ_0EEESR_NSO_INSP_7ScaleInELSS_0EEEST_EEEEEENS4_6LayoutINS5_IJSC_SC_SC_EEENS5_IJNSA_ILi0EEESY_SY_EEEEENS5_IJNS4_10UnderscoreES11_S11_EEEEENS4_18SM100_TMA_2SM_LOADENS4_14ComposedLayoutINS4_7SwizzleILi1ELi4ELi3EEENS4_18smem_ptr_flag_bitsILi8EEENSW_INS5_IJNSA_ILi8EEESG_EEENS5_IJSG_SC_EEEEEEEvNS4_8identityENS4_28SM100_TMA_2SM_LOAD_MULTICASTES1E_vS1F_EENS_8epilogue10collective18CollectiveEpilogueINS1I_23Sm100TmaWarpSpecializedILi2ELi2ELi32ELb0ELb0EEEJNS5_IJNSA_ILi64EEESF_SG_EEENS5_IJNSW_IS1N_SC_EENSW_INS5_IJSG_NSA_ILi2EEEEEENS5_IJSC_S1N_EEEEEEEESI_SJ_SI_SJ_NS1I_6fusion15FusionCallbacksIS1M_NS1V_17LinearCombinationISI_fSI_fLNS_15FloatRoundStyleE2EEES1O_S1U_JEEENS4_5SM1004TMEM4LOAD26SM100_TMEM_LOAD_32dp32b32xENS4_13SM90_TMA_LOADES1E_NS4_39AutoVectorizingCopyWithAssumedAlignmentILi128EEENS4_14SM90_TMA_STOREES1E_S27_S27_EEEvvEEEEvNT_6ParamsE --------------------------
	.section	.nv.shared._ZN7cutlass13device_kernelINS_4gemm6kernel13GemmUniversalIN4cute5tupleIJiiiiEEENS1_10collective13CollectiveMmaINS1_35MainloopSm100TmaUmmaWarpSpecializedILi52ELi2ELi4ENS5_IJNS4_1CILi4EEENSA_ILi1EEESC_EEEEENS5_IJNSA_ILi128EEESF_NSA_ILi32EEEEEENS_12float_e5m2_tENS5_IJlSC_lEEESI_SJ_NS4_8TiledMMAINS4_8MMA_AtomIJNS4_10MMA_TraitsINS4_25SM100_MMA_F8F6F4_2x1SM_SSEJSI_SI_fSF_SF_NS4_17integral_constantINS4_4UMMA5MajorELSQ_0EEESR_NSO_INSP_7ScaleInELSS_0EEEST_EEEEEENS4_6LayoutINS5_IJSC_SC_SC_EEENS5_IJNSA_ILi0EEESY_SY_EEEEENS5_IJNS4_10UnderscoreES11_S11_EEEEENS4_18SM100_TMA_2SM_LOADENS4_14ComposedLayoutINS4_7SwizzleILi1ELi4ELi3EEENS4_18smem_ptr_flag_bitsILi8EEENSW_INS5_IJNSA_ILi8EEESG_EEENS5_IJSG_SC_EEEEEEEvNS4_8identityENS4_28SM100_TMA_2SM_LOAD_MULTICASTES1E_vS1F_EENS_8epilogue10collective18CollectiveEpilogueINS1I_23Sm100TmaWarpSpecializedILi2ELi2ELi32ELb0ELb0EEEJNS5_IJNSA_ILi64EEESF_SG_EEENS5_IJNSW_IS1N_SC_EENSW_INS5_IJSG_NSA_ILi2EEEEEENS5_IJSC_S1N_EEEEEEEESI_SJ_SI_SJ_NS1I_6fusion15FusionCallbacksIS1M_NS1V_17LinearCombinationISI_fSI_fLNS_15FloatRoundStyleE2EEES1O_S1U_JEEENS4_5SM1004TMEM4LOAD26SM100_TMEM_LOAD_32dp32b32xENS4_13SM90_TMA_LOADES1E_NS4_39AutoVectorizingCopyWithAssumedAlignmentILi128EEENS4_14SM90_TMA_STOREES1E_S27_S27_EEEvvEEEEvNT_6ParamsE,"aw",@nobits
	.sectionflags	@""
	.align	16
	.zero		1024


//--------------------- .nv.shared.reserved.0     --------------------------
	.section	.nv.shared.reserved.0,"aw",@nobits
	.weak		__nv_reservedSMEM_offset_0_alias
	.size		__nv_reservedSMEM_offset_0_alias, 0, 64
	.other		__nv_reservedSMEM_offset_0_alias,@"STO_CUDA_RESERVED_SHARED STV_DEFAULT"
__nv_reservedSMEM_offset_0_alias:
	.zero		0
.nv.shared.reserved.0:
	.zero		64
	.weak		__nv_reservedSMEM_tcgen05_partition
	.type		__nv_reservedSMEM_tcgen05_partition,@object
	.size		__nv_reservedSMEM_tcgen05_partition,(.L_0 - __nv_reservedSMEM_tcgen05_partition)
__nv_reservedSMEM_tcgen05_partition:
	.zero		32
.L_0:


//--------------------- .nv.global                --------------------------
	.section	.nv.global,"aw",@nobits
.nv.global:
	.type		_ZN40_INTERNAL_cae0dcb0_4_k_cu_6c5a786c_357234cute1_E,@object
	.size		_ZN40_INTERNAL_cae0dcb0_4_k_cu_6c5a786c_357234cute1_E,(_ZN40_INTERNAL_cae0dcb0_4_k_cu_6c5a786c_357234cuda3std3__45__cpo6cbeginE - _ZN40_INTERNAL_cae0dcb0_4_k_cu_6c5a786c_357234cute1_E)
_ZN40_INTERNAL_cae0dcb0_4_k_cu_6c5a786c_357234cute1_E:
	.zero		1
	.type		_ZN40_INTERNAL_cae0dcb0_4_k_cu_6c5a786c_357234cuda3std3__45__cpo6cbeginE,@object
	.size		_ZN40_INTERNAL_cae0dcb0_4_k_cu_6c5a786c_357234cuda3std3__45__cpo6cbeginE,(_ZN40_INTERNAL_cae0dcb0_4_k_cu_6c5a786c_357234cuda3std3__48in_placeE - _ZN40_INTERNAL_cae0dcb0_4_k_cu_6c5a786c_357234cuda3std3__45__cpo6cbeginE)
_ZN40_INTERNAL_cae0dcb0_4_k_cu_6c5a786c_357234cuda3std3__45__cpo6cbeginE:
	.zero		1
	.type		_ZN40_INTERNAL_cae0dcb0_4_k_cu_6c5a786c_357234cuda3std3__48in_placeE,@object
	.size		_ZN40_INTERNAL_cae0dcb0_4_k_cu_6c5a786c_357234cuda3std3__48in_placeE,(_ZN40_INTERNAL_cae0dcb0_4_k_cu_6c5a786c_357234cuda3std6ranges3__45__cpo9iter_moveE - _ZN40_INTERNAL_cae0dcb0_4_k_cu_6c5a786c_357234cuda3std3__48in_placeE)
_ZN40_INTERNAL_cae0dcb0_4_k_cu_6c5a786c_357234cuda3std3__48in_placeE:
	.zero		1
	.type		_ZN40_INTERNAL_cae0dcb0_4_k_cu_6c5a786c_357234cuda3std6ranges3__45__cpo9iter_moveE,@object
	.size		_ZN40_INTERNAL_cae0dcb0_4_k_cu_6c5a786c_357234cuda3std6ranges3__45__cpo9iter_moveE,(_ZN40_INTERNAL_cae0dcb0_4_k_cu_6c5a786c_357234cuda3std3__45__cpo5beginE - _ZN40_INTERNAL_cae0dcb0_4_k_cu_6c5a786c_357234cuda3std6ranges3__45__cpo9iter_moveE)
_ZN40_INTERNAL_cae0dcb0_4_k_cu_6c5a786c_357234cuda3std6ranges3__45__cpo9iter_moveE:
	.zero		1
	.type		_ZN40_INTERNAL_cae0dcb0_4_k_cu_6c5a786c_357234cuda3std3__45__cpo5beginE,@object
	.size		_ZN40_INTERNAL_cae0dcb0_4_k_cu_6c5a786c_357234cuda3std3__45__cpo5beginE,(_ZN40_INTERNAL_cae0dcb0_4_k_cu_6c5a786c_357234cuda3std3__442_GLOBAL__N__cae0dcb0_4_k_cu_6c5a786c_357236ignoreE - _ZN40_INTERNAL_cae0dcb0_4_k_cu_6c5a786c_357234cuda3std3__45__cpo5beginE)
_ZN40_INTERNAL_cae0dcb0_4_k_cu_6c5a786c_357234cuda3std3__45__cpo5beginE:
	.zero		1
	.type		_ZN40_INTERNAL_cae0dcb0_4_k_cu_6c5a786c_357234cuda3std3__442_GLOBAL__N__cae0dcb0_4_k_cu_6c5a786c_357236ignoreE,@object
	.size		_ZN40_INTERNAL_cae0dcb0_4_k_cu_6c5a786c_357234cuda3std3__442_GLOBAL__N__cae0dcb0_4_k_cu_6c5a786c_357236ignoreE,(_ZN40_INTERNAL_cae0dcb0_4_k_cu_6c5a786c_357234cute7productE - _ZN40_INTERNAL_cae0dcb0_4_k_cu_6c5a786c_357234cuda3std3__442_GLOBAL__N__cae0dcb0_4_k_cu_6c5a786c_357236ignoreE)
_ZN40_INTERNAL_cae0dcb0_4_k_cu_6c5a786c_357234cuda3std3__442_GLOBAL__N__cae0dcb0_4_k_cu_6c5a786c_357236ignoreE:
	.zero		1
	.type		_ZN40_INTERNAL_cae0dcb0_4_k_cu_6c5a786c_357234cute7productE,@object
	.size		_ZN40_INTERNAL_cae0dcb0_4_k_cu_6c5a786c_357234cute7productE,(_ZN40_INTERNAL_cae0dcb0_4_k_cu_6c5a786c_357234cuda3std3__45__cpo3endE - _ZN40_INTERNAL_cae0dcb0_4_k_cu_6c5a786c_357234cute7productE)
_ZN40_INTERNAL_cae0dcb0_4_k_cu_6c5a786c_357234cute7productE:
	.zero		1
	.type		_ZN40_INTERNAL_cae0dcb0_4_k_cu_6c5a786c_357234cuda3std3__45__cpo3endE,@object
	.size		_ZN40_INTERNAL_cae0dcb0_4_k_cu_6c5a786c_357234cuda3std3__45__cpo3endE,(_ZN40_INTERNAL_cae0dcb0_4_k_cu_6c5a786c_357234cuda3std3__419piecewise_constructE - _ZN40_INTERNAL_cae0dcb0_4_k_cu_6c5a786c_357234cuda3std3__45__cpo3endE)
_ZN40_INTERNAL_cae0dcb0_4_k_cu_6c5a786c_357234cuda3std3__45__cpo3endE:
	.zero		1
	.type		_ZN40_INTERNAL_cae0dcb0_4_k_cu_6c5a786c_357234cuda3std3__419piecewise_constructE,@object
	.size		_ZN40_INTERNAL_cae0dcb0_4_k_cu_6c5a786c_357234cuda3std3__419piecewise_constructE,(_ZN40_INTERNAL_cae0dcb0_4_k_cu_6c5a786c_357234cuda3std3__45__cpo4cendE - _ZN40_INTERNAL_cae0dcb0_4_k_cu_6c5a786c_357234cuda3std3__419piecewise_constructE)
_ZN40_INTERNAL_cae0dcb0_4_k_cu_6c5a786c_357234cuda3std3__419piecewise_constructE:
	.zero		1
	.type		_ZN40_INTERNAL_cae0dcb0_4_k_cu_6c5a786c_357234cuda3std3__45__cpo4cendE,@object
	.size		_ZN40_INTERNAL_cae0dcb0_4_k_cu_6c5a786c_357234cuda3std3__45__cpo4cendE,(_ZN40_INTERNAL_cae0dcb0_4_k_cu_6c5a786c_357234cuda3std6ranges3__45__cpo4swapE - _ZN40_INTERNAL_cae0dcb0_4_k_cu_6c5a786c_357234cuda3std3__45__cpo4cendE)
_ZN40_INTERNAL_cae0dcb0_4_k_cu_6c5a786c_357234cuda3std3__45__cpo4cendE:
	.zero		1
	.type		_ZN40_INTERNAL_cae0dcb0_4_k_cu_6c5a786c_357234cuda3std6ranges3__45__cpo4swapE,@object
	.size		_ZN40_INTERNAL_cae0dcb0_4_k_cu_6c5a786c_357234cuda3std6ranges3__45__cpo4swapE,(.L_10 - _ZN40_INTERNAL_cae0dcb0_4_k_cu_6c5a786c_357234cuda3std6ranges3__45__cpo4swapE)
_ZN40_INTERNAL_cae0dcb0_4_k_cu_6c5a786c_357234cuda3std6ranges3__45__cpo4swapE:
	.zero		1
.L_10:


//--------------------- .nv.constant0._ZN7cutlass13device_kernelINS_4gemm6kernel13GemmUniversalIN4cute5tupleIJiiiiEEENS1_10collective13CollectiveMmaINS1_35MainloopSm100TmaUmmaWarpSpecializedILi52ELi2ELi4ENS5_IJNS4_1CILi4EEENSA_ILi1EEESC_EEEEENS5_IJNSA_ILi128EEESF_NSA_ILi32EEEEEENS_12float_e5m2_tENS5_IJlSC_lEEESI_SJ_NS4_8TiledMMAINS4_8MMA_AtomIJNS4_10MMA_TraitsINS4_25SM100_MMA_F8F6F4_2x1SM_SSEJSI_SI_fSF_SF_NS4_17integral_constantINS4_4UMMA5MajorELSQ_0EEESR_NSO_INSP_7ScaleInELSS_0EEEST_EEEEEENS4_6LayoutINS5_IJSC_SC_SC_EEENS5_IJNSA_ILi0EEESY_SY_EEEEENS5_IJNS4_10UnderscoreES11_S11_EEEEENS4_18SM100_TMA_2SM_LOADENS4_14ComposedLayoutINS4_7SwizzleILi1ELi4ELi3EEENS4_18smem_ptr_flag_bitsILi8EEENSW_INS5_IJNSA_ILi8EEESG_EEENS5_IJSG_SC_EEEEEEEvNS4_8identityENS4_28SM100_TMA_2SM_LOAD_MULTICASTES1E_vS1F_EENS_8epilogue10collective18CollectiveEpilogueINS1I_23Sm100TmaWarpSpecializedILi2ELi2ELi32ELb0ELb0EEEJNS5_IJNSA_ILi64EEESF_SG_EEENS5_IJNSW_IS1N_SC_EENSW_INS5_IJSG_NSA_ILi2EEEEEENS5_IJSC_S1N_EEEEEEEESI_SJ_SI_SJ_NS1I_6fusion15FusionCallbacksIS1M_NS1V_17LinearCombinationISI_fSI_fLNS_15FloatRoundStyleE2EEES1O_S1U_JEEENS4_5SM1004TMEM4LOAD26SM100_TMEM_LOAD_32dp32b32xENS4_13SM90_TMA_LOADES1E_NS4_39AutoVectorizingCopyWithAssumedAlignmentILi128EEENS4_14SM90_TMA_STOREES1E_S27_S27_EEEvvEEEEvNT_6ParamsE --------------------------
	.section	.nv.constant0._ZN7cutlass13device_kernelINS_4gemm6kernel13GemmUniversalIN4cute5tupleIJiiiiEEENS1_10collective13CollectiveMmaINS1_35MainloopSm100TmaUmmaWarpSpecializedILi52ELi2ELi4ENS5_IJNS4_1CILi4EEENSA_ILi1EEESC_EEEEENS5_IJNSA_ILi128EEESF_NSA_ILi32EEEEEENS_12float_e5m2_tENS5_IJlSC_lEEESI_SJ_NS4_8TiledMMAINS4_8MMA_AtomIJNS4_10MMA_TraitsINS4_25SM100_MMA_F8F6F4_2x1SM_SSEJSI_SI_fSF_SF_NS4_17integral_constantINS4_4UMMA5MajorELSQ_0EEESR_NSO_INSP_7ScaleInELSS_0EEEST_EEEEEENS4_6LayoutINS5_IJSC_SC_SC_EEENS5_IJNSA_ILi0EEESY_SY_EEEEENS5_IJNS4_10UnderscoreES11_S11_EEEEENS4_18SM100_TMA_2SM_LOADENS4_14ComposedLayoutINS4_7SwizzleILi1ELi4ELi3EEENS4_18smem_ptr_flag_bitsILi8EEENSW_INS5_IJNSA_ILi8EEESG_EEENS5_IJSG_SC_EEEEEEEvNS4_8identityENS4_28SM100_TMA_2SM_LOAD_MULTICASTES1E_vS1F_EENS_8epilogue10collective18CollectiveEpilogueINS1I_23Sm100TmaWarpSpecializedILi2ELi2ELi32ELb0ELb0EEEJNS5_IJNSA_ILi64EEESF_SG_EEENS5_IJNSW_IS1N_SC_EENSW_INS5_IJSG_NSA_ILi2EEEEEENS5_IJSC_S1N_EEEEEEEESI_SJ_SI_SJ_NS1I_6fusion15FusionCallbacksIS1M_NS1V_17LinearCombinationISI_fSI_fLNS_15FloatRoundStyleE2EEES1O_S1U_JEEENS4_5SM1004TMEM4LOAD26SM100_TMEM_LOAD_32dp32b32xENS4_13SM90_TMA_LOADES1E_NS4_39AutoVectorizingCopyWithAssumedAlignmentILi128EEENS4_14SM90_TMA_STOREES1E_S27_S27_EEEvvEEEEvNT_6ParamsE,"a",@progbits
	.sectionflags	@""
	.align	4
.nv.constant0._ZN7cutlass13device_kernelINS_4gemm6kernel13GemmUniversalIN4cute5tupleIJiiiiEEENS1_10collective13CollectiveMmaINS1_35MainloopSm100TmaUmmaWarpSpecializedILi52ELi2ELi4ENS5_IJNS4_1CILi4EEENSA_ILi1EEESC_EEEEENS5_IJNSA_ILi128EEESF_NSA_ILi32EEEEEENS_12float_e5m2_tENS5_IJlSC_lEEESI_SJ_NS4_8TiledMMAINS4_8MMA_AtomIJNS4_10MMA_TraitsINS4_25SM100_MMA_F8F6F4_2x1SM_SSEJSI_SI_fSF_SF_NS4_17integral_constantINS4_4UMMA5MajorELSQ_0EEESR_NSO_INSP_7ScaleInELSS_0EEEST_EEEEEENS4_6LayoutINS5_IJSC_SC_SC_EEENS5_IJNSA_ILi0EEESY_SY_EEEEENS5_IJNS4_10UnderscoreES11_S11_EEEEENS4_18SM100_TMA_2SM_LOADENS4_14ComposedLayoutINS4_7SwizzleILi1ELi4ELi3EEENS4_18smem_ptr_flag_bitsILi8EEENSW_INS5_IJNSA_ILi8EEESG_EEENS5_IJSG_SC_EEEEEEEvNS4_8identityENS4_28SM100_TMA_2SM_LOAD_MULTICASTES1E_vS1F_EENS_8epilogue10collective18CollectiveEpilogueINS1I_23Sm100TmaWarpSpecializedILi2ELi2ELi32ELb0ELb0EEEJNS5_IJNSA_ILi64EEESF_SG_EEENS5_IJNSW_IS1N_SC_EENSW_INS5_IJSG_NSA_ILi2EEEEEENS5_IJSC_S1N_EEEEEEEESI_SJ_SI_SJ_NS1I_6fusion15FusionCallbacksIS1M_NS1V_17LinearCombinationISI_fSI_fLNS_15FloatRoundStyleE2EEES1O_S1U_JEEENS4_5SM1004TMEM4LOAD26SM100_TMEM_LOAD_32dp32b32xENS4_13SM90_TMA_LOADES1E_NS4_39AutoVectorizingCopyWithAssumedAlignmentILi128EEENS4_14SM90_TMA_STOREES1E_S27_S27_EEEvvEEEEvNT_6ParamsE:
	.zero		2944


//--------------------- SYMBOLS --------------------------

	.type		.nv.reservedSmem.offset0,@object
	.size		.nv.reservedSmem.offset0,0x4
	.type		.nv.reservedSmem.cap,@object
	.size		.nv.reservedSmem.cap,0x4
	.type		__assertfail,@function
